//
// Generated by NVIDIA NVVM Compiler
//
// Compiler Build ID: CL-36424714
// Cuda compilation tools, release 13.0, V13.0.88
// Based on NVVM 20.0.0
//

.version 9.0
.target sm_100
.address_size 64

	// .globl	Transpose

.visible .entry Transpose(
	.param .u32 Transpose_param_0,
	.param .u64 .ptr .align 1 Transpose_param_1,
	.param .u64 .ptr .align 1 Transpose_param_2,
	.param .u32 Transpose_param_3,
	.param .u64 .ptr .align 1 Transpose_param_4
)
{
	.reg .pred 	%p<12>;
	.reg .b32 	%r<165>;
	.reg .b32 	%f<3>;
	.reg .b64 	%rd<78>;

	ld.param.u32 	%r39, [Transpose_param_0];
	ld.param.u64 	%rd12, [Transpose_param_1];
	ld.param.u64 	%rd13, [Transpose_param_2];
	ld.param.u32 	%r40, [Transpose_param_3];
	ld.param.u64 	%rd14, [Transpose_param_4];
	cvta.to.global.u64 	%rd1, %rd13;
	cvta.to.global.u64 	%rd2, %rd14;
	cvta.to.global.u64 	%rd3, %rd12;
	cvt.s64.s32 	%rd4, %r40;
	shl.b32 	%r41, %r40, 1;
	cvt.s64.s32 	%rd5, %r41;
	mov.u32 	%r42, %ctaid.x;
	mov.u32 	%r1, %ntid.x;
	mov.u32 	%r43, %tid.x;
	mad.lo.s32 	%r147, %r42, %r1, %r43;
	setp.ge.s32 	%p1, %r147, %r39;
	@%p1 bra 	$L__BB0_17;
	setp.gt.s32 	%p2, %r40, 0;
	mov.u32 	%r44, %nctaid.x;
	mul.lo.s32 	%r3, %r1, %r44;
	@%p2 bra 	$L__BB0_4;
	ld.global.f32 	%f1, [%rd3];
$L__BB0_3:
	mul.wide.s32 	%rd15, %r147, 4;
	add.s64 	%rd16, %rd2, %rd15;
	st.global.f32 	[%rd16], %f1;
	add.s32 	%r147, %r147, %r3;
	setp.lt.s32 	%p3, %r147, %r39;
	@%p3 bra 	$L__BB0_3;
	bra.uni 	$L__BB0_17;
$L__BB0_4:
	and.b32  	%r4, %r40, 7;
	and.b32  	%r5, %r40, 3;
	and.b32  	%r6, %r40, 2147483640;
	and.b32  	%r7, %r40, 1;
	neg.s32 	%r8, %r6;
$L__BB0_5:
	setp.lt.u32 	%p4, %r40, 8;
	mov.b32 	%r156, 0;
	mov.u32 	%r153, %r147;
	mov.u32 	%r163, %r156;
	@%p4 bra 	$L__BB0_8;
	shl.b64 	%rd17, %rd4, 2;
	add.s64 	%rd18, %rd17, %rd1;
	add.s64 	%rd77, %rd18, 16;
	shl.b64 	%rd19, %rd5, 2;
	add.s64 	%rd20, %rd19, %rd1;
	add.s64 	%rd76, %rd20, 16;
	mov.b32 	%r163, 0;
	mov.u32 	%r148, %r8;
	mov.u32 	%r153, %r147;
$L__BB0_7:
	.pragma "nounroll";
	ld.global.u32 	%r48, [%rd77+-16];
	div.s32 	%r49, %r153, %r48;
	mul.lo.s32 	%r50, %r49, %r48;
	sub.s32 	%r51, %r153, %r50;
	ld.global.u32 	%r52, [%rd76+-16];
	mul.wide.s32 	%rd21, %r52, 4;
	add.s64 	%rd22, %rd1, %rd21;
	ld.global.u32 	%r53, [%rd22];
	mad.lo.s32 	%r54, %r53, %r49, %r163;
	ld.global.u32 	%r55, [%rd77+-12];
	div.s32 	%r56, %r51, %r55;
	mul.lo.s32 	%r57, %r56, %r55;
	sub.s32 	%r58, %r51, %r57;
	ld.global.u32 	%r59, [%rd76+-12];
	mul.wide.s32 	%rd23, %r59, 4;
	add.s64 	%rd24, %rd1, %rd23;
	ld.global.u32 	%r60, [%rd24];
	mad.lo.s32 	%r61, %r60, %r56, %r54;
	ld.global.u32 	%r62, [%rd77+-8];
	div.s32 	%r63, %r58, %r62;
	mul.lo.s32 	%r64, %r63, %r62;
	sub.s32 	%r65, %r58, %r64;
	ld.global.u32 	%r66, [%rd76+-8];
	mul.wide.s32 	%rd25, %r66, 4;
	add.s64 	%rd26, %rd1, %rd25;
	ld.global.u32 	%r67, [%rd26];
	mad.lo.s32 	%r68, %r67, %r63, %r61;
	ld.global.u32 	%r69, [%rd77+-4];
	div.s32 	%r70, %r65, %r69;
	mul.lo.s32 	%r71, %r70, %r69;
	sub.s32 	%r72, %r65, %r71;
	ld.global.u32 	%r73, [%rd76+-4];
	mul.wide.s32 	%rd27, %r73, 4;
	add.s64 	%rd28, %rd1, %rd27;
	ld.global.u32 	%r74, [%rd28];
	mad.lo.s32 	%r75, %r74, %r70, %r68;
	ld.global.u32 	%r76, [%rd77];
	div.s32 	%r77, %r72, %r76;
	mul.lo.s32 	%r78, %r77, %r76;
	sub.s32 	%r79, %r72, %r78;
	ld.global.u32 	%r80, [%rd76];
	mul.wide.s32 	%rd29, %r80, 4;
	add.s64 	%rd30, %rd1, %rd29;
	ld.global.u32 	%r81, [%rd30];
	mad.lo.s32 	%r82, %r81, %r77, %r75;
	ld.global.u32 	%r83, [%rd77+4];
	div.s32 	%r84, %r79, %r83;
	mul.lo.s32 	%r85, %r84, %r83;
	sub.s32 	%r86, %r79, %r85;
	ld.global.u32 	%r87, [%rd76+4];
	mul.wide.s32 	%rd31, %r87, 4;
	add.s64 	%rd32, %rd1, %rd31;
	ld.global.u32 	%r88, [%rd32];
	mad.lo.s32 	%r89, %r88, %r84, %r82;
	ld.global.u32 	%r90, [%rd77+8];
	div.s32 	%r91, %r86, %r90;
	mul.lo.s32 	%r92, %r91, %r90;
	sub.s32 	%r93, %r86, %r92;
	ld.global.u32 	%r94, [%rd76+8];
	mul.wide.s32 	%rd33, %r94, 4;
	add.s64 	%rd34, %rd1, %rd33;
	ld.global.u32 	%r95, [%rd34];
	mad.lo.s32 	%r96, %r95, %r91, %r89;
	ld.global.u32 	%r97, [%rd77+12];
	div.s32 	%r98, %r93, %r97;
	mul.lo.s32 	%r99, %r98, %r97;
	sub.s32 	%r153, %r93, %r99;
	ld.global.u32 	%r100, [%rd76+12];
	mul.wide.s32 	%rd35, %r100, 4;
	add.s64 	%rd36, %rd1, %rd35;
	ld.global.u32 	%r101, [%rd36];
	mad.lo.s32 	%r163, %r101, %r98, %r96;
	add.s32 	%r148, %r148, 8;
	add.s64 	%rd77, %rd77, 32;
	add.s64 	%rd76, %rd76, 32;
	setp.ne.s32 	%p5, %r148, 0;
	mov.u32 	%r156, %r6;
	@%p5 bra 	$L__BB0_7;
$L__BB0_8:
	setp.eq.s32 	%p6, %r4, 0;
	@%p6 bra 	$L__BB0_16;
	add.s32 	%r103, %r4, -1;
	setp.lt.u32 	%p7, %r103, 3;
	@%p7 bra 	$L__BB0_11;
	cvt.u64.u32 	%rd37, %r156;
	add.s64 	%rd38, %rd37, %rd4;
	shl.b64 	%rd39, %rd38, 2;
	add.s64 	%rd40, %rd1, %rd39;
	ld.global.u32 	%r104, [%rd40];
	div.s32 	%r105, %r153, %r104;
	mul.lo.s32 	%r106, %r105, %r104;
	sub.s32 	%r107, %r153, %r106;
	add.s64 	%rd41, %rd37, %rd5;
	shl.b64 	%rd42, %rd41, 2;
	add.s64 	%rd43, %rd1, %rd42;
	ld.global.u32 	%r108, [%rd43];
	mul.wide.s32 	%rd44, %r108, 4;
	add.s64 	%rd45, %rd1, %rd44;
	ld.global.u32 	%r109, [%rd45];
	mad.lo.s32 	%r110, %r109, %r105, %r163;
	ld.global.u32 	%r111, [%rd40+4];
	div.s32 	%r112, %r107, %r111;
	mul.lo.s32 	%r113, %r112, %r111;
	sub.s32 	%r114, %r107, %r113;
	ld.global.u32 	%r115, [%rd43+4];
	mul.wide.s32 	%rd46, %r115, 4;
	add.s64 	%rd47, %rd1, %rd46;
	ld.global.u32 	%r116, [%rd47];
	mad.lo.s32 	%r117, %r116, %r112, %r110;
	ld.global.u32 	%r118, [%rd40+8];
	div.s32 	%r119, %r114, %r118;
	mul.lo.s32 	%r120, %r119, %r118;
	sub.s32 	%r121, %r114, %r120;
	ld.global.u32 	%r122, [%rd43+8];
	mul.wide.s32 	%rd48, %r122, 4;
	add.s64 	%rd49, %rd1, %rd48;
	ld.global.u32 	%r123, [%rd49];
	mad.lo.s32 	%r124, %r123, %r119, %r117;
	ld.global.u32 	%r125, [%rd40+12];
	div.s32 	%r126, %r121, %r125;
	mul.lo.s32 	%r127, %r126, %r125;
	sub.s32 	%r153, %r121, %r127;
	ld.global.u32 	%r128, [%rd43+12];
	mul.wide.s32 	%rd50, %r128, 4;
	add.s64 	%rd51, %rd1, %rd50;
	ld.global.u32 	%r129, [%rd51];
	mad.lo.s32 	%r163, %r129, %r126, %r124;
	add.s32 	%r156, %r156, 4;
$L__BB0_11:
	setp.eq.s32 	%p8, %r5, 0;
	@%p8 bra 	$L__BB0_16;
	setp.eq.s32 	%p9, %r5, 1;
	@%p9 bra 	$L__BB0_14;
	cvt.u64.u32 	%rd52, %r156;
	add.s64 	%rd53, %rd52, %rd4;
	shl.b64 	%rd54, %rd53, 2;
	add.s64 	%rd55, %rd1, %rd54;
	ld.global.u32 	%r131, [%rd55];
	div.s32 	%r132, %r153, %r131;
	mul.lo.s32 	%r133, %r132, %r131;
	sub.s32 	%r134, %r153, %r133;
	add.s64 	%rd56, %rd52, %rd5;
	shl.b64 	%rd57, %rd56, 2;
	add.s64 	%rd58, %rd1, %rd57;
	ld.global.u32 	%r135, [%rd58];
	mul.wide.s32 	%rd59, %r135, 4;
	add.s64 	%rd60, %rd1, %rd59;
	ld.global.u32 	%r136, [%rd60];
	mad.lo.s32 	%r137, %r136, %r132, %r163;
	ld.global.u32 	%r138, [%rd55+4];
	div.s32 	%r139, %r134, %r138;
	mul.lo.s32 	%r140, %r139, %r138;
	sub.s32 	%r153, %r134, %r140;
	ld.global.u32 	%r141, [%rd58+4];
	mul.wide.s32 	%rd61, %r141, 4;
	add.s64 	%rd62, %rd1, %rd61;
	ld.global.u32 	%r142, [%rd62];
	mad.lo.s32 	%r163, %r142, %r139, %r137;
	add.s32 	%r156, %r156, 2;
$L__BB0_14:
	setp.eq.s32 	%p10, %r7, 0;
	@%p10 bra 	$L__BB0_16;
	cvt.u64.u32 	%rd63, %r156;
	add.s64 	%rd64, %rd63, %rd4;
	shl.b64 	%rd65, %rd64, 2;
	add.s64 	%rd66, %rd1, %rd65;
	ld.global.u32 	%r143, [%rd66];
	div.s32 	%r144, %r153, %r143;
	add.s64 	%rd67, %rd63, %rd5;
	shl.b64 	%rd68, %rd67, 2;
	add.s64 	%rd69, %rd1, %rd68;
	ld.global.u32 	%r145, [%rd69];
	mul.wide.s32 	%rd70, %r145, 4;
	add.s64 	%rd71, %rd1, %rd70;
	ld.global.u32 	%r146, [%rd71];
	mad.lo.s32 	%r163, %r146, %r144, %r163;
$L__BB0_16:
	mul.wide.s32 	%rd72, %r163, 4;
	add.s64 	%rd73, %rd3, %rd72;
	ld.global.f32 	%f2, [%rd73];
	mul.wide.s32 	%rd74, %r147, 4;
	add.s64 	%rd75, %rd2, %rd74;
	st.global.f32 	[%rd75], %f2;
	add.s32 	%r147, %r147, %r3;
	setp.lt.s32 	%p11, %r147, %r39;
	@%p11 bra 	$L__BB0_5;
$L__BB0_17:
	ret;

}
	// .globl	ShapetoBatch4DNHWC
.visible .entry ShapetoBatch4DNHWC(
	.param .u32 ShapetoBatch4DNHWC_param_0,
	.param .u32 ShapetoBatch4DNHWC_param_1,
	.param .u32 ShapetoBatch4DNHWC_param_2,
	.param .u32 ShapetoBatch4DNHWC_param_3,
	.param .u32 ShapetoBatch4DNHWC_param_4,
	.param .u32 ShapetoBatch4DNHWC_param_5,
	.param .u32 ShapetoBatch4DNHWC_param_6,
	.param .u32 ShapetoBatch4DNHWC_param_7,
	.param .u32 ShapetoBatch4DNHWC_param_8,
	.param .u64 .ptr .align 1 ShapetoBatch4DNHWC_param_9,
	.param .u64 .ptr .align 1 ShapetoBatch4DNHWC_param_10,
	.param .u32 ShapetoBatch4DNHWC_param_11
)
{
	.reg .pred 	%p<23>;
	.reg .b32 	%r<115>;
	.reg .b32 	%f<3>;
	.reg .b64 	%rd<15>;

	ld.param.u32 	%r47, [ShapetoBatch4DNHWC_param_0];
	ld.param.u32 	%r48, [ShapetoBatch4DNHWC_param_1];
	ld.param.u32 	%r49, [ShapetoBatch4DNHWC_param_2];
	ld.param.u32 	%r50, [ShapetoBatch4DNHWC_param_3];
	ld.param.u32 	%r51, [ShapetoBatch4DNHWC_param_4];
	ld.param.u32 	%r53, [ShapetoBatch4DNHWC_param_6];
	ld.param.u32 	%r54, [ShapetoBatch4DNHWC_param_7];
	ld.param.u64 	%rd3, [ShapetoBatch4DNHWC_param_9];
	ld.param.u64 	%rd4, [ShapetoBatch4DNHWC_param_10];
	ld.param.u32 	%r56, [ShapetoBatch4DNHWC_param_11];
	cvta.to.global.u64 	%rd1, %rd3;
	cvta.to.global.u64 	%rd2, %rd4;
	setp.lt.s32 	%p2, %r54, 1;
	@%p2 bra 	$L__BB1_29;
	ld.param.u32 	%r98, [ShapetoBatch4DNHWC_param_8];
	setp.lt.s32 	%p3, %r98, 1;
	mov.u32 	%r57, %ntid.x;
	mov.u32 	%r58, %ctaid.y;
	mov.u32 	%r59, %ntid.y;
	mov.u32 	%r60, %tid.y;
	mad.lo.s32 	%r1, %r58, %r59, %r60;
	mov.u32 	%r61, %ctaid.z;
	mov.u32 	%r62, %ntid.z;
	mul.lo.s32 	%r2, %r61, %r62;
	mov.u32 	%r3, %tid.z;
	add.s32 	%r4, %r2, %r3;
	mov.u32 	%r63, %nctaid.z;
	mul.lo.s32 	%r5, %r62, %r63;
	mov.u32 	%r64, %nctaid.y;
	mul.lo.s32 	%r6, %r59, %r64;
	mov.u32 	%r65, %nctaid.x;
	mul.lo.s32 	%r7, %r57, %r65;
	@%p3 bra 	$L__BB1_29;
	setp.gt.s32 	%p4, %r56, 0;
	@%p4 bra 	$L__BB1_5;
	mul.lo.s32 	%r8, %r49, %r48;
	mov.b32 	%r110, 0;
$L__BB1_4:
	mov.b32 	%r111, 0;
	bra.uni 	$L__BB1_21;
$L__BB1_5:
	ld.param.u32 	%r95, [ShapetoBatch4DNHWC_param_5];
	add.s32 	%r82, %r3, %r95;
	add.s32 	%r9, %r82, %r2;
	add.s32 	%r83, %r3, %r53;
	add.s32 	%r10, %r83, %r2;
	mov.b32 	%r103, 0;
$L__BB1_6:
	mov.b32 	%r104, 0;
$L__BB1_7:
	mov.u32 	%r85, %ctaid.x;
	mov.u32 	%r86, %ntid.x;
	mov.u32 	%r87, %tid.x;
	mad.lo.s32 	%r105, %r85, %r86, %r87;
	setp.lt.s32 	%p13, %r105, %r47;
	@%p13 bra 	$L__BB1_10;
$L__BB1_8:
	ld.param.u32 	%r102, [ShapetoBatch4DNHWC_param_8];
	add.s32 	%r104, %r104, 1;
	setp.eq.s32 	%p21, %r104, %r102;
	@%p21 bra 	$L__BB1_9;
	bra.uni 	$L__BB1_7;
$L__BB1_9:
	ld.param.u32 	%r97, [ShapetoBatch4DNHWC_param_7];
	add.s32 	%r103, %r103, 1;
	setp.eq.s32 	%p22, %r103, %r97;
	@%p22 bra 	$L__BB1_29;
	bra.uni 	$L__BB1_6;
$L__BB1_10:
	mul.lo.s32 	%r15, %r104, %r48;
$L__BB1_11:
	setp.lt.s32 	%p14, %r1, %r48;
	@%p14 bra 	$L__BB1_13;
$L__BB1_12:
	add.s32 	%r105, %r105, %r7;
	setp.lt.s32 	%p20, %r105, %r47;
	@%p20 bra 	$L__BB1_11;
	bra.uni 	$L__BB1_8;
$L__BB1_13:
	ld.param.u32 	%r101, [ShapetoBatch4DNHWC_param_8];
	mad.lo.s32 	%r18, %r103, %r47, %r105;
	mul.lo.s32 	%r19, %r18, %r50;
	mad.lo.s32 	%r88, %r101, %r103, %r104;
	mad.lo.s32 	%r89, %r47, %r88, %r105;
	mul.lo.s32 	%r20, %r48, %r89;
	mov.u32 	%r106, %r1;
$L__BB1_14:
	setp.lt.s32 	%p15, %r4, %r49;
	@%p15 bra 	$L__BB1_16;
$L__BB1_15:
	add.s32 	%r106, %r106, %r6;
	setp.lt.s32 	%p19, %r106, %r48;
	@%p19 bra 	$L__BB1_14;
	bra.uni 	$L__BB1_12;
$L__BB1_16:
	setp.lt.s32 	%p16, %r18, %r50;
	add.s32 	%r90, %r106, %r15;
	setp.lt.s32 	%p17, %r90, %r51;
	and.pred  	%p1, %p16, %p17;
	add.s32 	%r91, %r90, %r19;
	add.s32 	%r92, %r20, %r106;
	mad.lo.s32 	%r108, %r49, %r92, %r9;
	mad.lo.s32 	%r107, %r91, %r49, %r10;
	mov.u32 	%r109, %r4;
$L__BB1_17:
	@%p1 bra 	$L__BB1_19;
	mul.wide.s32 	%rd9, %r108, 4;
	add.s64 	%rd10, %rd2, %rd9;
	mov.b32 	%r93, 0;
	st.global.u32 	[%rd10], %r93;
	bra.uni 	$L__BB1_20;
$L__BB1_19:
	mul.wide.s32 	%rd11, %r107, 4;
	add.s64 	%rd12, %rd1, %rd11;
	ld.global.f32 	%f2, [%rd12];
	mul.wide.s32 	%rd13, %r108, 4;
	add.s64 	%rd14, %rd2, %rd13;
	st.global.f32 	[%rd14], %f2;
$L__BB1_20:
	add.s32 	%r109, %r109, %r5;
	add.s32 	%r108, %r108, %r5;
	add.s32 	%r107, %r107, %r5;
	setp.lt.s32 	%p18, %r109, %r49;
	@%p18 bra 	$L__BB1_17;
	bra.uni 	$L__BB1_15;
$L__BB1_21:
	mov.u32 	%r68, %ctaid.x;
	mov.u32 	%r70, %tid.x;
	mad.lo.s32 	%r112, %r68, %r57, %r70;
	setp.lt.s32 	%p5, %r112, %r47;
	@%p5 bra 	$L__BB1_22;
	bra.uni 	$L__BB1_27;
$L__BB1_22:
	setp.lt.s32 	%p6, %r1, %r48;
	@%p6 bra 	$L__BB1_23;
	bra.uni 	$L__BB1_26;
$L__BB1_23:
	ld.param.u32 	%r99, [ShapetoBatch4DNHWC_param_8];
	ld.param.u32 	%r94, [ShapetoBatch4DNHWC_param_5];
	mad.lo.s32 	%r71, %r110, %r47, %r112;
	mul.lo.s32 	%r72, %r48, %r47;
	mul.lo.s32 	%r73, %r72, %r49;
	mul.lo.s32 	%r74, %r73, %r99;
	mad.lo.s32 	%r75, %r110, %r74, %r94;
	mad.lo.s32 	%r76, %r111, %r73, %r75;
	mad.lo.s32 	%r44, %r112, %r8, %r76;
	mul.lo.s32 	%r77, %r71, %r50;
	mad.lo.s32 	%r45, %r111, %r48, %r77;
	mov.u32 	%r113, %r1;
	bra.uni 	$L__BB1_30;
$L__BB1_24:
	add.s32 	%r79, %r42, %r114;
	mul.wide.s32 	%rd5, %r79, 4;
	add.s64 	%rd6, %rd2, %rd5;
	ld.global.f32 	%f1, [%rd6];
	add.s32 	%r80, %r43, %r114;
	mul.wide.s32 	%rd7, %r80, 4;
	add.s64 	%rd8, %rd1, %rd7;
	st.global.f32 	[%rd8], %f1;
	add.s32 	%r114, %r114, %r5;
	setp.lt.s32 	%p8, %r114, %r49;
	@%p8 bra 	$L__BB1_24;
$L__BB1_25:
	add.s32 	%r113, %r113, %r6;
	setp.lt.s32 	%p9, %r113, %r48;
	@%p9 bra 	$L__BB1_30;
$L__BB1_26:
	add.s32 	%r112, %r112, %r7;
	setp.lt.s32 	%p10, %r112, %r47;
	@%p10 bra 	$L__BB1_22;
$L__BB1_27:
	ld.param.u32 	%r100, [ShapetoBatch4DNHWC_param_8];
	add.s32 	%r111, %r111, 1;
	setp.eq.s32 	%p11, %r111, %r100;
	@%p11 bra 	$L__BB1_28;
	bra.uni 	$L__BB1_21;
$L__BB1_28:
	ld.param.u32 	%r96, [ShapetoBatch4DNHWC_param_7];
	add.s32 	%r110, %r110, 1;
	setp.ne.s32 	%p12, %r110, %r96;
	@%p12 bra 	$L__BB1_4;
$L__BB1_29:
	ret;
$L__BB1_30:
	setp.lt.s32 	%p7, %r4, %r49;
	@%p7 bra 	$L__BB1_31;
	bra.uni 	$L__BB1_25;
$L__BB1_31:
	mad.lo.s32 	%r42, %r113, %r49, %r44;
	add.s32 	%r78, %r113, %r45;
	mad.lo.s32 	%r43, %r78, %r49, %r53;
	mov.u32 	%r114, %r4;
	bra.uni 	$L__BB1_24;

}
	// .globl	ShapetoBatch4DNCHW
.visible .entry ShapetoBatch4DNCHW(
	.param .u32 ShapetoBatch4DNCHW_param_0,
	.param .u32 ShapetoBatch4DNCHW_param_1,
	.param .u32 ShapetoBatch4DNCHW_param_2,
	.param .u32 ShapetoBatch4DNCHW_param_3,
	.param .u32 ShapetoBatch4DNCHW_param_4,
	.param .u32 ShapetoBatch4DNCHW_param_5,
	.param .u32 ShapetoBatch4DNCHW_param_6,
	.param .u32 ShapetoBatch4DNCHW_param_7,
	.param .u32 ShapetoBatch4DNCHW_param_8,
	.param .u64 .ptr .align 1 ShapetoBatch4DNCHW_param_9,
	.param .u64 .ptr .align 1 ShapetoBatch4DNCHW_param_10,
	.param .u32 ShapetoBatch4DNCHW_param_11
)
{
	.reg .pred 	%p<23>;
	.reg .b32 	%r<122>;
	.reg .b32 	%f<3>;
	.reg .b64 	%rd<15>;

	ld.param.u32 	%r48, [ShapetoBatch4DNCHW_param_0];
	ld.param.u32 	%r49, [ShapetoBatch4DNCHW_param_1];
	ld.param.u32 	%r50, [ShapetoBatch4DNCHW_param_2];
	ld.param.u32 	%r51, [ShapetoBatch4DNCHW_param_3];
	ld.param.u32 	%r52, [ShapetoBatch4DNCHW_param_4];
	ld.param.u32 	%r55, [ShapetoBatch4DNCHW_param_7];
	ld.param.u64 	%rd3, [ShapetoBatch4DNCHW_param_9];
	ld.param.u64 	%rd4, [ShapetoBatch4DNCHW_param_10];
	ld.param.u32 	%r57, [ShapetoBatch4DNCHW_param_11];
	cvta.to.global.u64 	%rd1, %rd3;
	cvta.to.global.u64 	%rd2, %rd4;
	mul.lo.s32 	%r1, %r49, %r48;
	setp.lt.s32 	%p1, %r55, 1;
	@%p1 bra 	$L__BB2_28;
	ld.param.u32 	%r104, [ShapetoBatch4DNCHW_param_8];
	setp.lt.s32 	%p2, %r104, 1;
	mov.u32 	%r58, %ntid.x;
	mov.u32 	%r59, %ctaid.y;
	mov.u32 	%r60, %ntid.y;
	mov.u32 	%r61, %tid.y;
	mad.lo.s32 	%r2, %r59, %r60, %r61;
	mov.u32 	%r62, %ctaid.z;
	mov.u32 	%r63, %ntid.z;
	mul.lo.s32 	%r3, %r62, %r63;
	mov.u32 	%r4, %tid.z;
	add.s32 	%r5, %r3, %r4;
	mov.u32 	%r64, %nctaid.z;
	mul.lo.s32 	%r6, %r63, %r64;
	mov.u32 	%r65, %nctaid.y;
	mul.lo.s32 	%r7, %r60, %r65;
	mov.u32 	%r66, %nctaid.x;
	mul.lo.s32 	%r8, %r58, %r66;
	@%p2 bra 	$L__BB2_28;
	setp.gt.s32 	%p3, %r57, 0;
	@%p3 bra 	$L__BB2_7;
	mov.b32 	%r117, 0;
	mov.u32 	%r69, %ctaid.x;
	mov.u32 	%r71, %tid.x;
	mad.lo.s32 	%r35, %r69, %r58, %r71;
$L__BB2_4:
	mov.b32 	%r118, 0;
$L__BB2_5:
	setp.lt.s32 	%p4, %r35, %r48;
	@%p4 bra 	$L__BB2_6;
	bra.uni 	$L__BB2_26;
$L__BB2_6:
	ld.param.u32 	%r100, [ShapetoBatch4DNCHW_param_6];
	mad.lo.s32 	%r46, %r118, %r50, %r100;
	mov.u32 	%r119, %r35;
	bra.uni 	$L__BB2_31;
$L__BB2_7:
	ld.param.u32 	%r99, [ShapetoBatch4DNCHW_param_5];
	add.s32 	%r82, %r4, %r99;
	add.s32 	%r9, %r82, %r3;
	mov.b32 	%r109, 0;
$L__BB2_8:
	mov.b32 	%r110, 0;
$L__BB2_9:
	mov.u32 	%r84, %ctaid.x;
	mov.u32 	%r85, %ntid.x;
	mov.u32 	%r86, %tid.x;
	mad.lo.s32 	%r111, %r84, %r85, %r86;
	setp.lt.s32 	%p12, %r111, %r48;
	@%p12 bra 	$L__BB2_12;
$L__BB2_10:
	ld.param.u32 	%r108, [ShapetoBatch4DNCHW_param_8];
	add.s32 	%r110, %r110, 1;
	setp.eq.s32 	%p21, %r110, %r108;
	@%p21 bra 	$L__BB2_11;
	bra.uni 	$L__BB2_9;
$L__BB2_11:
	ld.param.u32 	%r103, [ShapetoBatch4DNCHW_param_7];
	add.s32 	%r109, %r109, 1;
	setp.eq.s32 	%p22, %r109, %r103;
	@%p22 bra 	$L__BB2_28;
	bra.uni 	$L__BB2_8;
$L__BB2_12:
	ld.param.u32 	%r101, [ShapetoBatch4DNCHW_param_6];
	mul.lo.s32 	%r87, %r110, %r50;
	mov.u32 	%r88, %tid.z;
	add.s32 	%r89, %r88, %r101;
	mov.u32 	%r90, %ctaid.z;
	mov.u32 	%r91, %ntid.z;
	mad.lo.s32 	%r92, %r90, %r91, %r89;
	add.s32 	%r14, %r92, %r87;
	add.s32 	%r15, %r5, %r87;
$L__BB2_13:
	setp.lt.s32 	%p13, %r2, %r49;
	@%p13 bra 	$L__BB2_15;
$L__BB2_14:
	add.s32 	%r111, %r111, %r8;
	setp.lt.s32 	%p20, %r111, %r48;
	@%p20 bra 	$L__BB2_13;
	bra.uni 	$L__BB2_10;
$L__BB2_15:
	ld.param.u32 	%r107, [ShapetoBatch4DNCHW_param_8];
	mad.lo.s32 	%r93, %r107, %r109, %r110;
	mad.lo.s32 	%r94, %r50, %r93, %r111;
	mul.lo.s32 	%r18, %r48, %r94;
	mov.u32 	%r112, %r2;
$L__BB2_16:
	setp.lt.s32 	%p14, %r5, %r50;
	@%p14 bra 	$L__BB2_18;
$L__BB2_17:
	add.s32 	%r112, %r112, %r7;
	setp.lt.s32 	%p19, %r112, %r49;
	@%p19 bra 	$L__BB2_16;
	bra.uni 	$L__BB2_14;
$L__BB2_18:
	mad.lo.s32 	%r21, %r109, %r49, %r112;
	mad.lo.s32 	%r95, %r111, %r51, %r21;
	add.s32 	%r96, %r18, %r112;
	mad.lo.s32 	%r115, %r49, %r96, %r9;
	mad.lo.s32 	%r114, %r95, %r52, %r14;
	mov.u32 	%r113, %r15;
	mov.u32 	%r116, %r5;
$L__BB2_19:
	setp.lt.s32 	%p15, %r21, %r51;
	setp.lt.s32 	%p16, %r113, %r52;
	and.pred  	%p17, %p15, %p16;
	@%p17 bra 	$L__BB2_21;
	mul.wide.s32 	%rd9, %r115, 4;
	add.s64 	%rd10, %rd2, %rd9;
	mov.b32 	%r97, 0;
	st.global.u32 	[%rd10], %r97;
	bra.uni 	$L__BB2_22;
$L__BB2_21:
	mul.wide.s32 	%rd11, %r114, 4;
	add.s64 	%rd12, %rd1, %rd11;
	ld.global.f32 	%f2, [%rd12];
	mul.wide.s32 	%rd13, %r115, 4;
	add.s64 	%rd14, %rd2, %rd13;
	st.global.f32 	[%rd14], %f2;
$L__BB2_22:
	add.s32 	%r116, %r116, %r6;
	add.s32 	%r115, %r115, %r6;
	add.s32 	%r114, %r114, %r6;
	add.s32 	%r113, %r113, %r6;
	setp.lt.s32 	%p18, %r116, %r50;
	@%p18 bra 	$L__BB2_19;
	bra.uni 	$L__BB2_17;
$L__BB2_23:
	add.s32 	%r79, %r43, %r121;
	mul.wide.s32 	%rd5, %r79, 4;
	add.s64 	%rd6, %rd2, %rd5;
	ld.global.f32 	%f1, [%rd6];
	add.s32 	%r80, %r121, %r44;
	mul.wide.s32 	%rd7, %r80, 4;
	add.s64 	%rd8, %rd1, %rd7;
	st.global.f32 	[%rd8], %f1;
	add.s32 	%r121, %r121, %r6;
	setp.lt.s32 	%p7, %r121, %r50;
	@%p7 bra 	$L__BB2_23;
$L__BB2_24:
	add.s32 	%r120, %r120, %r7;
	setp.lt.s32 	%p8, %r120, %r49;
	@%p8 bra 	$L__BB2_29;
$L__BB2_25:
	add.s32 	%r119, %r119, %r8;
	setp.lt.s32 	%p9, %r119, %r48;
	@%p9 bra 	$L__BB2_31;
$L__BB2_26:
	ld.param.u32 	%r106, [ShapetoBatch4DNCHW_param_8];
	add.s32 	%r118, %r118, 1;
	setp.eq.s32 	%p10, %r118, %r106;
	@%p10 bra 	$L__BB2_27;
	bra.uni 	$L__BB2_5;
$L__BB2_27:
	ld.param.u32 	%r102, [ShapetoBatch4DNCHW_param_7];
	add.s32 	%r117, %r117, 1;
	setp.ne.s32 	%p11, %r117, %r102;
	@%p11 bra 	$L__BB2_4;
$L__BB2_28:
	ret;
$L__BB2_29:
	setp.lt.s32 	%p6, %r5, %r50;
	@%p6 bra 	$L__BB2_30;
	bra.uni 	$L__BB2_24;
$L__BB2_30:
	ld.param.u32 	%r105, [ShapetoBatch4DNCHW_param_8];
	ld.param.u32 	%r98, [ShapetoBatch4DNCHW_param_5];
	mul.lo.s32 	%r73, %r1, %r50;
	mul.lo.s32 	%r74, %r73, %r105;
	mad.lo.s32 	%r75, %r117, %r74, %r98;
	mad.lo.s32 	%r76, %r118, %r73, %r75;
	mad.lo.s32 	%r77, %r119, %r1, %r76;
	mad.lo.s32 	%r43, %r120, %r49, %r77;
	add.s32 	%r78, %r120, %r45;
	mad.lo.s32 	%r44, %r78, %r52, %r46;
	mov.u32 	%r121, %r5;
	bra.uni 	$L__BB2_23;
$L__BB2_31:
	setp.lt.s32 	%p5, %r2, %r49;
	@%p5 bra 	$L__BB2_32;
	bra.uni 	$L__BB2_25;
$L__BB2_32:
	mul.lo.s32 	%r72, %r119, %r51;
	mad.lo.s32 	%r45, %r117, %r49, %r72;
	mov.u32 	%r120, %r2;
	bra.uni 	$L__BB2_29;

}
	// .globl	nearestneighborNHWC
.visible .entry nearestneighborNHWC(
	.param .u32 nearestneighborNHWC_param_0,
	.param .u32 nearestneighborNHWC_param_1,
	.param .u64 .ptr .align 1 nearestneighborNHWC_param_2,
	.param .u32 nearestneighborNHWC_param_3,
	.param .u32 nearestneighborNHWC_param_4,
	.param .u32 nearestneighborNHWC_param_5,
	.param .u32 nearestneighborNHWC_param_6,
	.param .u32 nearestneighborNHWC_param_7,
	.param .f32 nearestneighborNHWC_param_8,
	.param .f32 nearestneighborNHWC_param_9,
	.param .u64 .ptr .align 1 nearestneighborNHWC_param_10
)
{
	.reg .pred 	%p<5>;
	.reg .b32 	%r<52>;
	.reg .b32 	%f<28>;
	.reg .b64 	%rd<19>;

	ld.param.u32 	%r9, [nearestneighborNHWC_param_0];
	ld.param.u32 	%r10, [nearestneighborNHWC_param_1];
	ld.param.u64 	%rd3, [nearestneighborNHWC_param_2];
	ld.param.u32 	%r11, [nearestneighborNHWC_param_3];
	ld.param.u32 	%r12, [nearestneighborNHWC_param_4];
	ld.param.u32 	%r13, [nearestneighborNHWC_param_5];
	ld.param.u32 	%r14, [nearestneighborNHWC_param_6];
	ld.param.u32 	%r15, [nearestneighborNHWC_param_7];
	ld.param.f32 	%f3, [nearestneighborNHWC_param_8];
	ld.param.f32 	%f4, [nearestneighborNHWC_param_9];
	ld.param.u64 	%rd4, [nearestneighborNHWC_param_10];
	cvta.to.global.u64 	%rd1, %rd4;
	cvta.to.global.u64 	%rd2, %rd3;
	mov.u32 	%r16, %ctaid.x;
	mov.u32 	%r1, %ntid.x;
	mov.u32 	%r17, %tid.x;
	mad.lo.s32 	%r50, %r16, %r1, %r17;
	setp.ge.s32 	%p1, %r50, %r10;
	@%p1 bra 	$L__BB3_4;
	mul.lo.s32 	%r18, %r12, %r11;
	mul.lo.s32 	%r3, %r18, %r13;
	setp.eq.s32 	%p2, %r9, 0;
	add.s32 	%r19, %r11, -1;
	cvt.rn.f32.s32 	%f1, %r19;
	add.s32 	%r20, %r12, -1;
	cvt.rn.f32.s32 	%f2, %r20;
	mov.u32 	%r21, %nctaid.x;
	mul.lo.s32 	%r4, %r1, %r21;
	@%p2 bra 	$L__BB3_2;
	bra.uni 	$L__BB3_3;
$L__BB3_2:
	div.s32 	%r36, %r50, %r13;
	mul.lo.s32 	%r37, %r36, %r13;
	sub.s32 	%r38, %r50, %r37;
	div.s32 	%r39, %r36, %r15;
	mul.lo.s32 	%r40, %r39, %r15;
	sub.s32 	%r41, %r36, %r40;
	div.s32 	%r42, %r39, %r14;
	mul.lo.s32 	%r43, %r42, %r14;
	sub.s32 	%r44, %r39, %r43;
	mul.lo.s32 	%r45, %r3, %r42;
	cvt.s64.s32 	%rd12, %r45;
	cvt.rn.f32.s32 	%f19, %r44;
	mul.f32 	%f20, %f3, %f19;
	cvt.rmi.f32.f32 	%f21, %f20;
	min.f32 	%f22, %f21, %f1;
	cvt.rzi.s32.f32 	%r46, %f22;
	cvt.rn.f32.s32 	%f23, %r41;
	mul.f32 	%f24, %f4, %f23;
	cvt.rmi.f32.f32 	%f25, %f24;
	min.f32 	%f26, %f25, %f2;
	cvt.rzi.s32.f32 	%r47, %f26;
	mad.lo.s32 	%r48, %r46, %r12, %r47;
	mad.lo.s32 	%r49, %r48, %r13, %r38;
	cvt.s64.s32 	%rd13, %r49;
	add.s64 	%rd14, %rd13, %rd12;
	shl.b64 	%rd15, %rd14, 2;
	add.s64 	%rd16, %rd2, %rd15;
	ld.global.f32 	%f27, [%rd16];
	mul.wide.s32 	%rd17, %r50, 4;
	add.s64 	%rd18, %rd1, %rd17;
	st.global.f32 	[%rd18], %f27;
	add.s32 	%r50, %r50, %r4;
	setp.lt.s32 	%p4, %r50, %r10;
	@%p4 bra 	$L__BB3_2;
	bra.uni 	$L__BB3_4;
$L__BB3_3:
	div.s32 	%r22, %r50, %r13;
	mul.lo.s32 	%r23, %r22, %r13;
	sub.s32 	%r24, %r50, %r23;
	div.s32 	%r25, %r22, %r15;
	mul.lo.s32 	%r26, %r25, %r15;
	sub.s32 	%r27, %r22, %r26;
	div.s32 	%r28, %r25, %r14;
	mul.lo.s32 	%r29, %r28, %r14;
	sub.s32 	%r30, %r25, %r29;
	mul.lo.s32 	%r31, %r3, %r28;
	cvt.s64.s32 	%rd5, %r31;
	cvt.rn.f32.s32 	%f5, %r30;
	mul.f32 	%f6, %f3, %f5;
	mov.f32 	%f7, 0f3F000000;
	copysign.f32 	%f8, %f6, %f7;
	add.rz.f32 	%f9, %f6, %f8;
	cvt.rzi.f32.f32 	%f10, %f9;
	min.f32 	%f11, %f10, %f1;
	cvt.rzi.s32.f32 	%r32, %f11;
	cvt.rn.f32.s32 	%f12, %r27;
	mul.f32 	%f13, %f4, %f12;
	copysign.f32 	%f14, %f13, %f7;
	add.rz.f32 	%f15, %f13, %f14;
	cvt.rzi.f32.f32 	%f16, %f15;
	min.f32 	%f17, %f16, %f2;
	cvt.rzi.s32.f32 	%r33, %f17;
	mad.lo.s32 	%r34, %r32, %r12, %r33;
	mad.lo.s32 	%r35, %r34, %r13, %r24;
	cvt.s64.s32 	%rd6, %r35;
	add.s64 	%rd7, %rd6, %rd5;
	shl.b64 	%rd8, %rd7, 2;
	add.s64 	%rd9, %rd2, %rd8;
	ld.global.f32 	%f18, [%rd9];
	mul.wide.s32 	%rd10, %r50, 4;
	add.s64 	%rd11, %rd1, %rd10;
	st.global.f32 	[%rd11], %f18;
	add.s32 	%r50, %r50, %r4;
	setp.lt.s32 	%p3, %r50, %r10;
	@%p3 bra 	$L__BB3_3;
$L__BB3_4:
	ret;

}
	// .globl	nearestneighborNCHW
.visible .entry nearestneighborNCHW(
	.param .u32 nearestneighborNCHW_param_0,
	.param .u32 nearestneighborNCHW_param_1,
	.param .u64 .ptr .align 1 nearestneighborNCHW_param_2,
	.param .u32 nearestneighborNCHW_param_3,
	.param .u32 nearestneighborNCHW_param_4,
	.param .u32 nearestneighborNCHW_param_5,
	.param .u32 nearestneighborNCHW_param_6,
	.param .u32 nearestneighborNCHW_param_7,
	.param .f32 nearestneighborNCHW_param_8,
	.param .f32 nearestneighborNCHW_param_9,
	.param .u64 .ptr .align 1 nearestneighborNCHW_param_10
)
{
	.reg .pred 	%p<5>;
	.reg .b32 	%r<49>;
	.reg .b32 	%f<28>;
	.reg .b64 	%rd<19>;

	ld.param.u32 	%r9, [nearestneighborNCHW_param_0];
	ld.param.u32 	%r10, [nearestneighborNCHW_param_1];
	ld.param.u64 	%rd3, [nearestneighborNCHW_param_2];
	ld.param.u32 	%r11, [nearestneighborNCHW_param_3];
	ld.param.u32 	%r12, [nearestneighborNCHW_param_4];
	ld.param.u32 	%r13, [nearestneighborNCHW_param_5];
	ld.param.u32 	%r14, [nearestneighborNCHW_param_6];
	ld.param.u32 	%r15, [nearestneighborNCHW_param_7];
	ld.param.f32 	%f3, [nearestneighborNCHW_param_8];
	ld.param.f32 	%f4, [nearestneighborNCHW_param_9];
	ld.param.u64 	%rd4, [nearestneighborNCHW_param_10];
	cvta.to.global.u64 	%rd1, %rd4;
	cvta.to.global.u64 	%rd2, %rd3;
	mov.u32 	%r16, %ctaid.x;
	mov.u32 	%r1, %ntid.x;
	mov.u32 	%r17, %tid.x;
	mad.lo.s32 	%r47, %r16, %r1, %r17;
	setp.ge.s32 	%p1, %r47, %r10;
	@%p1 bra 	$L__BB4_4;
	mul.lo.s32 	%r3, %r12, %r11;
	setp.eq.s32 	%p2, %r9, 0;
	add.s32 	%r18, %r11, -1;
	cvt.rn.f32.s32 	%f1, %r18;
	add.s32 	%r19, %r12, -1;
	cvt.rn.f32.s32 	%f2, %r19;
	mov.u32 	%r20, %nctaid.x;
	mul.lo.s32 	%r4, %r1, %r20;
	@%p2 bra 	$L__BB4_2;
	bra.uni 	$L__BB4_3;
$L__BB4_2:
	div.s32 	%r34, %r47, %r15;
	mul.lo.s32 	%r35, %r34, %r15;
	sub.s32 	%r36, %r47, %r35;
	div.s32 	%r37, %r34, %r14;
	mul.lo.s32 	%r38, %r37, %r14;
	sub.s32 	%r39, %r34, %r38;
	rem.s32 	%r40, %r37, %r13;
	sub.s32 	%r41, %r37, %r40;
	mul.lo.s32 	%r42, %r3, %r41;
	cvt.s64.s32 	%rd12, %r42;
	cvt.rn.f32.s32 	%f19, %r39;
	mul.f32 	%f20, %f3, %f19;
	cvt.rmi.f32.f32 	%f21, %f20;
	min.f32 	%f22, %f21, %f1;
	cvt.rzi.s32.f32 	%r43, %f22;
	cvt.rn.f32.s32 	%f23, %r36;
	mul.f32 	%f24, %f4, %f23;
	cvt.rmi.f32.f32 	%f25, %f24;
	min.f32 	%f26, %f25, %f2;
	cvt.rzi.s32.f32 	%r44, %f26;
	mad.lo.s32 	%r45, %r40, %r11, %r43;
	mad.lo.s32 	%r46, %r45, %r12, %r44;
	cvt.s64.s32 	%rd13, %r46;
	add.s64 	%rd14, %rd13, %rd12;
	shl.b64 	%rd15, %rd14, 2;
	add.s64 	%rd16, %rd2, %rd15;
	ld.global.f32 	%f27, [%rd16];
	mul.wide.s32 	%rd17, %r47, 4;
	add.s64 	%rd18, %rd1, %rd17;
	st.global.f32 	[%rd18], %f27;
	add.s32 	%r47, %r47, %r4;
	setp.lt.s32 	%p4, %r47, %r10;
	@%p4 bra 	$L__BB4_2;
	bra.uni 	$L__BB4_4;
$L__BB4_3:
	div.s32 	%r21, %r47, %r15;
	mul.lo.s32 	%r22, %r21, %r15;
	sub.s32 	%r23, %r47, %r22;
	div.s32 	%r24, %r21, %r14;
	mul.lo.s32 	%r25, %r24, %r14;
	sub.s32 	%r26, %r21, %r25;
	rem.s32 	%r27, %r24, %r13;
	sub.s32 	%r28, %r24, %r27;
	mul.lo.s32 	%r29, %r3, %r28;
	cvt.s64.s32 	%rd5, %r29;
	cvt.rn.f32.s32 	%f5, %r26;
	mul.f32 	%f6, %f3, %f5;
	mov.f32 	%f7, 0f3F000000;
	copysign.f32 	%f8, %f6, %f7;
	add.rz.f32 	%f9, %f6, %f8;
	cvt.rzi.f32.f32 	%f10, %f9;
	min.f32 	%f11, %f10, %f1;
	cvt.rzi.s32.f32 	%r30, %f11;
	cvt.rn.f32.s32 	%f12, %r23;
	mul.f32 	%f13, %f4, %f12;
	copysign.f32 	%f14, %f13, %f7;
	add.rz.f32 	%f15, %f13, %f14;
	cvt.rzi.f32.f32 	%f16, %f15;
	min.f32 	%f17, %f16, %f2;
	cvt.rzi.s32.f32 	%r31, %f17;
	mad.lo.s32 	%r32, %r27, %r11, %r30;
	mad.lo.s32 	%r33, %r32, %r12, %r31;
	cvt.s64.s32 	%rd6, %r33;
	add.s64 	%rd7, %rd6, %rd5;
	shl.b64 	%rd8, %rd7, 2;
	add.s64 	%rd9, %rd2, %rd8;
	ld.global.f32 	%f18, [%rd9];
	mul.wide.s32 	%rd10, %r47, 4;
	add.s64 	%rd11, %rd1, %rd10;
	st.global.f32 	[%rd11], %f18;
	add.s32 	%r47, %r47, %r4;
	setp.lt.s32 	%p3, %r47, %r10;
	@%p3 bra 	$L__BB4_3;
$L__BB4_4:
	ret;

}
	// .globl	nearestneighborNCHWBack
.visible .entry nearestneighborNCHWBack(
	.param .u32 nearestneighborNCHWBack_param_0,
	.param .u32 nearestneighborNCHWBack_param_1,
	.param .u64 .ptr .align 1 nearestneighborNCHWBack_param_2,
	.param .u32 nearestneighborNCHWBack_param_3,
	.param .u32 nearestneighborNCHWBack_param_4,
	.param .u32 nearestneighborNCHWBack_param_5,
	.param .u32 nearestneighborNCHWBack_param_6,
	.param .u32 nearestneighborNCHWBack_param_7,
	.param .f32 nearestneighborNCHWBack_param_8,
	.param .f32 nearestneighborNCHWBack_param_9,
	.param .u64 .ptr .align 1 nearestneighborNCHWBack_param_10
)
{
	.reg .pred 	%p<5>;
	.reg .b32 	%r<49>;
	.reg .b32 	%f<30>;
	.reg .b64 	%rd<19>;

	ld.param.u32 	%r9, [nearestneighborNCHWBack_param_0];
	ld.param.u32 	%r10, [nearestneighborNCHWBack_param_1];
	ld.param.u64 	%rd3, [nearestneighborNCHWBack_param_2];
	ld.param.u32 	%r11, [nearestneighborNCHWBack_param_3];
	ld.param.u32 	%r12, [nearestneighborNCHWBack_param_4];
	ld.param.u32 	%r13, [nearestneighborNCHWBack_param_5];
	ld.param.u32 	%r14, [nearestneighborNCHWBack_param_6];
	ld.param.u32 	%r15, [nearestneighborNCHWBack_param_7];
	ld.param.f32 	%f3, [nearestneighborNCHWBack_param_8];
	ld.param.f32 	%f4, [nearestneighborNCHWBack_param_9];
	ld.param.u64 	%rd4, [nearestneighborNCHWBack_param_10];
	cvta.to.global.u64 	%rd1, %rd3;
	cvta.to.global.u64 	%rd2, %rd4;
	mov.u32 	%r16, %ctaid.x;
	mov.u32 	%r1, %ntid.x;
	mov.u32 	%r17, %tid.x;
	mad.lo.s32 	%r47, %r16, %r1, %r17;
	setp.ge.s32 	%p1, %r47, %r10;
	@%p1 bra 	$L__BB5_4;
	mul.lo.s32 	%r3, %r12, %r11;
	setp.eq.s32 	%p2, %r9, 0;
	add.s32 	%r18, %r14, -1;
	cvt.rn.f32.s32 	%f1, %r18;
	add.s32 	%r19, %r15, -1;
	cvt.rn.f32.s32 	%f2, %r19;
	mov.u32 	%r20, %nctaid.x;
	mul.lo.s32 	%r4, %r1, %r20;
	@%p2 bra 	$L__BB5_2;
	bra.uni 	$L__BB5_3;
$L__BB5_2:
	div.s32 	%r34, %r47, %r12;
	mul.lo.s32 	%r35, %r34, %r12;
	sub.s32 	%r36, %r47, %r35;
	div.s32 	%r37, %r34, %r11;
	mul.lo.s32 	%r38, %r37, %r11;
	sub.s32 	%r39, %r34, %r38;
	rem.s32 	%r40, %r37, %r13;
	sub.s32 	%r41, %r37, %r40;
	mul.lo.s32 	%r42, %r3, %r41;
	cvt.s64.s32 	%rd12, %r42;
	cvt.rn.f32.s32 	%f20, %r39;
	mul.f32 	%f21, %f3, %f20;
	cvt.rmi.f32.f32 	%f22, %f21;
	min.f32 	%f23, %f22, %f1;
	cvt.rzi.s32.f32 	%r43, %f23;
	cvt.rn.f32.s32 	%f24, %r36;
	mul.f32 	%f25, %f4, %f24;
	cvt.rmi.f32.f32 	%f26, %f25;
	min.f32 	%f27, %f26, %f2;
	cvt.rzi.s32.f32 	%r44, %f27;
	mad.lo.s32 	%r45, %r40, %r14, %r43;
	mad.lo.s32 	%r46, %r45, %r15, %r44;
	cvt.s64.s32 	%rd13, %r46;
	add.s64 	%rd14, %rd13, %rd12;
	shl.b64 	%rd15, %rd14, 2;
	add.s64 	%rd16, %rd1, %rd15;
	mul.wide.s32 	%rd17, %r47, 4;
	add.s64 	%rd18, %rd2, %rd17;
	ld.global.f32 	%f28, [%rd18];
	atom.global.add.f32 	%f29, [%rd16], %f28;
	add.s32 	%r47, %r47, %r4;
	setp.lt.s32 	%p4, %r47, %r10;
	@%p4 bra 	$L__BB5_2;
	bra.uni 	$L__BB5_4;
$L__BB5_3:
	div.s32 	%r21, %r47, %r12;
	mul.lo.s32 	%r22, %r21, %r12;
	sub.s32 	%r23, %r47, %r22;
	div.s32 	%r24, %r21, %r11;
	mul.lo.s32 	%r25, %r24, %r11;
	sub.s32 	%r26, %r21, %r25;
	rem.s32 	%r27, %r24, %r13;
	sub.s32 	%r28, %r24, %r27;
	mul.lo.s32 	%r29, %r3, %r28;
	cvt.s64.s32 	%rd5, %r29;
	cvt.rn.f32.s32 	%f5, %r26;
	mul.f32 	%f6, %f3, %f5;
	mov.f32 	%f7, 0f3F000000;
	copysign.f32 	%f8, %f6, %f7;
	add.rz.f32 	%f9, %f6, %f8;
	cvt.rzi.f32.f32 	%f10, %f9;
	min.f32 	%f11, %f10, %f1;
	cvt.rzi.s32.f32 	%r30, %f11;
	cvt.rn.f32.s32 	%f12, %r23;
	mul.f32 	%f13, %f4, %f12;
	copysign.f32 	%f14, %f13, %f7;
	add.rz.f32 	%f15, %f13, %f14;
	cvt.rzi.f32.f32 	%f16, %f15;
	min.f32 	%f17, %f16, %f2;
	cvt.rzi.s32.f32 	%r31, %f17;
	mad.lo.s32 	%r32, %r27, %r14, %r30;
	mad.lo.s32 	%r33, %r32, %r15, %r31;
	cvt.s64.s32 	%rd6, %r33;
	add.s64 	%rd7, %rd6, %rd5;
	shl.b64 	%rd8, %rd7, 2;
	add.s64 	%rd9, %rd1, %rd8;
	mul.wide.s32 	%rd10, %r47, 4;
	add.s64 	%rd11, %rd2, %rd10;
	ld.global.f32 	%f18, [%rd11];
	atom.global.add.f32 	%f19, [%rd9], %f18;
	add.s32 	%r47, %r47, %r4;
	setp.lt.s32 	%p3, %r47, %r10;
	@%p3 bra 	$L__BB5_3;
$L__BB5_4:
	ret;

}
	// .globl	nearestneighborNHWCBack
.visible .entry nearestneighborNHWCBack(
	.param .u32 nearestneighborNHWCBack_param_0,
	.param .u32 nearestneighborNHWCBack_param_1,
	.param .u64 .ptr .align 1 nearestneighborNHWCBack_param_2,
	.param .u32 nearestneighborNHWCBack_param_3,
	.param .u32 nearestneighborNHWCBack_param_4,
	.param .u32 nearestneighborNHWCBack_param_5,
	.param .u32 nearestneighborNHWCBack_param_6,
	.param .u32 nearestneighborNHWCBack_param_7,
	.param .f32 nearestneighborNHWCBack_param_8,
	.param .f32 nearestneighborNHWCBack_param_9,
	.param .u64 .ptr .align 1 nearestneighborNHWCBack_param_10
)
{
	.reg .pred 	%p<5>;
	.reg .b32 	%r<52>;
	.reg .b32 	%f<30>;
	.reg .b64 	%rd<19>;

	ld.param.u32 	%r9, [nearestneighborNHWCBack_param_0];
	ld.param.u32 	%r10, [nearestneighborNHWCBack_param_1];
	ld.param.u64 	%rd3, [nearestneighborNHWCBack_param_2];
	ld.param.u32 	%r11, [nearestneighborNHWCBack_param_3];
	ld.param.u32 	%r12, [nearestneighborNHWCBack_param_4];
	ld.param.u32 	%r13, [nearestneighborNHWCBack_param_5];
	ld.param.u32 	%r14, [nearestneighborNHWCBack_param_6];
	ld.param.u32 	%r15, [nearestneighborNHWCBack_param_7];
	ld.param.f32 	%f3, [nearestneighborNHWCBack_param_8];
	ld.param.f32 	%f4, [nearestneighborNHWCBack_param_9];
	ld.param.u64 	%rd4, [nearestneighborNHWCBack_param_10];
	cvta.to.global.u64 	%rd1, %rd3;
	cvta.to.global.u64 	%rd2, %rd4;
	mov.u32 	%r16, %ctaid.x;
	mov.u32 	%r1, %ntid.x;
	mov.u32 	%r17, %tid.x;
	mad.lo.s32 	%r50, %r16, %r1, %r17;
	setp.ge.s32 	%p1, %r50, %r10;
	@%p1 bra 	$L__BB6_4;
	mul.lo.s32 	%r18, %r12, %r11;
	mul.lo.s32 	%r3, %r18, %r13;
	setp.eq.s32 	%p2, %r9, 0;
	add.s32 	%r19, %r14, -1;
	cvt.rn.f32.s32 	%f1, %r19;
	add.s32 	%r20, %r15, -1;
	cvt.rn.f32.s32 	%f2, %r20;
	mov.u32 	%r21, %nctaid.x;
	mul.lo.s32 	%r4, %r1, %r21;
	@%p2 bra 	$L__BB6_2;
	bra.uni 	$L__BB6_3;
$L__BB6_2:
	div.s32 	%r36, %r50, %r13;
	mul.lo.s32 	%r37, %r36, %r13;
	sub.s32 	%r38, %r50, %r37;
	div.s32 	%r39, %r36, %r12;
	mul.lo.s32 	%r40, %r39, %r12;
	sub.s32 	%r41, %r36, %r40;
	div.s32 	%r42, %r39, %r11;
	mul.lo.s32 	%r43, %r42, %r11;
	sub.s32 	%r44, %r39, %r43;
	mul.lo.s32 	%r45, %r3, %r42;
	cvt.s64.s32 	%rd12, %r45;
	cvt.rn.f32.s32 	%f20, %r44;
	mul.f32 	%f21, %f3, %f20;
	cvt.rmi.f32.f32 	%f22, %f21;
	min.f32 	%f23, %f22, %f1;
	cvt.rzi.s32.f32 	%r46, %f23;
	cvt.rn.f32.s32 	%f24, %r41;
	mul.f32 	%f25, %f4, %f24;
	cvt.rmi.f32.f32 	%f26, %f25;
	min.f32 	%f27, %f26, %f2;
	cvt.rzi.s32.f32 	%r47, %f27;
	mad.lo.s32 	%r48, %r46, %r15, %r47;
	mad.lo.s32 	%r49, %r48, %r13, %r38;
	cvt.s64.s32 	%rd13, %r49;
	add.s64 	%rd14, %rd13, %rd12;
	shl.b64 	%rd15, %rd14, 2;
	add.s64 	%rd16, %rd1, %rd15;
	mul.wide.s32 	%rd17, %r50, 4;
	add.s64 	%rd18, %rd2, %rd17;
	ld.global.f32 	%f28, [%rd18];
	atom.global.add.f32 	%f29, [%rd16], %f28;
	add.s32 	%r50, %r50, %r4;
	setp.lt.s32 	%p4, %r50, %r10;
	@%p4 bra 	$L__BB6_2;
	bra.uni 	$L__BB6_4;
$L__BB6_3:
	div.s32 	%r22, %r50, %r13;
	mul.lo.s32 	%r23, %r22, %r13;
	sub.s32 	%r24, %r50, %r23;
	div.s32 	%r25, %r22, %r12;
	mul.lo.s32 	%r26, %r25, %r12;
	sub.s32 	%r27, %r22, %r26;
	div.s32 	%r28, %r25, %r11;
	mul.lo.s32 	%r29, %r28, %r11;
	sub.s32 	%r30, %r25, %r29;
	mul.lo.s32 	%r31, %r3, %r28;
	cvt.s64.s32 	%rd5, %r31;
	cvt.rn.f32.s32 	%f5, %r30;
	mul.f32 	%f6, %f3, %f5;
	mov.f32 	%f7, 0f3F000000;
	copysign.f32 	%f8, %f6, %f7;
	add.rz.f32 	%f9, %f6, %f8;
	cvt.rzi.f32.f32 	%f10, %f9;
	min.f32 	%f11, %f10, %f1;
	cvt.rzi.s32.f32 	%r32, %f11;
	cvt.rn.f32.s32 	%f12, %r27;
	mul.f32 	%f13, %f4, %f12;
	copysign.f32 	%f14, %f13, %f7;
	add.rz.f32 	%f15, %f13, %f14;
	cvt.rzi.f32.f32 	%f16, %f15;
	min.f32 	%f17, %f16, %f2;
	cvt.rzi.s32.f32 	%r33, %f17;
	mad.lo.s32 	%r34, %r32, %r15, %r33;
	mad.lo.s32 	%r35, %r34, %r13, %r24;
	cvt.s64.s32 	%rd6, %r35;
	add.s64 	%rd7, %rd6, %rd5;
	shl.b64 	%rd8, %rd7, 2;
	add.s64 	%rd9, %rd1, %rd8;
	mul.wide.s32 	%rd10, %r50, 4;
	add.s64 	%rd11, %rd2, %rd10;
	ld.global.f32 	%f18, [%rd11];
	atom.global.add.f32 	%f19, [%rd9], %f18;
	add.s32 	%r50, %r50, %r4;
	setp.lt.s32 	%p3, %r50, %r10;
	@%p3 bra 	$L__BB6_3;
$L__BB6_4:
	ret;

}
	// .globl	adagradfloat
.visible .entry adagradfloat(
	.param .u32 adagradfloat_param_0,
	.param .u64 .ptr .align 1 adagradfloat_param_1,
	.param .u64 .ptr .align 1 adagradfloat_param_2,
	.param .u64 .ptr .align 1 adagradfloat_param_3,
	.param .f32 adagradfloat_param_4,
	.param .f32 adagradfloat_param_5
)
{
	.reg .pred 	%p<3>;
	.reg .b32 	%r<13>;
	.reg .b32 	%f<13>;
	.reg .b64 	%rd<11>;

	ld.param.u32 	%r6, [adagradfloat_param_0];
	ld.param.u64 	%rd4, [adagradfloat_param_1];
	ld.param.u64 	%rd5, [adagradfloat_param_2];
	ld.param.u64 	%rd6, [adagradfloat_param_3];
	ld.param.f32 	%f1, [adagradfloat_param_4];
	ld.param.f32 	%f2, [adagradfloat_param_5];
	mov.u32 	%r7, %ctaid.x;
	mov.u32 	%r1, %ntid.x;
	mov.u32 	%r8, %tid.x;
	mad.lo.s32 	%r12, %r7, %r1, %r8;
	setp.ge.s32 	%p1, %r12, %r6;
	@%p1 bra 	$L__BB7_3;
	mov.u32 	%r9, %nctaid.x;
	mul.lo.s32 	%r3, %r1, %r9;
	cvta.to.global.u64 	%rd1, %rd6;
	cvta.to.global.u64 	%rd2, %rd5;
	cvta.to.global.u64 	%rd3, %rd4;
$L__BB7_2:
	mul.wide.s32 	%rd7, %r12, 4;
	add.s64 	%rd8, %rd1, %rd7;
	ld.global.f32 	%f3, [%rd8];
	cvt.rzi.s32.f32 	%r10, %f3;
	cvt.rn.f32.s32 	%f4, %r10;
	add.s64 	%rd9, %rd2, %rd7;
	ld.global.f32 	%f5, [%rd9];
	fma.rn.f32 	%f6, %f5, %f5, %f4;
	st.global.f32 	[%rd8], %f6;
	ld.global.f32 	%f7, [%rd9];
	neg.f32 	%f8, %f7;
	mul.f32 	%f9, %f1, %f8;
	sqrt.rn.f32 	%f10, %f6;
	add.f32 	%f11, %f2, %f10;
	div.rn.f32 	%f12, %f9, %f11;
	add.s64 	%rd10, %rd3, %rd7;
	st.global.f32 	[%rd10], %f12;
	mov.b32 	%r11, 0;
	st.global.u32 	[%rd9], %r11;
	add.s32 	%r12, %r12, %r3;
	setp.lt.s32 	%p2, %r12, %r6;
	@%p2 bra 	$L__BB7_2;
$L__BB7_3:
	ret;

}
	// .globl	adamfloat
.visible .entry adamfloat(
	.param .u32 adamfloat_param_0,
	.param .u64 .ptr .align 1 adamfloat_param_1,
	.param .u64 .ptr .align 1 adamfloat_param_2,
	.param .u64 .ptr .align 1 adamfloat_param_3,
	.param .u64 .ptr .align 1 adamfloat_param_4,
	.param .f32 adamfloat_param_5,
	.param .f32 adamfloat_param_6,
	.param .f32 adamfloat_param_7,
	.param .f32 adamfloat_param_8,
	.param .f32 adamfloat_param_9
)
{
	.reg .pred 	%p<39>;
	.reg .b32 	%r<40>;
	.reg .b32 	%f<173>;
	.reg .b64 	%rd<18>;
	.reg .b64 	%fd<21>;

	ld.param.u32 	%r6, [adamfloat_param_0];
	ld.param.f32 	%f6, [adamfloat_param_6];
	ld.param.f32 	%f7, [adamfloat_param_7];
	mov.u32 	%r7, %ctaid.x;
	mov.u32 	%r1, %ntid.x;
	mov.u32 	%r8, %tid.x;
	mad.lo.s32 	%r39, %r7, %r1, %r8;
	setp.ge.s32 	%p3, %r39, %r6;
	@%p3 bra 	$L__BB8_3;
	ld.param.f32 	%f172, [adamfloat_param_9];
	ld.param.u64 	%rd16, [adamfloat_param_3];
	ld.param.u64 	%rd15, [adamfloat_param_2];
	ld.param.u64 	%rd14, [adamfloat_param_1];
	cvt.f64.f32 	%fd3, %f6;
	mov.f64 	%fd4, 0d3FF0000000000000;
	sub.f64 	%fd1, %fd4, %fd3;
	cvt.f64.f32 	%fd5, %f7;
	sub.f64 	%fd2, %fd4, %fd5;
	mul.f32 	%f10, %f172, 0f3F000000;
	cvt.rzi.f32.f32 	%f11, %f10;
	add.f32 	%f12, %f11, %f11;
	sub.f32 	%f13, %f172, %f12;
	abs.f32 	%f14, %f13;
	setp.neu.f32 	%p4, %f14, 0f3F800000;
	abs.f32 	%f15, %f6;
	setp.lt.f32 	%p5, %f15, 0f00800000;
	mul.f32 	%f17, %f15, 0f4B800000;
	selp.f32 	%f18, %f17, %f15, %p5;
	selp.f32 	%f19, 0fC1C00000, 0f00000000, %p5;
	mov.b32 	%r9, %f18;
	add.s32 	%r10, %r9, -1060439283;
	and.b32  	%r11, %r10, -8388608;
	sub.s32 	%r12, %r9, %r11;
	mov.b32 	%f20, %r12;
	cvt.rn.f32.s32 	%f21, %r11;
	fma.rn.f32 	%f22, %f21, 0f34000000, %f19;
	add.f32 	%f23, %f20, 0fBF800000;
	add.f32 	%f24, %f20, 0f3F800000;
	rcp.approx.ftz.f32 	%f25, %f24;
	add.f32 	%f26, %f23, %f23;
	mul.f32 	%f27, %f26, %f25;
	mul.f32 	%f28, %f27, %f27;
	sub.f32 	%f29, %f23, %f27;
	add.f32 	%f30, %f29, %f29;
	neg.f32 	%f31, %f27;
	fma.rn.f32 	%f32, %f31, %f23, %f30;
	mul.rn.f32 	%f33, %f25, %f32;
	fma.rn.f32 	%f34, %f28, 0f3A2C32E4, 0f3B52E7DB;
	fma.rn.f32 	%f35, %f34, %f28, 0f3C93BB73;
	fma.rn.f32 	%f36, %f35, %f28, 0f3DF6384F;
	mul.rn.f32 	%f37, %f36, %f28;
	fma.rn.f32 	%f38, %f27, 0f3FB8AA3B, %f22;
	sub.f32 	%f39, %f22, %f38;
	fma.rn.f32 	%f40, %f27, 0f3FB8AA3B, %f39;
	fma.rn.f32 	%f41, %f33, 0f3FB8AA3B, %f40;
	fma.rn.f32 	%f42, %f27, 0f32A55E34, %f41;
	mul.f32 	%f43, %f37, 0f40400000;
	fma.rn.f32 	%f44, %f43, %f33, %f42;
	fma.rn.f32 	%f45, %f37, %f27, %f44;
	add.rn.f32 	%f46, %f38, %f45;
	neg.f32 	%f47, %f38;
	add.rn.f32 	%f48, %f46, %f47;
	neg.f32 	%f49, %f48;
	add.rn.f32 	%f50, %f45, %f49;
	mul.rn.f32 	%f51, %f46, %f172;
	neg.f32 	%f52, %f51;
	fma.rn.f32 	%f53, %f46, %f172, %f52;
	fma.rn.f32 	%f54, %f50, %f172, %f53;
	cvt.rni.f32.f32 	%f55, %f51;
	sub.f32 	%f56, %f51, %f55;
	add.f32 	%f57, %f56, %f54;
	fma.rn.f32 	%f58, %f57, 0f391FCB8E, 0f3AAF85ED;
	fma.rn.f32 	%f59, %f58, %f57, 0f3C1D9856;
	fma.rn.f32 	%f60, %f59, %f57, 0f3D6357BB;
	fma.rn.f32 	%f61, %f60, %f57, 0f3E75FDEC;
	fma.rn.f32 	%f62, %f61, %f57, 0f3F317218;
	fma.rn.f32 	%f63, %f62, %f57, 0f3F800000;
	cvt.rzi.s32.f32 	%r13, %f55;
	setp.gt.f32 	%p6, %f55, 0f00000000;
	selp.b32 	%r14, 0, -2097152000, %p6;
	add.s32 	%r15, %r14, 2130706432;
	mov.b32 	%f64, %r15;
	mul.f32 	%f65, %f63, %f64;
	shl.b32 	%r16, %r13, 23;
	sub.s32 	%r17, %r16, %r14;
	mov.b32 	%f66, %r17;
	mul.f32 	%f67, %f65, %f66;
	abs.f32 	%f68, %f51;
	setp.gt.f32 	%p7, %f68, 0f43180000;
	setp.lt.f32 	%p8, %f51, 0f00000000;
	selp.f32 	%f69, 0f00000000, 0f7F800000, %p8;
	selp.f32 	%f70, %f69, %f67, %p7;
	setp.eq.f32 	%p9, %f6, 0f3F800000;
	setp.eq.f32 	%p10, %f172, 0f00000000;
	or.pred  	%p11, %p9, %p10;
	setp.nan.f32 	%p12, %f15, %f15;
	abs.f32 	%f71, %f172;
	setp.nan.f32 	%p13, %f71, %f71;
	setp.eq.f32 	%p14, %f6, 0f00000000;
	setp.eq.f32 	%p15, %f15, 0f7F800000;
	or.pred  	%p16, %p14, %p15;
	setp.eq.f32 	%p17, %f6, 0fBF800000;
	setp.eq.f32 	%p18, %f71, 0f7F800000;
	and.pred  	%p19, %p17, %p18;
	setp.geu.f32 	%p20, %f6, 0f00000000;
	neg.f32 	%f73, %f70;
	selp.f32 	%f74, %f70, %f73, %p4;
	cvt.rmi.f32.f32 	%f75, %f172;
	setp.neu.f32 	%p21, %f172, %f75;
	selp.f32 	%f76, 0f7FFFFFFF, %f74, %p21;
	add.f32 	%f77, %f6, %f6;
	mov.b32 	%r18, %f77;
	setp.lt.f32 	%p22, %f172, 0f00000000;
	xor.b32  	%r19, %r18, 2139095040;
	selp.b32 	%r20, %r19, %r18, %p22;
	and.b32  	%r21, %r20, 2147483647;
	selp.b32 	%r22, %r21, %r20, %p4;
	mov.b32 	%f78, %r22;
	add.rn.f32 	%f79, %f6, %f172;
	abs.f32 	%f80, %f7;
	setp.lt.f32 	%p23, %f80, 0f00800000;
	mul.f32 	%f82, %f80, 0f4B800000;
	selp.f32 	%f83, %f82, %f80, %p23;
	selp.f32 	%f84, 0fC1C00000, 0f00000000, %p23;
	mov.b32 	%r23, %f83;
	add.s32 	%r24, %r23, -1060439283;
	and.b32  	%r25, %r24, -8388608;
	sub.s32 	%r26, %r23, %r25;
	mov.b32 	%f85, %r26;
	cvt.rn.f32.s32 	%f86, %r25;
	fma.rn.f32 	%f87, %f86, 0f34000000, %f84;
	add.f32 	%f88, %f85, 0fBF800000;
	add.f32 	%f89, %f85, 0f3F800000;
	rcp.approx.ftz.f32 	%f90, %f89;
	add.f32 	%f91, %f88, %f88;
	mul.f32 	%f92, %f91, %f90;
	mul.f32 	%f93, %f92, %f92;
	sub.f32 	%f94, %f88, %f92;
	add.f32 	%f95, %f94, %f94;
	neg.f32 	%f96, %f92;
	fma.rn.f32 	%f97, %f96, %f88, %f95;
	mul.rn.f32 	%f98, %f90, %f97;
	fma.rn.f32 	%f99, %f93, 0f3A2C32E4, 0f3B52E7DB;
	fma.rn.f32 	%f100, %f99, %f93, 0f3C93BB73;
	fma.rn.f32 	%f101, %f100, %f93, 0f3DF6384F;
	mul.rn.f32 	%f102, %f101, %f93;
	fma.rn.f32 	%f103, %f92, 0f3FB8AA3B, %f87;
	sub.f32 	%f104, %f87, %f103;
	fma.rn.f32 	%f105, %f92, 0f3FB8AA3B, %f104;
	fma.rn.f32 	%f106, %f98, 0f3FB8AA3B, %f105;
	fma.rn.f32 	%f107, %f92, 0f32A55E34, %f106;
	mul.f32 	%f108, %f102, 0f40400000;
	fma.rn.f32 	%f109, %f108, %f98, %f107;
	fma.rn.f32 	%f110, %f102, %f92, %f109;
	add.rn.f32 	%f111, %f103, %f110;
	neg.f32 	%f112, %f103;
	add.rn.f32 	%f113, %f111, %f112;
	neg.f32 	%f114, %f113;
	add.rn.f32 	%f115, %f110, %f114;
	mul.rn.f32 	%f116, %f111, %f172;
	neg.f32 	%f117, %f116;
	fma.rn.f32 	%f118, %f111, %f172, %f117;
	fma.rn.f32 	%f119, %f115, %f172, %f118;
	cvt.rni.f32.f32 	%f120, %f116;
	sub.f32 	%f121, %f116, %f120;
	add.f32 	%f122, %f121, %f119;
	fma.rn.f32 	%f123, %f122, 0f391FCB8E, 0f3AAF85ED;
	fma.rn.f32 	%f124, %f123, %f122, 0f3C1D9856;
	fma.rn.f32 	%f125, %f124, %f122, 0f3D6357BB;
	fma.rn.f32 	%f126, %f125, %f122, 0f3E75FDEC;
	fma.rn.f32 	%f127, %f126, %f122, 0f3F317218;
	fma.rn.f32 	%f128, %f127, %f122, 0f3F800000;
	cvt.rzi.s32.f32 	%r27, %f120;
	setp.gt.f32 	%p24, %f120, 0f00000000;
	selp.b32 	%r28, 0, -2097152000, %p24;
	add.s32 	%r29, %r28, 2130706432;
	mov.b32 	%f129, %r29;
	mul.f32 	%f130, %f128, %f129;
	shl.b32 	%r30, %r27, 23;
	sub.s32 	%r31, %r30, %r28;
	mov.b32 	%f131, %r31;
	mul.f32 	%f132, %f130, %f131;
	abs.f32 	%f133, %f116;
	setp.gt.f32 	%p25, %f133, 0f43180000;
	setp.lt.f32 	%p26, %f116, 0f00000000;
	selp.f32 	%f134, 0f00000000, 0f7F800000, %p26;
	selp.f32 	%f135, %f134, %f132, %p25;
	setp.eq.f32 	%p27, %f7, 0f3F800000;
	or.pred  	%p28, %p27, %p10;
	setp.nan.f32 	%p29, %f80, %f80;
	setp.eq.f32 	%p30, %f7, 0f00000000;
	setp.eq.f32 	%p31, %f80, 0f7F800000;
	or.pred  	%p32, %p30, %p31;
	setp.eq.f32 	%p33, %f7, 0fBF800000;
	and.pred  	%p34, %p33, %p18;
	setp.geu.f32 	%p35, %f7, 0f00000000;
	neg.f32 	%f136, %f135;
	selp.f32 	%f137, %f135, %f136, %p4;
	selp.f32 	%f138, 0f7FFFFFFF, %f137, %p21;
	add.f32 	%f139, %f7, %f7;
	mov.b32 	%r32, %f139;
	xor.b32  	%r33, %r32, 2139095040;
	selp.b32 	%r34, %r33, %r32, %p22;
	and.b32  	%r35, %r34, 2147483647;
	selp.b32 	%r36, %r35, %r34, %p4;
	mov.b32 	%f140, %r36;
	add.rn.f32 	%f141, %f7, %f172;
	mov.u32 	%r37, %nctaid.x;
	mul.lo.s32 	%r3, %r1, %r37;
	or.pred  	%p36, %p11, %p12;
	or.pred  	%p1, %p36, %p13;
	selp.f32 	%f1, 0f3F800000, %f79, %p11;
	selp.f32 	%f142, 0f3F800000, %f70, %p19;
	selp.f32 	%f143, %f78, %f142, %p16;
	selp.f32 	%f144, %f143, %f76, %p20;
	selp.f32 	%f145, %f143, %f144, %p19;
	selp.f32 	%f2, %f143, %f145, %p16;
	or.pred  	%p37, %p28, %p29;
	or.pred  	%p2, %p37, %p13;
	selp.f32 	%f3, 0f3F800000, %f141, %p28;
	selp.f32 	%f146, 0f3F800000, %f135, %p34;
	selp.f32 	%f147, %f140, %f146, %p32;
	selp.f32 	%f148, %f147, %f138, %p35;
	selp.f32 	%f149, %f147, %f148, %p34;
	selp.f32 	%f4, %f147, %f149, %p32;
	cvta.to.global.u64 	%rd1, %rd15;
	cvta.to.global.u64 	%rd2, %rd16;
	cvta.to.global.u64 	%rd3, %rd14;
	selp.f32 	%f160, %f1, %f2, %p1;
	cvt.f64.f32 	%fd13, %f160;
	selp.f32 	%f162, %f3, %f4, %p2;
$L__BB8_2:
	ld.param.f32 	%f171, [adamfloat_param_8];
	ld.param.f32 	%f170, [adamfloat_param_5];
	ld.param.u64 	%rd17, [adamfloat_param_4];
	mul.wide.s32 	%rd8, %r39, 4;
	add.s64 	%rd9, %rd1, %rd8;
	ld.global.f32 	%f150, [%rd9];
	mul.f32 	%f151, %f6, %f150;
	cvt.f64.f32 	%fd6, %f151;
	cvta.to.global.u64 	%rd10, %rd17;
	add.s64 	%rd11, %rd10, %rd8;
	ld.global.f32 	%f152, [%rd11];
	cvt.f64.f32 	%fd7, %f152;
	fma.rn.f64 	%fd8, %fd1, %fd7, %fd6;
	cvt.rn.f32.f64 	%f153, %fd8;
	st.global.f32 	[%rd9], %f153;
	add.s64 	%rd12, %rd2, %rd8;
	ld.global.f32 	%f154, [%rd12];
	mul.f32 	%f155, %f7, %f154;
	cvt.f64.f32 	%fd9, %f155;
	ld.global.f32 	%f156, [%rd11];
	mul.f32 	%f157, %f156, %f156;
	cvt.f64.f32 	%fd10, %f157;
	fma.rn.f64 	%fd11, %fd2, %fd10, %fd9;
	cvt.rn.f32.f64 	%f158, %fd11;
	st.global.f32 	[%rd12], %f158;
	ld.global.f32 	%f159, [%rd9];
	cvt.f64.f32 	%fd12, %f159;
	mov.f64 	%fd14, 0d3FF0000000000000;
	sub.f64 	%fd15, %fd14, %fd13;
	div.rn.f64 	%fd16, %fd12, %fd15;
	cvt.rn.f32.f64 	%f161, %fd16;
	cvt.f64.f32 	%fd17, %f158;
	cvt.f64.f32 	%fd18, %f162;
	sub.f64 	%fd19, %fd14, %fd18;
	div.rn.f64 	%fd20, %fd17, %fd19;
	cvt.rn.f32.f64 	%f163, %fd20;
	mul.f32 	%f164, %f170, %f161;
	sqrt.rn.f32 	%f165, %f163;
	add.f32 	%f166, %f171, %f165;
	div.rn.f32 	%f167, %f164, %f166;
	add.s64 	%rd13, %rd3, %rd8;
	ld.global.f32 	%f168, [%rd13];
	sub.f32 	%f169, %f168, %f167;
	st.global.f32 	[%rd13], %f169;
	mov.b32 	%r38, 0;
	st.global.u32 	[%rd11], %r38;
	add.s32 	%r39, %r39, %r3;
	setp.lt.s32 	%p38, %r39, %r6;
	@%p38 bra 	$L__BB8_2;
$L__BB8_3:
	ret;

}
	// .globl	adadeltafloat
.visible .entry adadeltafloat(
	.param .u32 adadeltafloat_param_0,
	.param .u64 .ptr .align 1 adadeltafloat_param_1,
	.param .u64 .ptr .align 1 adadeltafloat_param_2,
	.param .u64 .ptr .align 1 adadeltafloat_param_3,
	.param .u64 .ptr .align 1 adadeltafloat_param_4,
	.param .f32 adadeltafloat_param_5,
	.param .f32 adadeltafloat_param_6
)
{
	.reg .pred 	%p<3>;
	.reg .b32 	%r<12>;
	.reg .b32 	%f<12>;
	.reg .b64 	%rd<11>;

	ld.param.u32 	%r6, [adadeltafloat_param_0];
	ld.param.u64 	%rd4, [adadeltafloat_param_1];
	ld.param.u64 	%rd5, [adadeltafloat_param_2];
	ld.param.u64 	%rd6, [adadeltafloat_param_4];
	ld.param.f32 	%f1, [adadeltafloat_param_5];
	ld.param.f32 	%f2, [adadeltafloat_param_6];
	mov.u32 	%r7, %ctaid.x;
	mov.u32 	%r1, %ntid.x;
	mov.u32 	%r8, %tid.x;
	mad.lo.s32 	%r11, %r7, %r1, %r8;
	setp.ge.s32 	%p1, %r11, %r6;
	@%p1 bra 	$L__BB9_3;
	mov.u32 	%r9, %nctaid.x;
	mul.lo.s32 	%r3, %r1, %r9;
	cvta.to.global.u64 	%rd1, %rd5;
	cvta.to.global.u64 	%rd2, %rd6;
	cvta.to.global.u64 	%rd3, %rd4;
$L__BB9_2:
	mul.wide.s32 	%rd7, %r11, 4;
	add.s64 	%rd8, %rd1, %rd7;
	ld.global.f32 	%f3, [%rd8];
	add.s64 	%rd9, %rd2, %rd7;
	ld.global.f32 	%f4, [%rd9];
	fma.rn.f32 	%f5, %f4, %f4, %f3;
	st.global.f32 	[%rd8], %f5;
	ld.global.f32 	%f6, [%rd9];
	neg.f32 	%f7, %f6;
	mul.f32 	%f8, %f1, %f7;
	sqrt.rn.f32 	%f9, %f5;
	add.f32 	%f10, %f2, %f9;
	div.rn.f32 	%f11, %f8, %f10;
	add.s64 	%rd10, %rd3, %rd7;
	st.global.f32 	[%rd10], %f11;
	mov.b32 	%r10, 0;
	st.global.u32 	[%rd9], %r10;
	add.s32 	%r11, %r11, %r3;
	setp.lt.s32 	%p2, %r11, %r6;
	@%p2 bra 	$L__BB9_2;
$L__BB9_3:
	ret;

}
	// .globl	l1regularizationfloat
.visible .entry l1regularizationfloat(
	.param .u32 l1regularizationfloat_param_0,
	.param .u64 .ptr .align 1 l1regularizationfloat_param_1,
	.param .u64 .ptr .align 1 l1regularizationfloat_param_2,
	.param .u64 .ptr .align 1 l1regularizationfloat_param_3,
	.param .u64 .ptr .align 1 l1regularizationfloat_param_4,
	.param .f32 l1regularizationfloat_param_5,
	.param .f32 l1regularizationfloat_param_6,
	.param .f32 l1regularizationfloat_param_7
)
{
	.reg .pred 	%p<4>;
	.reg .b32 	%r<11>;
	.reg .b32 	%f<11>;
	.reg .b64 	%rd<10>;

	ld.param.u32 	%r6, [l1regularizationfloat_param_0];
	ld.param.u64 	%rd4, [l1regularizationfloat_param_1];
	ld.param.u64 	%rd5, [l1regularizationfloat_param_2];
	ld.param.u64 	%rd6, [l1regularizationfloat_param_3];
	ld.param.f32 	%f2, [l1regularizationfloat_param_5];
	ld.param.f32 	%f3, [l1regularizationfloat_param_6];
	mov.u32 	%r7, %ctaid.x;
	mov.u32 	%r1, %ntid.x;
	mov.u32 	%r8, %tid.x;
	mad.lo.s32 	%r10, %r7, %r1, %r8;
	setp.ge.s32 	%p1, %r10, %r6;
	@%p1 bra 	$L__BB10_3;
	neg.f32 	%f1, %f3;
	mov.u32 	%r9, %nctaid.x;
	mul.lo.s32 	%r3, %r1, %r9;
	cvta.to.global.u64 	%rd1, %rd5;
	cvta.to.global.u64 	%rd2, %rd6;
	cvta.to.global.u64 	%rd3, %rd4;
$L__BB10_2:
	mul.wide.s32 	%rd7, %r10, 4;
	add.s64 	%rd8, %rd1, %rd7;
	ld.global.f32 	%f4, [%rd8];
	setp.lt.f32 	%p2, %f4, 0f00000000;
	selp.f32 	%f5, %f1, %f3, %p2;
	mul.f32 	%f6, %f4, %f5;
	atom.global.add.f32 	%f7, [%rd2], %f6;
	add.s64 	%rd9, %rd3, %rd7;
	ld.global.f32 	%f8, [%rd9];
	add.f32 	%f9, %f8, %f5;
	div.rn.f32 	%f10, %f9, %f2;
	st.global.f32 	[%rd9], %f10;
	add.s32 	%r10, %r10, %r3;
	setp.lt.s32 	%p3, %r10, %r6;
	@%p3 bra 	$L__BB10_2;
$L__BB10_3:
	ret;

}
	// .globl	Segment1stDim
.visible .entry Segment1stDim(
	.param .u32 Segment1stDim_param_0,
	.param .u64 .ptr .align 1 Segment1stDim_param_1,
	.param .u64 .ptr .align 1 Segment1stDim_param_2,
	.param .u32 Segment1stDim_param_3
)
{
	.reg .pred 	%p<2>;
	.reg .b32 	%r<12>;
	.reg .b32 	%f<2>;
	.reg .b64 	%rd<9>;

	ld.param.u32 	%r3, [Segment1stDim_param_0];
	ld.param.u64 	%rd1, [Segment1stDim_param_1];
	ld.param.u64 	%rd2, [Segment1stDim_param_2];
	ld.param.u32 	%r4, [Segment1stDim_param_3];
	mov.u32 	%r5, %ctaid.y;
	mov.u32 	%r6, %nctaid.x;
	mov.u32 	%r7, %ntid.x;
	mov.u32 	%r8, %ctaid.x;
	mov.u32 	%r9, %tid.x;
	mad.lo.s32 	%r10, %r5, %r6, %r8;
	mad.lo.s32 	%r1, %r10, %r7, %r9;
	mul.lo.s32 	%r2, %r4, %r3;
	setp.ge.s32 	%p1, %r1, %r4;
	@%p1 bra 	$L__BB11_2;
	cvta.to.global.u64 	%rd3, %rd1;
	cvta.to.global.u64 	%rd4, %rd2;
	add.s32 	%r11, %r2, %r1;
	mul.wide.s32 	%rd5, %r11, 4;
	add.s64 	%rd6, %rd3, %rd5;
	ld.global.f32 	%f1, [%rd6];
	mul.wide.s32 	%rd7, %r1, 4;
	add.s64 	%rd8, %rd4, %rd7;
	st.global.f32 	[%rd8], %f1;
$L__BB11_2:
	ret;

}
	// .globl	l2regularizationfloat
.visible .entry l2regularizationfloat(
	.param .u32 l2regularizationfloat_param_0,
	.param .u64 .ptr .align 1 l2regularizationfloat_param_1,
	.param .u64 .ptr .align 1 l2regularizationfloat_param_2,
	.param .u64 .ptr .align 1 l2regularizationfloat_param_3,
	.param .u64 .ptr .align 1 l2regularizationfloat_param_4,
	.param .f32 l2regularizationfloat_param_5,
	.param .f32 l2regularizationfloat_param_6,
	.param .f32 l2regularizationfloat_param_7
)
{
	.reg .pred 	%p<3>;
	.reg .b32 	%r<11>;
	.reg .b32 	%f<12>;
	.reg .b64 	%rd<10>;

	ld.param.u32 	%r6, [l2regularizationfloat_param_0];
	ld.param.u64 	%rd4, [l2regularizationfloat_param_1];
	ld.param.u64 	%rd5, [l2regularizationfloat_param_2];
	ld.param.u64 	%rd6, [l2regularizationfloat_param_4];
	ld.param.f32 	%f1, [l2regularizationfloat_param_5];
	ld.param.f32 	%f2, [l2regularizationfloat_param_7];
	mov.u32 	%r7, %ctaid.x;
	mov.u32 	%r1, %ntid.x;
	mov.u32 	%r8, %tid.x;
	mad.lo.s32 	%r10, %r7, %r1, %r8;
	setp.ge.s32 	%p1, %r10, %r6;
	@%p1 bra 	$L__BB12_3;
	mov.u32 	%r9, %nctaid.x;
	mul.lo.s32 	%r3, %r1, %r9;
	cvta.to.global.u64 	%rd1, %rd5;
	cvta.to.global.u64 	%rd2, %rd6;
	cvta.to.global.u64 	%rd3, %rd4;
$L__BB12_2:
	mul.wide.s32 	%rd7, %r10, 4;
	add.s64 	%rd8, %rd1, %rd7;
	ld.global.f32 	%f3, [%rd8];
	mul.f32 	%f4, %f3, %f3;
	mul.f32 	%f5, %f2, %f4;
	mul.f32 	%f6, %f5, 0f3F000000;
	atom.global.add.f32 	%f7, [%rd2], %f6;
	add.s64 	%rd9, %rd3, %rd7;
	ld.global.f32 	%f8, [%rd9];
	ld.global.f32 	%f9, [%rd8];
	fma.rn.f32 	%f10, %f2, %f9, %f8;
	div.rn.f32 	%f11, %f10, %f1;
	st.global.f32 	[%rd9], %f11;
	add.s32 	%r10, %r10, %r3;
	setp.lt.s32 	%p2, %r10, %r6;
	@%p2 bra 	$L__BB12_2;
$L__BB12_3:
	ret;

}
	// .globl	batchregfloat
.visible .entry batchregfloat(
	.param .u32 batchregfloat_param_0,
	.param .u64 .ptr .align 1 batchregfloat_param_1,
	.param .f32 batchregfloat_param_2
)
{
	.reg .pred 	%p<3>;
	.reg .b32 	%r<11>;
	.reg .b32 	%f<4>;
	.reg .b64 	%rd<5>;

	ld.param.u32 	%r6, [batchregfloat_param_0];
	ld.param.u64 	%rd2, [batchregfloat_param_1];
	ld.param.f32 	%f1, [batchregfloat_param_2];
	mov.u32 	%r7, %ctaid.x;
	mov.u32 	%r1, %ntid.x;
	mov.u32 	%r8, %tid.x;
	mad.lo.s32 	%r10, %r7, %r1, %r8;
	setp.ge.s32 	%p1, %r10, %r6;
	@%p1 bra 	$L__BB13_3;
	mov.u32 	%r9, %nctaid.x;
	mul.lo.s32 	%r3, %r1, %r9;
	cvta.to.global.u64 	%rd1, %rd2;
$L__BB13_2:
	mul.wide.s32 	%rd3, %r10, 4;
	add.s64 	%rd4, %rd1, %rd3;
	ld.global.f32 	%f2, [%rd4];
	div.rn.f32 	%f3, %f2, %f1;
	st.global.f32 	[%rd4], %f3;
	add.s32 	%r10, %r10, %r3;
	setp.lt.s32 	%p2, %r10, %r6;
	@%p2 bra 	$L__BB13_2;
$L__BB13_3:
	ret;

}
	// .globl	l1l2regularizationfloat
.visible .entry l1l2regularizationfloat(
	.param .u32 l1l2regularizationfloat_param_0,
	.param .u64 .ptr .align 1 l1l2regularizationfloat_param_1,
	.param .u64 .ptr .align 1 l1l2regularizationfloat_param_2,
	.param .u64 .ptr .align 1 l1l2regularizationfloat_param_3,
	.param .u64 .ptr .align 1 l1l2regularizationfloat_param_4,
	.param .f32 l1l2regularizationfloat_param_5,
	.param .f32 l1l2regularizationfloat_param_6,
	.param .f32 l1l2regularizationfloat_param_7
)
{
	.reg .pred 	%p<4>;
	.reg .b32 	%r<11>;
	.reg .b32 	%f<19>;
	.reg .b64 	%rd<12>;

	ld.param.u32 	%r6, [l1l2regularizationfloat_param_0];
	ld.param.u64 	%rd5, [l1l2regularizationfloat_param_1];
	ld.param.u64 	%rd6, [l1l2regularizationfloat_param_2];
	ld.param.u64 	%rd7, [l1l2regularizationfloat_param_3];
	ld.param.u64 	%rd8, [l1l2regularizationfloat_param_4];
	ld.param.f32 	%f2, [l1l2regularizationfloat_param_5];
	ld.param.f32 	%f3, [l1l2regularizationfloat_param_6];
	ld.param.f32 	%f4, [l1l2regularizationfloat_param_7];
	mov.u32 	%r7, %ctaid.x;
	mov.u32 	%r1, %ntid.x;
	mov.u32 	%r8, %tid.x;
	mad.lo.s32 	%r10, %r7, %r1, %r8;
	setp.ge.s32 	%p1, %r10, %r6;
	@%p1 bra 	$L__BB14_3;
	neg.f32 	%f1, %f3;
	mov.u32 	%r9, %nctaid.x;
	mul.lo.s32 	%r3, %r1, %r9;
	cvta.to.global.u64 	%rd1, %rd6;
	cvta.to.global.u64 	%rd2, %rd7;
	cvta.to.global.u64 	%rd3, %rd8;
	cvta.to.global.u64 	%rd4, %rd5;
$L__BB14_2:
	mul.wide.s32 	%rd9, %r10, 4;
	add.s64 	%rd10, %rd1, %rd9;
	ld.global.f32 	%f5, [%rd10];
	setp.lt.f32 	%p2, %f5, 0f00000000;
	selp.f32 	%f6, %f1, %f3, %p2;
	mul.f32 	%f7, %f5, %f6;
	atom.global.add.f32 	%f8, [%rd2], %f7;
	ld.global.f32 	%f9, [%rd10];
	mul.f32 	%f10, %f9, %f9;
	mul.f32 	%f11, %f4, %f10;
	mul.f32 	%f12, %f11, 0f3F000000;
	atom.global.add.f32 	%f13, [%rd3], %f12;
	add.s64 	%rd11, %rd4, %rd9;
	ld.global.f32 	%f14, [%rd11];
	ld.global.f32 	%f15, [%rd10];
	fma.rn.f32 	%f16, %f4, %f15, %f14;
	add.f32 	%f17, %f3, %f16;
	div.rn.f32 	%f18, %f17, %f2;
	st.global.f32 	[%rd11], %f18;
	add.s32 	%r10, %r10, %r3;
	setp.lt.s32 	%p3, %r10, %r6;
	@%p3 bra 	$L__BB14_2;
$L__BB14_3:
	ret;

}
	// .globl	forwardParametricfloat
.visible .entry forwardParametricfloat(
	.param .u32 forwardParametricfloat_param_0,
	.param .u32 forwardParametricfloat_param_1,
	.param .u64 .ptr .align 1 forwardParametricfloat_param_2,
	.param .u64 .ptr .align 1 forwardParametricfloat_param_3,
	.param .u64 .ptr .align 1 forwardParametricfloat_param_4
)
{
	.reg .pred 	%p<5>;
	.reg .b32 	%r<11>;
	.reg .b32 	%f<4>;
	.reg .b64 	%rd<15>;

	ld.param.u32 	%r3, [forwardParametricfloat_param_0];
	ld.param.u32 	%r4, [forwardParametricfloat_param_1];
	ld.param.u64 	%rd2, [forwardParametricfloat_param_2];
	ld.param.u64 	%rd4, [forwardParametricfloat_param_3];
	ld.param.u64 	%rd3, [forwardParametricfloat_param_4];
	cvta.to.global.u64 	%rd1, %rd4;
	mov.u32 	%r5, %nctaid.x;
	mov.u32 	%r6, %ntid.x;
	mul.lo.s32 	%r7, %r5, %r6;
	mov.u32 	%r8, %ctaid.x;
	mov.u32 	%r9, %tid.x;
	mad.lo.s32 	%r1, %r8, %r6, %r9;
	mov.u32 	%r10, %ctaid.y;
	mad.lo.s32 	%r2, %r7, %r10, %r1;
	setp.ge.s32 	%p1, %r2, %r3;
	setp.ge.s32 	%p2, %r1, %r4;
	or.pred  	%p3, %p1, %p2;
	@%p3 bra 	$L__BB15_4;
	cvta.to.global.u64 	%rd5, %rd2;
	mul.wide.s32 	%rd6, %r2, 4;
	add.s64 	%rd7, %rd5, %rd6;
	ld.global.f32 	%f1, [%rd7];
	setp.leu.f32 	%p4, %f1, 0f00000000;
	@%p4 bra 	$L__BB15_3;
	add.s64 	%rd14, %rd1, %rd6;
	st.global.f32 	[%rd14], %f1;
	bra.uni 	$L__BB15_4;
$L__BB15_3:
	cvta.to.global.u64 	%rd8, %rd3;
	mul.wide.s32 	%rd9, %r1, 4;
	add.s64 	%rd10, %rd8, %rd9;
	ld.global.f32 	%f2, [%rd10];
	mul.f32 	%f3, %f2, %f1;
	add.s64 	%rd12, %rd1, %rd6;
	st.global.f32 	[%rd12], %f3;
$L__BB15_4:
	ret;

}
	// .globl	backwardParametricfloat
.visible .entry backwardParametricfloat(
	.param .u32 backwardParametricfloat_param_0,
	.param .u32 backwardParametricfloat_param_1,
	.param .u64 .ptr .align 1 backwardParametricfloat_param_2,
	.param .u64 .ptr .align 1 backwardParametricfloat_param_3,
	.param .u64 .ptr .align 1 backwardParametricfloat_param_4,
	.param .u64 .ptr .align 1 backwardParametricfloat_param_5,
	.param .u64 .ptr .align 1 backwardParametricfloat_param_6
)
{
	.reg .pred 	%p<5>;
	.reg .b32 	%r<11>;
	.reg .b32 	%f<10>;
	.reg .b64 	%rd<22>;

	ld.param.u32 	%r3, [backwardParametricfloat_param_0];
	ld.param.u32 	%r4, [backwardParametricfloat_param_1];
	ld.param.u64 	%rd4, [backwardParametricfloat_param_2];
	ld.param.u64 	%rd7, [backwardParametricfloat_param_3];
	ld.param.u64 	%rd8, [backwardParametricfloat_param_4];
	ld.param.u64 	%rd5, [backwardParametricfloat_param_5];
	ld.param.u64 	%rd6, [backwardParametricfloat_param_6];
	cvta.to.global.u64 	%rd1, %rd7;
	cvta.to.global.u64 	%rd2, %rd8;
	mov.u32 	%r5, %nctaid.x;
	mov.u32 	%r6, %ntid.x;
	mul.lo.s32 	%r7, %r5, %r6;
	mov.u32 	%r8, %ctaid.x;
	mov.u32 	%r9, %tid.x;
	mad.lo.s32 	%r1, %r8, %r6, %r9;
	mov.u32 	%r10, %ctaid.y;
	mad.lo.s32 	%r2, %r7, %r10, %r1;
	setp.ge.s32 	%p1, %r2, %r3;
	setp.ge.s32 	%p2, %r1, %r4;
	or.pred  	%p3, %p1, %p2;
	@%p3 bra 	$L__BB16_4;
	cvta.to.global.u64 	%rd9, %rd4;
	mul.wide.s32 	%rd10, %r2, 4;
	add.s64 	%rd3, %rd9, %rd10;
	ld.global.f32 	%f1, [%rd3];
	setp.leu.f32 	%p4, %f1, 0f00000000;
	@%p4 bra 	$L__BB16_3;
	add.s64 	%rd20, %rd2, %rd10;
	ld.global.f32 	%f9, [%rd20];
	add.s64 	%rd21, %rd1, %rd10;
	st.global.f32 	[%rd21], %f9;
	bra.uni 	$L__BB16_4;
$L__BB16_3:
	cvta.to.global.u64 	%rd11, %rd5;
	mul.wide.s32 	%rd12, %r1, 4;
	add.s64 	%rd13, %rd11, %rd12;
	ld.global.f32 	%f2, [%rd13];
	add.s64 	%rd15, %rd2, %rd10;
	ld.global.f32 	%f3, [%rd15];
	mul.f32 	%f4, %f2, %f3;
	add.s64 	%rd16, %rd1, %rd10;
	st.global.f32 	[%rd16], %f4;
	cvta.to.global.u64 	%rd17, %rd6;
	add.s64 	%rd18, %rd17, %rd12;
	ld.global.f32 	%f5, [%rd3];
	ld.global.f32 	%f6, [%rd15];
	mul.f32 	%f7, %f5, %f6;
	atom.global.add.f32 	%f8, [%rd18], %f7;
$L__BB16_4:
	ret;

}
	// .globl	forwardleakyfloat
.visible .entry forwardleakyfloat(
	.param .u32 forwardleakyfloat_param_0,
	.param .u64 .ptr .align 1 forwardleakyfloat_param_1,
	.param .u64 .ptr .align 1 forwardleakyfloat_param_2,
	.param .f32 forwardleakyfloat_param_3
)
{
	.reg .pred 	%p<4>;
	.reg .b32 	%r<11>;
	.reg .b32 	%f<5>;
	.reg .b64 	%rd<8>;

	ld.param.u32 	%r6, [forwardleakyfloat_param_0];
	ld.param.u64 	%rd3, [forwardleakyfloat_param_1];
	ld.param.u64 	%rd4, [forwardleakyfloat_param_2];
	ld.param.f32 	%f1, [forwardleakyfloat_param_3];
	mov.u32 	%r7, %ctaid.x;
	mov.u32 	%r1, %ntid.x;
	mov.u32 	%r8, %tid.x;
	mad.lo.s32 	%r10, %r7, %r1, %r8;
	setp.ge.s32 	%p1, %r10, %r6;
	@%p1 bra 	$L__BB17_3;
	mov.u32 	%r9, %nctaid.x;
	mul.lo.s32 	%r3, %r1, %r9;
	cvta.to.global.u64 	%rd1, %rd3;
	cvta.to.global.u64 	%rd2, %rd4;
$L__BB17_2:
	mul.wide.s32 	%rd5, %r10, 4;
	add.s64 	%rd6, %rd1, %rd5;
	ld.global.f32 	%f2, [%rd6];
	setp.gt.f32 	%p2, %f2, 0f00000000;
	div.rn.f32 	%f3, %f2, %f1;
	selp.f32 	%f4, %f2, %f3, %p2;
	add.s64 	%rd7, %rd2, %rd5;
	st.global.f32 	[%rd7], %f4;
	add.s32 	%r10, %r10, %r3;
	setp.lt.s32 	%p3, %r10, %r6;
	@%p3 bra 	$L__BB17_2;
$L__BB17_3:
	ret;

}
	// .globl	backwardleakyfloat
.visible .entry backwardleakyfloat(
	.param .u32 backwardleakyfloat_param_0,
	.param .u64 .ptr .align 1 backwardleakyfloat_param_1,
	.param .u64 .ptr .align 1 backwardleakyfloat_param_2,
	.param .u64 .ptr .align 1 backwardleakyfloat_param_3,
	.param .f32 backwardleakyfloat_param_4
)
{
	.reg .pred 	%p<4>;
	.reg .b32 	%r<11>;
	.reg .b32 	%f<8>;
	.reg .b64 	%rd<15>;

	ld.param.u32 	%r6, [backwardleakyfloat_param_0];
	ld.param.u64 	%rd4, [backwardleakyfloat_param_1];
	ld.param.u64 	%rd5, [backwardleakyfloat_param_2];
	ld.param.u64 	%rd6, [backwardleakyfloat_param_3];
	ld.param.f32 	%f4, [backwardleakyfloat_param_4];
	cvta.to.global.u64 	%rd1, %rd6;
	mov.u32 	%r7, %ctaid.x;
	mov.u32 	%r1, %ntid.x;
	mov.u32 	%r8, %tid.x;
	mad.lo.s32 	%r10, %r7, %r1, %r8;
	setp.ge.s32 	%p1, %r10, %r6;
	@%p1 bra 	$L__BB18_6;
	mov.u32 	%r9, %nctaid.x;
	mul.lo.s32 	%r3, %r1, %r9;
	cvta.to.global.u64 	%rd2, %rd4;
	cvta.to.global.u64 	%rd3, %rd5;
$L__BB18_2:
	mul.wide.s32 	%rd7, %r10, 4;
	add.s64 	%rd8, %rd2, %rd7;
	ld.global.f32 	%f5, [%rd8];
	setp.leu.f32 	%p2, %f5, 0f00000000;
	@%p2 bra 	$L__BB18_4;
	add.s64 	%rd12, %rd1, %rd7;
	ld.global.f32 	%f7, [%rd12];
	bra.uni 	$L__BB18_5;
$L__BB18_4:
	add.s64 	%rd10, %rd1, %rd7;
	ld.global.f32 	%f6, [%rd10];
	div.rn.f32 	%f7, %f6, %f4;
$L__BB18_5:
	add.s64 	%rd14, %rd3, %rd7;
	st.global.f32 	[%rd14], %f7;
	add.s32 	%r10, %r10, %r3;
	setp.lt.s32 	%p3, %r10, %r6;
	@%p3 bra 	$L__BB18_2;
$L__BB18_6:
	ret;

}
	// .globl	MSELoss
.visible .entry MSELoss(
	.param .u32 MSELoss_param_0,
	.param .u64 .ptr .align 1 MSELoss_param_1,
	.param .u64 .ptr .align 1 MSELoss_param_2,
	.param .u64 .ptr .align 1 MSELoss_param_3,
	.param .u64 .ptr .align 1 MSELoss_param_4
)
{
	.reg .pred 	%p<3>;
	.reg .b32 	%r<11>;
	.reg .b32 	%f<7>;
	.reg .b64 	%rd<13>;

	ld.param.u32 	%r6, [MSELoss_param_0];
	ld.param.u64 	%rd5, [MSELoss_param_1];
	ld.param.u64 	%rd6, [MSELoss_param_2];
	ld.param.u64 	%rd7, [MSELoss_param_3];
	ld.param.u64 	%rd8, [MSELoss_param_4];
	mov.u32 	%r7, %ctaid.x;
	mov.u32 	%r1, %ntid.x;
	mov.u32 	%r8, %tid.x;
	mad.lo.s32 	%r10, %r7, %r1, %r8;
	setp.ge.s32 	%p1, %r10, %r6;
	@%p1 bra 	$L__BB19_3;
	mov.u32 	%r9, %nctaid.x;
	mul.lo.s32 	%r3, %r1, %r9;
	cvta.to.global.u64 	%rd1, %rd5;
	cvta.to.global.u64 	%rd2, %rd6;
	cvta.to.global.u64 	%rd3, %rd7;
	cvta.to.global.u64 	%rd4, %rd8;
$L__BB19_2:
	mul.wide.s32 	%rd9, %r10, 4;
	add.s64 	%rd10, %rd1, %rd9;
	ld.global.f32 	%f1, [%rd10];
	add.s64 	%rd11, %rd2, %rd9;
	ld.global.f32 	%f2, [%rd11];
	sub.f32 	%f3, %f1, %f2;
	add.s64 	%rd12, %rd3, %rd9;
	st.global.f32 	[%rd12], %f3;
	mul.f32 	%f4, %f3, %f3;
	mul.f32 	%f5, %f4, 0f3F000000;
	atom.global.add.f32 	%f6, [%rd4], %f5;
	add.s32 	%r10, %r10, %r3;
	setp.lt.s32 	%p2, %r10, %r6;
	@%p2 bra 	$L__BB19_2;
$L__BB19_3:
	ret;

}


// ===== COMPILED SASS (sm_100) =====

	.target	sm_100

	.elftype	@"ET_EXEC"


//--------------------- .note.nv.tkinfo           --------------------------
	.section	.note.nv.tkinfo,"",@"SHT_NOTE"
	.sectionflags	@"SHF_NOTE_NV_TKINFO"
	.tkinfo
        /*0018*/ 	.word	0x00000002
        /*0030*/ 	.string	""
        /*0030*/ 	.string	"ptxas"
        /*0030*/ 	.string	"Cuda compilation tools, release 13.0, V13.0.88"
        /*0030*/ 	.string	"Build cuda_13.0.r13.0/compiler.36424714_0"
        /*0030*/ 	.string	"-arch sm_100 -m 64 "



//--------------------- .note.nv.cuinfo           --------------------------
	.section	.note.nv.cuinfo,"",@"SHT_NOTE"
	.sectionflags	@"SHF_NOTE_NV_CUINFO"
        /*0018*/ 	.short	0x0002
        /*001a*/ 	.short	0x0064
        /*001c*/ 	.short	0x0082
	.zero		2


//--------------------- .nv.info                  --------------------------
	.section	.nv.info,"",@"SHT_CUDA_INFO"
	.align	4


	//----- nvinfo : EIATTR_REGCOUNT
	.align		4
        /*0000*/ 	.byte	0x04, 0x2f
        /*0002*/ 	.short	(.L_1 - .L_0)
	.align		4
.L_0:
        /*0004*/ 	.word	index@(Transpose)
        /*0008*/ 	.word	0x00000020


	//----- nvinfo : EIATTR_FRAME_SIZE
	.align		4
.L_1:
        /*000c*/ 	.byte	0x04, 0x11
        /*000e*/ 	.short	(.L_3 - .L_2)
	.align		4
.L_2:
        /*0010*/ 	.word	index@(Transpose)
        /*0014*/ 	.word	0x00000000


	//----- nvinfo : EIATTR_REGCOUNT
	.align		4
.L_3:
        /*0018*/ 	.byte	0x04, 0x2f
        /*001a*/ 	.short	(.L_5 - .L_4)
	.align		4
.L_4:
        /*001c*/ 	.word	index@(ShapetoBatch4DNHWC)
        /*0020*/ 	.word	0x00000016


	//----- nvinfo : EIATTR_FRAME_SIZE
	.align		4
.L_5:
        /*0024*/ 	.byte	0x04, 0x11
        /*0026*/ 	.short	(.L_7 - .L_6)
	.align		4
.L_6:
        /*0028*/ 	.word	index@(ShapetoBatch4DNHWC)
        /*002c*/ 	.word	0x00000000


	//----- nvinfo : EIATTR_REGCOUNT
	.align		4
.L_7:
        /*0030*/ 	.byte	0x04, 0x2f
        /*0032*/ 	.short	(.L_9 - .L_8)
	.align		4
.L_8:
        /*0034*/ 	.word	index@(ShapetoBatch4DNCHW)
        /*0038*/ 	.word	0x00000018


	//----- nvinfo : EIATTR_FRAME_SIZE
	.align		4
.L_9:
        /*003c*/ 	.byte	0x04, 0x11
        /*003e*/ 	.short	(.L_11 - .L_10)
	.align		4
.L_10:
        /*0040*/ 	.word	index@(ShapetoBatch4DNCHW)
        /*0044*/ 	.word	0x00000000


	//----- nvinfo : EIATTR_REGCOUNT
	.align		4
.L_11:
        /*0048*/ 	.byte	0x04, 0x2f
        /*004a*/ 	.short	(.L_13 - .L_12)
	.align		4
.L_12:
        /*004c*/ 	.word	index@(nearestneighborNHWC)
        /*0050*/ 	.word	0x00000018


	//----- nvinfo : EIATTR_FRAME_SIZE
	.align		4
.L_13:
        /*0054*/ 	.byte	0x04, 0x11
        /*0056*/ 	.short	(.L_15 - .L_14)
	.align		4
.L_14:
        /*0058*/ 	.word	index@(nearestneighborNHWC)
        /*005c*/ 	.word	0x00000000


	//----- nvinfo : EIATTR_REGCOUNT
	.align		4
.L_15:
        /*0060*/ 	.byte	0x04, 0x2f
        /*0062*/ 	.short	(.L_17 - .L_16)
	.align		4
.L_16:
        /*0064*/ 	.word	index@(nearestneighborNCHW)
        /*0068*/ 	.word	0x00000017


	//----- nvinfo : EIATTR_FRAME_SIZE
	.align		4
.L_17:
        /*006c*/ 	.byte	0x04, 0x11
        /*006e*/ 	.short	(.L_19 - .L_18)
	.align		4
.L_18:
        /*0070*/ 	.word	index@(nearestneighborNCHW)
        /*0074*/ 	.word	0x00000000


	//----- nvinfo : EIATTR_REGCOUNT
	.align		4
.L_19:
        /*0078*/ 	.byte	0x04, 0x2f
        /*007a*/ 	.short	(.L_21 - .L_20)
	.align		4
.L_20:
        /*007c*/ 	.word	index@(nearestneighborNCHWBack)
        /*0080*/ 	.word	0x0000001b


	//----- nvinfo : EIATTR_FRAME_SIZE
	.align		4
.L_21:
        /*0084*/ 	.byte	0x04, 0x11
        /*0086*/ 	.short	(.L_23 - .L_22)
	.align		4
.L_22:
        /*0088*/ 	.word	index@(nearestneighborNCHWBack)
        /*008c*/ 	.word	0x00000000


	//----- nvinfo : EIATTR_REGCOUNT
	.align		4
.L_23:
        /*0090*/ 	.byte	0x04, 0x2f
        /*0092*/ 	.short	(.L_25 - .L_24)
	.align		4
.L_24:
        /*0094*/ 	.word	index@(nearestneighborNHWCBack)
        /*0098*/ 	.word	0x0000001a


	//----- nvinfo : EIATTR_FRAME_SIZE
	.align		4
.L_25:
        /*009c*/ 	.byte	0x04, 0x11
        /*009e*/ 	.short	(.L_27 - .L_26)
	.align		4
.L_26:
        /*00a0*/ 	.word	index@(nearestneighborNHWCBack)
        /*00a4*/ 	.word	0x00000000


	//----- nvinfo : EIATTR_REGCOUNT
	.align		4
.L_27:
        /*00a8*/ 	.byte	0x04, 0x2f
        /*00aa*/ 	.short	(.L_29 - .L_28)
	.align		4
.L_28:
        /*00ac*/ 	.word	index@(adagradfloat)
        /*00b0*/ 	.word	0x00000019


	//----- nvinfo : EIATTR_FRAME_SIZE
	.align		4
.L_29:
        /*00b4*/ 	.byte	0x04, 0x11
        /*00b6*/ 	.short	(.L_31 - .L_30)
	.align		4
.L_30:
        /*00b8*/ 	.word	index@($__internal_12_$__cuda_sm3x_div_rn_noftz_f32_slowpath)
        /*00bc*/ 	.word	0x00000000


	//----- nvinfo : EIATTR_FRAME_SIZE
	.align		4
.L_31:
        /*00c0*/ 	.byte	0x04, 0x11
        /*00c2*/ 	.short	(.L_33 - .L_32)
	.align		4
.L_32:
        /*00c4*/ 	.word	index@($__internal_11_$__cuda_sm20_sqrt_rn_f32_slowpath)
        /*00c8*/ 	.word	0x00000000


	//----- nvinfo : EIATTR_FRAME_SIZE
	.align		4
.L_33:
        /*00cc*/ 	.byte	0x04, 0x11
        /*00ce*/ 	.short	(.L_35 - .L_34)
	.align		4
.L_34:
        /*00d0*/ 	.word	index@(adagradfloat)
        /*00d4*/ 	.word	0x00000000


	//----- nvinfo : EIATTR_REGCOUNT
	.align		4
.L_35:
        /*00d8*/ 	.byte	0x04, 0x2f
        /*00da*/ 	.short	(.L_37 - .L_36)
	.align		4
.L_36:
        /*00dc*/ 	.word	index@(adamfloat)
        /*00e0*/ 	.word	0x00000026


	//----- nvinfo : EIATTR_FRAME_SIZE
	.align		4
.L_37:
        /*00e4*/ 	.byte	0x04, 0x11
        /*00e6*/ 	.short	(.L_39 - .L_38)
	.align		4
.L_38:
        /*00e8*/ 	.word	index@($__internal_10_$__cuda_sm3x_div_rn_noftz_f32_slowpath)
        /*00ec*/ 	.word	0x00000000


	//----- nvinfo : EIATTR_FRAME_SIZE
	.align		4
.L_39:
        /*00f0*/ 	.byte	0x04, 0x11
        /*00f2*/ 	.short	(.L_41 - .L_40)
	.align		4
.L_40:
        /*00f4*/ 	.word	index@($__internal_9_$__cuda_sm20_sqrt_rn_f32_slowpath)
        /*00f8*/ 	.word	0x00000000


	//----- nvinfo : EIATTR_FRAME_SIZE
	.align		4
.L_41:
        /*00fc*/ 	.byte	0x04, 0x11
        /*00fe*/ 	.short	(.L_43 - .L_42)
	.align		4
.L_42:
        /*0100*/ 	.word	index@($__internal_8_$__cuda_sm20_div_rn_f64_full)
        /*0104*/ 	.word	0x00000000


	//----- nvinfo : EIATTR_FRAME_SIZE
	.align		4
.L_43:
        /*0108*/ 	.byte	0x04, 0x11
        /*010a*/ 	.short	(.L_45 - .L_44)
	.align		4
.L_44:
        /*010c*/ 	.word	index@(adamfloat)
        /*0110*/ 	.word	0x00000000


	//----- nvinfo : EIATTR_REGCOUNT
	.align		4
.L_45:
        /*0114*/ 	.byte	0x04, 0x2f
        /*0116*/ 	.short	(.L_47 - .L_46)
	.align		4
.L_46:
        /*0118*/ 	.word	index@(adadeltafloat)
        /*011c*/ 	.word	0x00000019


	//----- nvinfo : EIATTR_FRAME_SIZE
	.align		4
.L_47:
        /*0120*/ 	.byte	0x04, 0x11
        /*0122*/ 	.short	(.L_49 - .L_48)
	.align		4
.L_48:
        /*0124*/ 	.word	index@($__internal_7_$__cuda_sm3x_div_rn_noftz_f32_slowpath)
        /*0128*/ 	.word	0x00000000


	//----- nvinfo : EIATTR_FRAME_SIZE
	.align		4
.L_49:
        /*012c*/ 	.byte	0x04, 0x11
        /*012e*/ 	.short	(.L_51 - .L_50)
	.align		4
.L_50:
        /*0130*/ 	.word	index@($__internal_6_$__cuda_sm20_sqrt_rn_f32_slowpath)
        /*0134*/ 	.word	0x00000000


	//----- nvinfo : EIATTR_FRAME_SIZE
	.align		4
.L_51:
        /*0138*/ 	.byte	0x04, 0x11
        /*013a*/ 	.short	(.L_53 - .L_52)
	.align		4
.L_52:
        /*013c*/ 	.word	index@(adadeltafloat)
        /*0140*/ 	.word	0x00000000


	//----- nvinfo : EIATTR_REGCOUNT
	.align		4
.L_53:
        /*0144*/ 	.byte	0x04, 0x2f
        /*0146*/ 	.short	(.L_55 - .L_54)
	.align		4
.L_54:
        /*0148*/ 	.word	index@(l1regularizationfloat)
        /*014c*/ 	.word	0x00000018


	//----- nvinfo : EIATTR_FRAME_SIZE
	.align		4
.L_55:
        /*0150*/ 	.byte	0x04, 0x11
        /*0152*/ 	.short	(.L_57 - .L_56)
	.align		4
.L_56:
        /*0154*/ 	.word	index@($__internal_5_$__cuda_sm3x_div_rn_noftz_f32_slowpath)
        /*0158*/ 	.word	0x00000000


	//----- nvinfo : EIATTR_FRAME_SIZE
	.align		4
.L_57:
        /*015c*/ 	.byte	0x04, 0x11
        /*015e*/ 	.short	(.L_59 - .L_58)
	.align		4
.L_58:
        /*0160*/ 	.word	index@(l1regularizationfloat)
        /*0164*/ 	.word	0x00000000


	//----- nvinfo : EIATTR_REGCOUNT
	.align		4
.L_59:
        /*0168*/ 	.byte	0x04, 0x2f
        /*016a*/ 	.short	(.L_61 - .L_60)
	.align		4
.L_60:
        /*016c*/ 	.word	index@(Segment1stDim)
        /*0170*/ 	.word	0x0000000a


	//----- nvinfo : EIATTR_FRAME_SIZE
	.align		4
.L_61:
        /*0174*/ 	.byte	0x04, 0x11
        /*0176*/ 	.short	(.L_63 - .L_62)
	.align		4
.L_62:
        /*0178*/ 	.word	index@(Segment1stDim)
        /*017c*/ 	.word	0x00000000


	//----- nvinfo : EIATTR_REGCOUNT
	.align		4
.L_63:
        /*0180*/ 	.byte	0x04, 0x2f
        /*0182*/ 	.short	(.L_65 - .L_64)
	.align		4
.L_64:
        /*0184*/ 	.word	index@(l2regularizationfloat)
        /*0188*/ 	.word	0x00000018


	//----- nvinfo : EIATTR_FRAME_SIZE
	.align		4
.L_65:
        /*018c*/ 	.byte	0x04, 0x11
        /*018e*/ 	.short	(.L_67 - .L_66)
	.align		4
.L_66:
        /*0190*/ 	.word	index@($__internal_4_$__cuda_sm3x_div_rn_noftz_f32_slowpath)
        /*0194*/ 	.word	0x00000000


	//----- nvinfo : EIATTR_FRAME_SIZE
	.align		4
.L_67:
        /*0198*/ 	.byte	0x04, 0x11
        /*019a*/ 	.short	(.L_69 - .L_68)
	.align		4
.L_68:
        /*019c*/ 	.word	index@(l2regularizationfloat)
        /*01a0*/ 	.word	0x00000000


	//----- nvinfo : EIATTR_REGCOUNT
	.align		4
.L_69:
        /*01a4*/ 	.byte	0x04, 0x2f
        /*01a6*/ 	.short	(.L_71 - .L_70)
	.align		4
.L_70:
        /*01a8*/ 	.word	index@(batchregfloat)
        /*01ac*/ 	.word	0x00000015


	//----- nvinfo : EIATTR_FRAME_SIZE
	.align		4
.L_71:
        /*01b0*/ 	.byte	0x04, 0x11
        /*01b2*/ 	.short	(.L_73 - .L_72)
	.align		4
.L_72:
        /*01b4*/ 	.word	index@($__internal_3_$__cuda_sm3x_div_rn_noftz_f32_slowpath)
        /*01b8*/ 	.word	0x00000000


	//----- nvinfo : EIATTR_FRAME_SIZE
	.align		4
.L_73:
        /*01bc*/ 	.byte	0x04, 0x11
        /*01be*/ 	.short	(.L_75 - .L_74)
	.align		4
.L_74:
        /*01c0*/ 	.word	index@(batchregfloat)
        /*01c4*/ 	.word	0x00000000


	//----- nvinfo : EIATTR_REGCOUNT
	.align		4
.L_75:
        /*01c8*/ 	.byte	0x04, 0x2f
        /*01ca*/ 	.short	(.L_77 - .L_76)
	.align		4
.L_76:
        /*01cc*/ 	.word	index@(l1l2regularizationfloat)
        /*01d0*/ 	.word	0x0000001c


	//----- nvinfo : EIATTR_FRAME_SIZE
	.align		4
.L_77:
        /*01d4*/ 	.byte	0x04, 0x11
        /*01d6*/ 	.short	(.L_79 - .L_78)
	.align		4
.L_78:
        /*01d8*/ 	.word	index@($__internal_2_$__cuda_sm3x_div_rn_noftz_f32_slowpath)
        /*01dc*/ 	.word	0x00000000


	//----- nvinfo : EIATTR_FRAME_SIZE
	.align		4
.L_79:
        /*01e0*/ 	.byte	0x04, 0x11
        /*01e2*/ 	.short	(.L_81 - .L_80)
	.align		4
.L_80:
        /*01e4*/ 	.word	index@(l1l2regularizationfloat)
        /*01e8*/ 	.word	0x00000000


	//----- nvinfo : EIATTR_REGCOUNT
	.align		4
.L_81:
        /*01ec*/ 	.byte	0x04, 0x2f
        /*01ee*/ 	.short	(.L_83 - .L_82)
	.align		4
.L_82:
        /*01f0*/ 	.word	index@(forwardParametricfloat)
        /*01f4*/ 	.word	0x0000000e


	//----- nvinfo : EIATTR_FRAME_SIZE
	.align		4
.L_83:
        /*01f8*/ 	.byte	0x04, 0x11
        /*01fa*/ 	.short	(.L_85 - .L_84)
	.align		4
.L_84:
        /*01fc*/ 	.word	index@(forwardParametricfloat)
        /*0200*/ 	.word	0x00000000


	//----- nvinfo : EIATTR_REGCOUNT
	.align		4
.L_85:
        /*0204*/ 	.byte	0x04, 0x2f
        /*0206*/ 	.short	(.L_87 - .L_86)
	.align		4
.L_86:
        /*0208*/ 	.word	index@(backwardParametricfloat)
        /*020c*/ 	.word	0x00000014


	//----- nvinfo : EIATTR_FRAME_SIZE
	.align		4
.L_87:
        /*0210*/ 	.byte	0x04, 0x11
        /*0212*/ 	.short	(.L_89 - .L_88)
	.align		4
.L_88:
        /*0214*/ 	.word	index@(backwardParametricfloat)
        /*0218*/ 	.word	0x00000000


	//----- nvinfo : EIATTR_REGCOUNT
	.align		4
.L_89:
        /*021c*/ 	.byte	0x04, 0x2f
        /*021e*/ 	.short	(.L_91 - .L_90)
	.align		4
.L_90:
        /*0220*/ 	.word	index@(forwardleakyfloat)
        /*0224*/ 	.word	0x00000016


	//----- nvinfo : EIATTR_FRAME_SIZE
	.align		4
.L_91:
        /*0228*/ 	.byte	0x04, 0x11
        /*022a*/ 	.short	(.L_93 - .L_92)
	.align		4
.L_92:
        /*022c*/ 	.word	index@($__internal_1_$__cuda_sm3x_div_rn_noftz_f32_slowpath)
        /*0230*/ 	.word	0x00000000


	//----- nvinfo : EIATTR_FRAME_SIZE
	.align		4
.L_93:
        /*0234*/ 	.byte	0x04, 0x11
        /*0236*/ 	.short	(.L_95 - .L_94)
	.align		4
.L_94:
        /*0238*/ 	.word	index@(forwardleakyfloat)
        /*023c*/ 	.word	0x00000000


	//----- nvinfo : EIATTR_REGCOUNT
	.align		4
.L_95:
        /*0240*/ 	.byte	0x04, 0x2f
        /*0242*/ 	.short	(.L_97 - .L_96)
	.align		4
.L_96:
        /*0244*/ 	.word	index@(backwardleakyfloat)
        /*0248*/ 	.word	0x00000017


	//----- nvinfo : EIATTR_FRAME_SIZE
	.align		4
.L_97:
        /*024c*/ 	.byte	0x04, 0x11
        /*024e*/ 	.short	(.L_99 - .L_98)
	.align		4
.L_98:
        /*0250*/ 	.word	index@($__internal_0_$__cuda_sm3x_div_rn_noftz_f32_slowpath)
        /*0254*/ 	.word	0x00000000


	//----- nvinfo : EIATTR_FRAME_SIZE
	.align		4
.L_99:
        /*0258*/ 	.byte	0x04, 0x11
        /*025a*/ 	.short	(.L_101 - .L_100)
	.align		4
.L_100:
        /*025c*/ 	.word	index@(backwardleakyfloat)
        /*0260*/ 	.word	0x00000000


	//----- nvinfo : EIATTR_REGCOUNT
	.align		4
.L_101:
        /*0264*/ 	.byte	0x04, 0x2f
        /*0266*/ 	.short	(.L_103 - .L_102)
	.align		4
.L_102:
        /*0268*/ 	.word	index@(MSELoss)
        /*026c*/ 	.word	0x00000018


	//----- nvinfo : EIATTR_FRAME_SIZE
	.align		4
.L_103:
        /*0270*/ 	.byte	0x04, 0x11
        /*0272*/ 	.short	(.L_105 - .L_104)
	.align		4
.L_104:
        /*0274*/ 	.word	index@(MSELoss)
        /*0278*/ 	.word	0x00000000


	//----- nvinfo : EIATTR_MIN_STACK_SIZE
	.align		4
.L_105:
        /*027c*/ 	.byte	0x04, 0x12
        /*027e*/ 	.short	(.L_107 - .L_106)
	.align		4
.L_106:
        /*0280*/ 	.word	index@(MSELoss)
        /*0284*/ 	.word	0x00000000


	//----- nvinfo : EIATTR_MIN_STACK_SIZE
	.align		4
.L_107:
        /*0288*/ 	.byte	0x04, 0x12
        /*028a*/ 	.short	(.L_109 - .L_108)
	.align		4
.L_108:
        /*028c*/ 	.word	index@(backwardleakyfloat)
        /*0290*/ 	.word	0x00000000


	//----- nvinfo : EIATTR_MIN_STACK_SIZE
	.align		4
.L_109:
        /*0294*/ 	.byte	0x04, 0x12
        /*0296*/ 	.short	(.L_111 - .L_110)
	.align		4
.L_110:
        /*0298*/ 	.word	index@(forwardleakyfloat)
        /*029c*/ 	.word	0x00000000


	//----- nvinfo : EIATTR_MIN_STACK_SIZE
	.align		4
.L_111:
        /*02a0*/ 	.byte	0x04, 0x12
        /*02a2*/ 	.short	(.L_113 - .L_112)
	.align		4
.L_112:
        /*02a4*/ 	.word	index@(backwardParametricfloat)
        /*02a8*/ 	.word	0x00000000


	//----- nvinfo : EIATTR_MIN_STACK_SIZE
	.align		4
.L_113:
        /*02ac*/ 	.byte	0x04, 0x12
        /*02ae*/ 	.short	(.L_115 - .L_114)
	.align		4
.L_114:
        /*02b0*/ 	.word	index@(forwardParametricfloat)
        /*02b4*/ 	.word	0x00000000


	//----- nvinfo : EIATTR_MIN_STACK_SIZE
	.align		4
.L_115:
        /*02b8*/ 	.byte	0x04, 0x12
        /*02ba*/ 	.short	(.L_117 - .L_116)
	.align		4
.L_116:
        /*02bc*/ 	.word	index@(l1l2regularizationfloat)
        /*02c0*/ 	.word	0x00000000


	//----- nvinfo : EIATTR_MIN_STACK_SIZE
	.align		4
.L_117:
        /*02c4*/ 	.byte	0x04, 0x12
        /*02c6*/ 	.short	(.L_119 - .L_118)
	.align		4
.L_118:
        /*02c8*/ 	.word	index@(batchregfloat)
        /*02cc*/ 	.word	0x00000000


	//----- nvinfo : EIATTR_MIN_STACK_SIZE
	.align		4
.L_119:
        /*02d0*/ 	.byte	0x04, 0x12
        /*02d2*/ 	.short	(.L_121 - .L_120)
	.align		4
.L_120:
        /*02d4*/ 	.word	index@(l2regularizationfloat)
        /*02d8*/ 	.word	0x00000000


	//----- nvinfo : EIATTR_MIN_STACK_SIZE
	.align		4
.L_121:
        /*02dc*/ 	.byte	0x04, 0x12
        /*02de*/ 	.short	(.L_123 - .L_122)
	.align		4
.L_122:
        /*02e0*/ 	.word	index@(Segment1stDim)
        /*02e4*/ 	.word	0x00000000


	//----- nvinfo : EIATTR_MIN_STACK_SIZE
	.align		4
.L_123:
        /*02e8*/ 	.byte	0x04, 0x12
        /*02ea*/ 	.short	(.L_125 - .L_124)
	.align		4
.L_124:
        /*02ec*/ 	.word	index@(l1regularizationfloat)
        /*02f0*/ 	.word	0x00000000


	//----- nvinfo : EIATTR_MIN_STACK_SIZE
	.align		4
.L_125:
        /*02f4*/ 	.byte	0x04, 0x12
        /*02f6*/ 	.short	(.L_127 - .L_126)
	.align		4
.L_126:
        /*02f8*/ 	.word	index@(adadeltafloat)
        /*02fc*/ 	.word	0x00000000


	//----- nvinfo : EIATTR_MIN_STACK_SIZE
	.align		4
.L_127:
        /*0300*/ 	.byte	0x04, 0x12
        /*0302*/ 	.short	(.L_129 - .L_128)
	.align		4
.L_128:
        /*0304*/ 	.word	index@(adamfloat)
        /*0308*/ 	.word	0x00000000


	//----- nvinfo : EIATTR_MIN_STACK_SIZE
	.align		4
.L_129:
        /*030c*/ 	.byte	0x04, 0x12
        /*030e*/ 	.short	(.L_131 - .L_130)
	.align		4
.L_130:
        /*0310*/ 	.word	index@(adagradfloat)
        /*0314*/ 	.word	0x00000000


	//----- nvinfo : EIATTR_MIN_STACK_SIZE
	.align		4
.L_131:
        /*0318*/ 	.byte	0x04, 0x12
        /*031a*/ 	.short	(.L_133 - .L_132)
	.align		4
.L_132:
        /*031c*/ 	.word	index@(nearestneighborNHWCBack)
        /*0320*/ 	.word	0x00000000


	//----- nvinfo : EIATTR_MIN_STACK_SIZE
	.align		4
.L_133:
        /*0324*/ 	.byte	0x04, 0x12
        /*0326*/ 	.short	(.L_135 - .L_134)
	.align		4
.L_134:
        /*0328*/ 	.word	index@(nearestneighborNCHWBack)
        /*032c*/ 	.word	0x00000000


	//----- nvinfo : EIATTR_MIN_STACK_SIZE
	.align		4
.L_135:
        /*0330*/ 	.byte	0x04, 0x12
        /*0332*/ 	.short	(.L_137 - .L_136)
	.align		4
.L_136:
        /*0334*/ 	.word	index@(nearestneighborNCHW)
        /*0338*/ 	.word	0x00000000


	//----- nvinfo : EIATTR_MIN_STACK_SIZE
	.align		4
.L_137:
        /*033c*/ 	.byte	0x04, 0x12
        /*033e*/ 	.short	(.L_139 - .L_138)
	.align		4
.L_138:
        /*0340*/ 	.word	index@(nearestneighborNHWC)
        /*0344*/ 	.word	0x00000000


	//----- nvinfo : EIATTR_MIN_STACK_SIZE
	.align		4
.L_139:
        /*0348*/ 	.byte	0x04, 0x12
        /*034a*/ 	.short	(.L_141 - .L_140)
	.align		4
.L_140:
        /*034c*/ 	.word	index@(ShapetoBatch4DNCHW)
        /*0350*/ 	.word	0x00000000


	//----- nvinfo : EIATTR_MIN_STACK_SIZE
	.align		4
.L_141:
        /*0354*/ 	.byte	0x04, 0x12
        /*0356*/ 	.short	(.L_143 - .L_142)
	.align		4
.L_142:
        /*0358*/ 	.word	index@(ShapetoBatch4DNHWC)
        /*035c*/ 	.word	0x00000000


	//----- nvinfo : EIATTR_MIN_STACK_SIZE
	.align		4
.L_143:
        /*0360*/ 	.byte	0x04, 0x12
        /*0362*/ 	.short	(.L_145 - .L_144)
	.align		4
.L_144:
        /*0364*/ 	.word	index@(Transpose)
        /*0368*/ 	.word	0x00000000
.L_145:


//--------------------- .nv.compat                --------------------------
	.section	.nv.compat,"",@"SHT_CUDA_COMPAT_INFO"
	.align	4
        /*0000*/ 	.byte	0x02, 0x09, 0x00, 0x00, 0x02, 0x02, 0x01, 0x00, 0x02, 0x05, 0x05, 0x00, 0x03, 0x07, 0x01, 0x01
        /*0010*/ 	.byte	0x02, 0x03, 0x00, 0x00, 0x02, 0x06, 0x01, 0x00, 0x04, 0x0b, 0x08, 0x00, 0x01, 0x00, 0x00, 0x00
        /*0020*/ 	.byte	0x00, 0x00, 0x00, 0x00


//--------------------- .nv.info.MSELoss          --------------------------
	.section	.nv.info.MSELoss,"",@"SHT_CUDA_INFO"
	.sectionflags	@""
	.align	4


	//----- nvinfo : EIATTR_CUDA_API_VERSION
	.align		4
        /*0000*/ 	.byte	0x04, 0x37
        /*0002*/ 	.short	(.L_147 - .L_146)
.L_146:
        /*0004*/ 	.word	0x00000082


	//----- nvinfo : EIATTR_KPARAM_INFO
	.align		4
.L_147:
        /*0008*/ 	.byte	0x04, 0x17
        /*000a*/ 	.short	(.L_149 - .L_148)
.L_148:
        /*000c*/ 	.word	0x00000000
        /*0010*/ 	.short	0x0004
        /*0012*/ 	.short	0x0020
        /*0014*/ 	.byte	0x00, 0xf5, 0x21, 0x00


	//----- nvinfo : EIATTR_KPARAM_INFO
	.align		4
.L_149:
        /*0018*/ 	.byte	0x04, 0x17
        /*001a*/ 	.short	(.L_151 - .L_150)
.L_150:
        /*001c*/ 	.word	0x00000000
        /*0020*/ 	.short	0x0003
        /*0022*/ 	.short	0x0018
        /*0024*/ 	.byte	0x00, 0xf5, 0x21, 0x00


	//----- nvinfo : EIATTR_KPARAM_INFO
	.align		4
.L_151:
        /*0028*/ 	.byte	0x04, 0x17
        /*002a*/ 	.short	(.L_153 - .L_152)
.L_152:
        /*002c*/ 	.word	0x00000000
        /*0030*/ 	.short	0x0002
        /*0032*/ 	.short	0x0010
        /*0034*/ 	.byte	0x00, 0xf5, 0x21, 0x00


	//----- nvinfo : EIATTR_KPARAM_INFO
	.align		4
.L_153:
        /*0038*/ 	.byte	0x04, 0x17
        /*003a*/ 	.short	(.L_155 - .L_154)
.L_154:
        /*003c*/ 	.word	0x00000000
        /*0040*/ 	.short	0x0001
        /*0042*/ 	.short	0x0008
        /*0044*/ 	.byte	0x00, 0xf5, 0x21, 0x00


	//----- nvinfo : EIATTR_KPARAM_INFO
	.align		4
.L_155:
        /*0048*/ 	.byte	0x04, 0x17
        /*004a*/ 	.short	(.L_157 - .L_156)
.L_156:
        /*004c*/ 	.word	0x00000000
        /*0050*/ 	.short	0x0000
        /*0052*/ 	.short	0x0000
        /*0054*/ 	.byte	0x00, 0xf0, 0x11, 0x00


	//----- nvinfo : EIATTR_SPARSE_MMA_MASK
	.align		4
.L_157:
        /*0058*/ 	.byte	0x03, 0x50
        /*005a*/ 	.short	0x0000


	//----- nvinfo : EIATTR_MAXREG_COUNT
	.align		4
        /*005c*/ 	.byte	0x03, 0x1b
        /*005e*/ 	.short	0x00ff


	//----- nvinfo : EIATTR_MERCURY_ISA_VERSION
	.align		4
        /*0060*/ 	.byte	0x03, 0x5f
        /*0062*/ 	.short	0x0101


	//----- nvinfo : EIATTR_VRC_CTA_INIT_COUNT
	.align		4
        /*0064*/ 	.byte	0x02, 0x4a
	.zero		1
	.zero		1


	//----- nvinfo : EIATTR_EXIT_INSTR_OFFSETS
	.align		4
        /*0068*/ 	.byte	0x04, 0x1c
        /*006a*/ 	.short	(.L_159 - .L_158)


	//   ....[0]....
.L_158:
        /*006c*/ 	.word	0x00000070


	//   ....[1]....
        /*0070*/ 	.word	0x000001b0


	//----- nvinfo : EIATTR_CRS_STACK_SIZE
	.align		4
.L_159:
        /*0074*/ 	.byte	0x04, 0x1e
        /*0076*/ 	.short	(.L_161 - .L_160)
.L_160:
        /*0078*/ 	.word	0x00000000


	//----- nvinfo : EIATTR_CBANK_PARAM_SIZE
	.align		4
.L_161:
        /*007c*/ 	.byte	0x03, 0x19
        /*007e*/ 	.short	0x0028


	//----- nvinfo : EIATTR_PARAM_CBANK
	.align		4
        /*0080*/ 	.byte	0x04, 0x0a
        /*0082*/ 	.short	(.L_163 - .L_162)
	.align		4
.L_162:
        /*0084*/ 	.word	index@(.nv.constant0.MSELoss)
        /*0088*/ 	.short	0x0380
        /*008a*/ 	.short	0x0028


	//----- nvinfo : EIATTR_SW_WAR
	.align		4
.L_163:
        /*008c*/ 	.byte	0x04, 0x36
        /*008e*/ 	.short	(.L_165 - .L_164)
.L_164:
        /*0090*/ 	.word	0x00000008
.L_165:


//--------------------- .nv.info.backwardleakyfloat --------------------------
	.section	.nv.info.backwardleakyfloat,"",@"SHT_CUDA_INFO"
	.sectionflags	@""
	.align	4


	//----- nvinfo : EIATTR_CUDA_API_VERSION
	.align		4
        /*0000*/ 	.byte	0x04, 0x37
        /*0002*/ 	.short	(.L_167 - .L_166)
.L_166:
        /*0004*/ 	.word	0x00000082


	//----- nvinfo : EIATTR_KPARAM_INFO
	.align		4
.L_167:
        /*0008*/ 	.byte	0x04, 0x17
        /*000a*/ 	.short	(.L_169 - .L_168)
.L_168:
        /*000c*/ 	.word	0x00000000
        /*0010*/ 	.short	0x0004
        /*0012*/ 	.short	0x0020
        /*0014*/ 	.byte	0x00, 0xf0, 0x11, 0x00


	//----- nvinfo : EIATTR_KPARAM_INFO
	.align		4
.L_169:
        /*0018*/ 	.byte	0x04, 0x17
        /*001a*/ 	.short	(.L_171 - .L_170)
.L_170:
        /*001c*/ 	.word	0x00000000
        /*0020*/ 	.short	0x0003
        /*0022*/ 	.short	0x0018
        /*0024*/ 	.byte	0x00, 0xf5, 0x21, 0x00


	//----- nvinfo : EIATTR_KPARAM_INFO
	.align		4
.L_171:
        /*0028*/ 	.byte	0x04, 0x17
        /*002a*/ 	.short	(.L_173 - .L_172)
.L_172:
        /*002c*/ 	.word	0x00000000
        /*0030*/ 	.short	0x0002
        /*0032*/ 	.short	0x0010
        /*0034*/ 	.byte	0x00, 0xf5, 0x21, 0x00


	//----- nvinfo : EIATTR_KPARAM_INFO
	.align		4
.L_173:
        /*0038*/ 	.byte	0x04, 0x17
        /*003a*/ 	.short	(.L_175 - .L_174)
.L_174:
        /*003c*/ 	.word	0x00000000
        /*0040*/ 	.short	0x0001
        /*0042*/ 	.short	0x0008
        /*0044*/ 	.byte	0x00, 0xf5, 0x21, 0x00


	//----- nvinfo : EIATTR_KPARAM_INFO
	.align		4
.L_175:
        /*0048*/ 	.byte	0x04, 0x17
        /*004a*/ 	.short	(.L_177 - .L_176)
.L_176:
        /*004c*/ 	.word	0x00000000
        /*0050*/ 	.short	0x0000
        /*0052*/ 	.short	0x0000
        /*0054*/ 	.byte	0x00, 0xf0, 0x11, 0x00


	//----- nvinfo : EIATTR_SPARSE_MMA_MASK
	.align		4
.L_177:
        /*0058*/ 	.byte	0x03, 0x50
        /*005a*/ 	.short	0x0000


	//----- nvinfo : EIATTR_MAXREG_COUNT
	.align		4
        /*005c*/ 	.byte	0x03, 0x1b
        /*005e*/ 	.short	0x00ff


	//----- nvinfo : EIATTR_MERCURY_ISA_VERSION
	.align		4
        /*0060*/ 	.byte	0x03, 0x5f
        /*0062*/ 	.short	0x0101


	//----- nvinfo : EIATTR_VRC_CTA_INIT_COUNT
	.align		4
        /*0064*/ 	.byte	0x02, 0x4a
	.zero		1
	.zero		1


	//----- nvinfo : EIATTR_EXIT_INSTR_OFFSETS
	.align		4
        /*0068*/ 	.byte	0x04, 0x1c
        /*006a*/ 	.short	(.L_179 - .L_178)


	//   ....[0]....
.L_178:
        /*006c*/ 	.word	0x00000070


	//   ....[1]....
        /*0070*/ 	.word	0x000002f0


	//----- nvinfo : EIATTR_CRS_STACK_SIZE
	.align		4
.L_179:
        /*0074*/ 	.byte	0x04, 0x1e
        /*0076*/ 	.short	(.L_181 - .L_180)
.L_180:
        /*0078*/ 	.word	0x00000000


	//----- nvinfo : EIATTR_CBANK_PARAM_SIZE
	.align		4
.L_181:
        /*007c*/ 	.byte	0x03, 0x19
        /*007e*/ 	.short	0x0024


	//----- nvinfo : EIATTR_PARAM_CBANK
	.align		4
        /*0080*/ 	.byte	0x04, 0x0a
        /*0082*/ 	.short	(.L_183 - .L_182)
	.align		4
.L_182:
        /*0084*/ 	.word	index@(.nv.constant0.backwardleakyfloat)
        /*0088*/ 	.short	0x0380
        /*008a*/ 	.short	0x0024


	//----- nvinfo : EIATTR_SW_WAR
	.align		4
.L_183:
        /*008c*/ 	.byte	0x04, 0x36
        /*008e*/ 	.short	(.L_185 - .L_184)
.L_184:
        /*0090*/ 	.word	0x00000008
.L_185:


//--------------------- .nv.info.forwardleakyfloat --------------------------
	.section	.nv.info.forwardleakyfloat,"",@"SHT_CUDA_INFO"
	.sectionflags	@""
	.align	4


	//----- nvinfo : EIATTR_CUDA_API_VERSION
	.align		4
        /*0000*/ 	.byte	0x04, 0x37
        /*0002*/ 	.short	(.L_187 - .L_186)
.L_186:
        /*0004*/ 	.word	0x00000082


	//----- nvinfo : EIATTR_KPARAM_INFO
	.align		4
.L_187:
        /*0008*/ 	.byte	0x04, 0x17
        /*000a*/ 	.short	(.L_189 - .L_188)
.L_188:
        /*000c*/ 	.word	0x00000000
        /*0010*/ 	.short	0x0003
        /*0012*/ 	.short	0x0018
        /*0014*/ 	.byte	0x00, 0xf0, 0x11, 0x00


	//----- nvinfo : EIATTR_KPARAM_INFO
	.align		4
.L_189:
        /*0018*/ 	.byte	0x04, 0x17
        /*001a*/ 	.short	(.L_191 - .L_190)
.L_190:
        /*001c*/ 	.word	0x00000000
        /*0020*/ 	.short	0x0002
        /*0022*/ 	.short	0x0010
        /*0024*/ 	.byte	0x00, 0xf5, 0x21, 0x00


	//----- nvinfo : EIATTR_KPARAM_INFO
	.align		4
.L_191:
        /*0028*/ 	.byte	0x04, 0x17
        /*002a*/ 	.short	(.L_193 - .L_192)
.L_192:
        /*002c*/ 	.word	0x00000000
        /*0030*/ 	.short	0x0001
        /*0032*/ 	.short	0x0008
        /*0034*/ 	.byte	0x00, 0xf5, 0x21, 0x00


	//----- nvinfo : EIATTR_KPARAM_INFO
	.align		4
.L_193:
        /*0038*/ 	.byte	0x04, 0x17
        /*003a*/ 	.short	(.L_195 - .L_194)
.L_194:
        /*003c*/ 	.word	0x00000000
        /*0040*/ 	.short	0x0000
        /*0042*/ 	.short	0x0000
        /*0044*/ 	.byte	0x00, 0xf0, 0x11, 0x00


	//----- nvinfo : EIATTR_SPARSE_MMA_MASK
	.align		4
.L_195:
        /*0048*/ 	.byte	0x03, 0x50
        /*004a*/ 	.short	0x0000


	//----- nvinfo : EIATTR_MAXREG_COUNT
	.align		4
        /*004c*/ 	.byte	0x03, 0x1b
        /*004e*/ 	.short	0x00ff


	//----- nvinfo : EIATTR_MERCURY_ISA_VERSION
	.align		4
        /*0050*/ 	.byte	0x03, 0x5f
        /*0052*/ 	.short	0x0101


	//----- nvinfo : EIATTR_VRC_CTA_INIT_COUNT
	.align		4
        /*0054*/ 	.byte	0x02, 0x4a
	.zero		1
	.zero		1


	//----- nvinfo : EIATTR_EXIT_INSTR_OFFSETS
	.align		4
        /*0058*/ 	.byte	0x04, 0x1c
        /*005a*/ 	.short	(.L_197 - .L_196)


	//   ....[0]....
.L_196:
        /*005c*/ 	.word	0x00000070


	//   ....[1]....
        /*0060*/ 	.word	0x00000250


	//----- nvinfo : EIATTR_CRS_STACK_SIZE
	.align		4
.L_197:
        /*0064*/ 	.byte	0x04, 0x1e
        /*0066*/ 	.short	(.L_199 - .L_198)
.L_198:
        /*0068*/ 	.word	0x00000000


	//----- nvinfo : EIATTR_CBANK_PARAM_SIZE
	.align		4
.L_199:
        /*006c*/ 	.byte	0x03, 0x19
        /*006e*/ 	.short	0x001c


	//----- nvinfo : EIATTR_PARAM_CBANK
	.align		4
        /*0070*/ 	.byte	0x04, 0x0a
        /*0072*/ 	.short	(.L_201 - .L_200)
	.align		4
.L_200:
        /*0074*/ 	.word	index@(.nv.constant0.forwardleakyfloat)
        /*0078*/ 	.short	0x0380
        /*007a*/ 	.short	0x001c


	//----- nvinfo : EIATTR_SW_WAR
	.align		4
.L_201:
        /*007c*/ 	.byte	0x04, 0x36
        /*007e*/ 	.short	(.L_203 - .L_202)
.L_202:
        /*0080*/ 	.word	0x00000008
.L_203:


//--------------------- .nv.info.backwardParametricfloat --------------------------
	.section	.nv.info.backwardParametricfloat,"",@"SHT_CUDA_INFO"
	.sectionflags	@""
	.align	4


	//----- nvinfo : EIATTR_CUDA_API_VERSION
	.align		4
        /*0000*/ 	.byte	0x04, 0x37
        /*0002*/ 	.short	(.L_205 - .L_204)
.L_204:
        /*0004*/ 	.word	0x00000082


	//----- nvinfo : EIATTR_KPARAM_INFO
	.align		4
.L_205:
        /*0008*/ 	.byte	0x04, 0x17
        /*000a*/ 	.short	(.L_207 - .L_206)
.L_206:
        /*000c*/ 	.word	0x00000000
        /*0010*/ 	.short	0x0006
        /*0012*/ 	.short	0x0028
        /*0014*/ 	.byte	0x00, 0xf5, 0x21, 0x00


	//----- nvinfo : EIATTR_KPARAM_INFO
	.align		4
.L_207:
        /*0018*/ 	.byte	0x04, 0x17
        /*001a*/ 	.short	(.L_209 - .L_208)
.L_208:
        /*001c*/ 	.word	0x00000000
        /*0020*/ 	.short	0x0005
        /*0022*/ 	.short	0x0020
        /*0024*/ 	.byte	0x00, 0xf5, 0x21, 0x00


	//----- nvinfo : EIATTR_KPARAM_INFO
	.align		4
.L_209:
        /*0028*/ 	.byte	0x04, 0x17
        /*002a*/ 	.short	(.L_211 - .L_210)
.L_210:
        /*002c*/ 	.word	0x00000000
        /*0030*/ 	.short	0x0004
        /*0032*/ 	.short	0x0018
        /*0034*/ 	.byte	0x00, 0xf5, 0x21, 0x00


	//----- nvinfo : EIATTR_KPARAM_INFO
	.align		4
.L_211:
        /*0038*/ 	.byte	0x04, 0x17
        /*003a*/ 	.short	(.L_213 - .L_212)
.L_212:
        /*003c*/ 	.word	0x00000000
        /*0040*/ 	.short	0x0003
        /*0042*/ 	.short	0x0010
        /*0044*/ 	.byte	0x00, 0xf5, 0x21, 0x00


	//----- nvinfo : EIATTR_KPARAM_INFO
	.align		4
.L_213:
        /*0048*/ 	.byte	0x04, 0x17
        /*004a*/ 	.short	(.L_215 - .L_214)
.L_214:
        /*004c*/ 	.word	0x00000000
        /*0050*/ 	.short	0x0002
        /*0052*/ 	.short	0x0008
        /*0054*/ 	.byte	0x00, 0xf5, 0x21, 0x00


	//----- nvinfo : EIATTR_KPARAM_INFO
	.align		4
.L_215:
        /*0058*/ 	.byte	0x04, 0x17
        /*005a*/ 	.short	(.L_217 - .L_216)
.L_216:
        /*005c*/ 	.word	0x00000000
        /*0060*/ 	.short	0x0001
        /*0062*/ 	.short	0x0004
        /*0064*/ 	.byte	0x00, 0xf0, 0x11, 0x00


	//----- nvinfo : EIATTR_KPARAM_INFO
	.align		4
.L_217:
        /*0068*/ 	.byte	0x04, 0x17
        /*006a*/ 	.short	(.L_219 - .L_218)
.L_218:
        /*006c*/ 	.word	0x00000000
        /*0070*/ 	.short	0x0000
        /*0072*/ 	.short	0x0000
        /*0074*/ 	.byte	0x00, 0xf0, 0x11, 0x00


	//----- nvinfo : EIATTR_SPARSE_MMA_MASK
	.align		4
.L_219:
        /*0078*/ 	.byte	0x03, 0x50
        /*007a*/ 	.short	0x0000


	//----- nvinfo : EIATTR_MAXREG_COUNT
	.align		4
        /*007c*/ 	.byte	0x03, 0x1b
        /*007e*/ 	.short	0x00ff


	//----- nvinfo : EIATTR_MERCURY_ISA_VERSION
	.align		4
        /*0080*/ 	.byte	0x03, 0x5f
        /*0082*/ 	.short	0x0101


	//----- nvinfo : EIATTR_VRC_CTA_INIT_COUNT
	.align		4
        /*0084*/ 	.byte	0x02, 0x4a
	.zero		1
	.zero		1


	//----- nvinfo : EIATTR_EXIT_INSTR_OFFSETS
	.align		4
        /*0088*/ 	.byte	0x04, 0x1c
        /*008a*/ 	.short	(.L_221 - .L_220)


	//   ....[0]....
.L_220:
        /*008c*/ 	.word	0x000000c0


	//   ....[1]....
        /*0090*/ 	.word	0x00000190


	//   ....[2]....
        /*0094*/ 	.word	0x000002a0


	//----- nvinfo : EIATTR_CRS_STACK_SIZE
	.align		4
.L_221:
        /*0098*/ 	.byte	0x04, 0x1e
        /*009a*/ 	.short	(.L_223 - .L_222)
.L_222:
        /*009c*/ 	.word	0x00000000


	//----- nvinfo : EIATTR_CBANK_PARAM_SIZE
	.align		4
.L_223:
        /*00a0*/ 	.byte	0x03, 0x19
        /*00a2*/ 	.short	0x0030


	//----- nvinfo : EIATTR_PARAM_CBANK
	.align		4
        /*00a4*/ 	.byte	0x04, 0x0a
        /*00a6*/ 	.short	(.L_225 - .L_224)
	.align		4
.L_224:
        /*00a8*/ 	.word	index@(.nv.constant0.backwardParametricfloat)
        /*00ac*/ 	.short	0x0380
        /*00ae*/ 	.short	0x0030


	//----- nvinfo : EIATTR_SW_WAR
	.align		4
.L_225:
        /*00b0*/ 	.byte	0x04, 0x36
        /*00b2*/ 	.short	(.L_227 - .L_226)
.L_226:
        /*00b4*/ 	.word	0x00000008
.L_227:


//--------------------- .nv.info.forwardParametricfloat --------------------------
	.section	.nv.info.forwardParametricfloat,"",@"SHT_CUDA_INFO"
	.sectionflags	@""
	.align	4


	//----- nvinfo : EIATTR_CUDA_API_VERSION
	.align		4
        /*0000*/ 	.byte	0x04, 0x37
        /*0002*/ 	.short	(.L_229 - .L_228)
.L_228:
        /*0004*/ 	.word	0x00000082


	//----- nvinfo : EIATTR_KPARAM_INFO
	.align		4
.L_229:
        /*0008*/ 	.byte	0x04, 0x17
        /*000a*/ 	.short	(.L_231 - .L_230)
.L_230:
        /*000c*/ 	.word	0x00000000
        /*0010*/ 	.short	0x0004
        /*0012*/ 	.short	0x0018
        /*0014*/ 	.byte	0x00, 0xf5, 0x21, 0x00


	//----- nvinfo : EIATTR_KPARAM_INFO
	.align		4
.L_231:
        /*0018*/ 	.byte	0x04, 0x17
        /*001a*/ 	.short	(.L_233 - .L_232)
.L_232:
        /*001c*/ 	.word	0x00000000
        /*0020*/ 	.short	0x0003
        /*0022*/ 	.short	0x0010
        /*0024*/ 	.byte	0x00, 0xf5, 0x21, 0x00


	//----- nvinfo : EIATTR_KPARAM_INFO
	.align		4
.L_233:
        /*0028*/ 	.byte	0x04, 0x17
        /*002a*/ 	.short	(.L_235 - .L_234)
.L_234:
        /*002c*/ 	.word	0x00000000
        /*0030*/ 	.short	0x0002
        /*0032*/ 	.short	0x0008
        /*0034*/ 	.byte	0x00, 0xf5, 0x21, 0x00


	//----- nvinfo : EIATTR_KPARAM_INFO
	.align		4
.L_235:
        /*0038*/ 	.byte	0x04, 0x17
        /*003a*/ 	.short	(.L_237 - .L_236)
.L_236:
        /*003c*/ 	.word	0x00000000
        /*0040*/ 	.short	0x0001
        /*0042*/ 	.short	0x0004
        /*0044*/ 	.byte	0x00, 0xf0, 0x11, 0x00


	//----- nvinfo : EIATTR_KPARAM_INFO
	.align		4
.L_237:
        /*0048*/ 	.byte	0x04, 0x17
        /*004a*/ 	.short	(.L_239 - .L_238)
.L_238:
        /*004c*/ 	.word	0x00000000
        /*0050*/ 	.short	0x0000
        /*0052*/ 	.short	0x0000
        /*0054*/ 	.byte	0x00, 0xf0, 0x11, 0x00


	//----- nvinfo : EIATTR_SPARSE_MMA_MASK
	.align		4
.L_239:
        /*0058*/ 	.byte	0x03, 0x50
        /*005a*/ 	.short	0x0000


	//----- nvinfo : EIATTR_MAXREG_COUNT
	.align		4
        /*005c*/ 	.byte	0x03, 0x1b
        /*005e*/ 	.short	0x00ff


	//----- nvinfo : EIATTR_MERCURY_ISA_VERSION
	.align		4
        /*0060*/ 	.byte	0x03, 0x5f
        /*0062*/ 	.short	0x0101


	//----- nvinfo : EIATTR_VRC_CTA_INIT_COUNT
	.align		4
        /*0064*/ 	.byte	0x02, 0x4a
	.zero		1
	.zero		1


	//----- nvinfo : EIATTR_EXIT_INSTR_OFFSETS
	.align		4
        /*0068*/ 	.byte	0x04, 0x1c
        /*006a*/ 	.short	(.L_241 - .L_240)


	//   ....[0]....
.L_240:
        /*006c*/ 	.word	0x000000c0


	//   ....[1]....
        /*0070*/ 	.word	0x00000150


	//   ....[2]....
        /*0074*/ 	.word	0x000001d0


	//----- nvinfo : EIATTR_CBANK_PARAM_SIZE
	.align		4
.L_241:
        /*0078*/ 	.byte	0x03, 0x19
        /*007a*/ 	.short	0x0020


	//----- nvinfo : EIATTR_PARAM_CBANK
	.align		4
        /*007c*/ 	.byte	0x04, 0x0a
        /*007e*/ 	.short	(.L_243 - .L_242)
	.align		4
.L_242:
        /*0080*/ 	.word	index@(.nv.constant0.forwardParametricfloat)
        /*0084*/ 	.short	0x0380
        /*0086*/ 	.short	0x0020


	//----- nvinfo : EIATTR_SW_WAR
	.align		4
.L_243:
        /*0088*/ 	.byte	0x04, 0x36
        /*008a*/ 	.short	(.L_245 - .L_244)
.L_244:
        /*008c*/ 	.word	0x00000008
.L_245:


//--------------------- .nv.info.l1l2regularizationfloat --------------------------
	.section	.nv.info.l1l2regularizationfloat,"",@"SHT_CUDA_INFO"
	.sectionflags	@""
	.align	4


	//----- nvinfo : EIATTR_CUDA_API_VERSION
	.align		4
        /*0000*/ 	.byte	0x04, 0x37
        /*0002*/ 	.short	(.L_247 - .L_246)
.L_246:
        /*0004*/ 	.word	0x00000082


	//----- nvinfo : EIATTR_KPARAM_INFO
	.align		4
.L_247:
        /*0008*/ 	.byte	0x04, 0x17
        /*000a*/ 	.short	(.L_249 - .L_248)
.L_248:
        /*000c*/ 	.word	0x00000000
        /*0010*/ 	.short	0x0007
        /*0012*/ 	.short	0x0030
        /*0014*/ 	.byte	0x00, 0xf0, 0x11, 0x00


	//----- nvinfo : EIATTR_KPARAM_INFO
	.align		4
.L_249:
        /*0018*/ 	.byte	0x04, 0x17
        /*001a*/ 	.short	(.L_251 - .L_250)
.L_250:
        /*001c*/ 	.word	0x00000000
        /*0020*/ 	.short	0x0006
        /*0022*/ 	.short	0x002c
        /*0024*/ 	.byte	0x00, 0xf0, 0x11, 0x00


	//----- nvinfo : EIATTR_KPARAM_INFO
	.align		4
.L_251:
        /*0028*/ 	.byte	0x04, 0x17
        /*002a*/ 	.short	(.L_253 - .L_252)
.L_252:
        /*002c*/ 	.word	0x00000000
        /*0030*/ 	.short	0x0005
        /*0032*/ 	.short	0x0028
        /*0034*/ 	.byte	0x00, 0xf0, 0x11, 0x00


	//----- nvinfo : EIATTR_KPARAM_INFO
	.align		4
.L_253:
        /*0038*/ 	.byte	0x04, 0x17
        /*003a*/ 	.short	(.L_255 - .L_254)
.L_254:
        /*003c*/ 	.word	0x00000000
        /*0040*/ 	.short	0x0004
        /*0042*/ 	.short	0x0020
        /*0044*/ 	.byte	0x00, 0xf5, 0x21, 0x00


	//----- nvinfo : EIATTR_KPARAM_INFO
	.align		4
.L_255:
        /*0048*/ 	.byte	0x04, 0x17
        /*004a*/ 	.short	(.L_257 - .L_256)
.L_256:
        /*004c*/ 	.word	0x00000000
        /*0050*/ 	.short	0x0003
        /*0052*/ 	.short	0x0018
        /*0054*/ 	.byte	0x00, 0xf5, 0x21, 0x00


	//----- nvinfo : EIATTR_KPARAM_INFO
	.align		4
.L_257:
        /*0058*/ 	.byte	0x04, 0x17
        /*005a*/ 	.short	(.L_259 - .L_258)
.L_258:
        /*005c*/ 	.word	0x00000000
        /*0060*/ 	.short	0x0002
        /*0062*/ 	.short	0x0010
        /*0064*/ 	.byte	0x00, 0xf5, 0x21, 0x00


	//----- nvinfo : EIATTR_KPARAM_INFO
	.align		4
.L_259:
        /*0068*/ 	.byte	0x04, 0x17
        /*006a*/ 	.short	(.L_261 - .L_260)
.L_260:
        /*006c*/ 	.word	0x00000000
        /*0070*/ 	.short	0x0001
        /*0072*/ 	.short	0x0008
        /*0074*/ 	.byte	0x00, 0xf5, 0x21, 0x00


	//----- nvinfo : EIATTR_KPARAM_INFO
	.align		4
.L_261:
        /*0078*/ 	.byte	0x04, 0x17
        /*007a*/ 	.short	(.L_263 - .L_262)
.L_262:
        /*007c*/ 	.word	0x00000000
        /*0080*/ 	.short	0x0000
        /*0082*/ 	.short	0x0000
        /*0084*/ 	.byte	0x00, 0xf0, 0x11, 0x00


	//----- nvinfo : EIATTR_SPARSE_MMA_MASK
	.align		4
.L_263:
        /*0088*/ 	.byte	0x03, 0x50
        /*008a*/ 	.short	0x0000


	//----- nvinfo : EIATTR_MAXREG_COUNT
	.align		4
        /*008c*/ 	.byte	0x03, 0x1b
        /*008e*/ 	.short	0x00ff


	//----- nvinfo : EIATTR_MERCURY_ISA_VERSION
	.align		4
        /*0090*/ 	.byte	0x03, 0x5f
        /*0092*/ 	.short	0x0101


	//----- nvinfo : EIATTR_VRC_CTA_INIT_COUNT
	.align		4
        /*0094*/ 	.byte	0x02, 0x4a
	.zero		1
	.zero		1


	//----- nvinfo : EIATTR_EXIT_INSTR_OFFSETS
	.align		4
        /*0098*/ 	.byte	0x04, 0x1c
        /*009a*/ 	.short	(.L_265 - .L_264)


	//   ....[0]....
.L_264:
        /*009c*/ 	.word	0x00000070


	//   ....[1]....
        /*00a0*/ 	.word	0x00000330


	//----- nvinfo : EIATTR_CRS_STACK_SIZE
	.align		4
.L_265:
        /*00a4*/ 	.byte	0x04, 0x1e
        /*00a6*/ 	.short	(.L_267 - .L_266)
.L_266:
        /*00a8*/ 	.word	0x00000000


	//----- nvinfo : EIATTR_CBANK_PARAM_SIZE
	.align		4
.L_267:
        /*00ac*/ 	.byte	0x03, 0x19
        /*00ae*/ 	.short	0x0034


	//----- nvinfo : EIATTR_PARAM_CBANK
	.align		4
        /*00b0*/ 	.byte	0x04, 0x0a
        /*00b2*/ 	.short	(.L_269 - .L_268)
	.align		4
.L_268:
        /*00b4*/ 	.word	index@(.nv.constant0.l1l2regularizationfloat)
        /*00b8*/ 	.short	0x0380
        /*00ba*/ 	.short	0x0034


	//----- nvinfo : EIATTR_SW_WAR
	.align		4
.L_269:
        /*00bc*/ 	.byte	0x04, 0x36
        /*00be*/ 	.short	(.L_271 - .L_270)
.L_270:
        /*00c0*/ 	.word	0x00000008
.L_271:


//--------------------- .nv.info.batchregfloat    --------------------------
	.section	.nv.info.batchregfloat,"",@"SHT_CUDA_INFO"
	.sectionflags	@""
	.align	4


	//----- nvinfo : EIATTR_CUDA_API_VERSION
	.align		4
        /*0000*/ 	.byte	0x04, 0x37
        /*0002*/ 	.short	(.L_273 - .L_272)
.L_272:
        /*0004*/ 	.word	0x00000082


	//----- nvinfo : EIATTR_KPARAM_INFO
	.align		4
.L_273:
        /*0008*/ 	.byte	0x04, 0x17
        /*000a*/ 	.short	(.L_275 - .L_274)
.L_274:
        /*000c*/ 	.word	0x00000000
        /*0010*/ 	.short	0x0002
        /*0012*/ 	.short	0x0010
        /*0014*/ 	.byte	0x00, 0xf0, 0x11, 0x00


	//----- nvinfo : EIATTR_KPARAM_INFO
	.align		4
.L_275:
        /*0018*/ 	.byte	0x04, 0x17
        /*001a*/ 	.short	(.L_277 - .L_276)
.L_276:
        /*001c*/ 	.word	0x00000000
        /*0020*/ 	.short	0x0001
        /*0022*/ 	.short	0x0008
        /*0024*/ 	.byte	0x00, 0xf5, 0x21, 0x00


	//----- nvinfo : EIATTR_KPARAM_INFO
	.align		4
.L_277:
        /*0028*/ 	.byte	0x04, 0x17
        /*002a*/ 	.short	(.L_279 - .L_278)
.L_278:
        /*002c*/ 	.word	0x00000000
        /*0030*/ 	.short	0x0000
        /*0032*/ 	.short	0x0000
        /*0034*/ 	.byte	0x00, 0xf0, 0x11, 0x00


	//----- nvinfo : EIATTR_SPARSE_MMA_MASK
	.align		4
.L_279:
        /*0038*/ 	.byte	0x03, 0x50
        /*003a*/ 	.short	0x0000


	//----- nvinfo : EIATTR_MAXREG_COUNT
	.align		4
        /*003c*/ 	.byte	0x03, 0x1b
        /*003e*/ 	.short	0x00ff


	//----- nvinfo : EIATTR_MERCURY_ISA_VERSION
	.align		4
        /*0040*/ 	.byte	0x03, 0x5f
        /*0042*/ 	.short	0x0101


	//----- nvinfo : EIATTR_VRC_CTA_INIT_COUNT
	.align		4
        /*0044*/ 	.byte	0x02, 0x4a
	.zero		1
	.zero		1


	//----- nvinfo : EIATTR_EXIT_INSTR_OFFSETS
	.align		4
        /*0048*/ 	.byte	0x04, 0x1c
        /*004a*/ 	.short	(.L_281 - .L_280)


	//   ....[0]....
.L_280:
        /*004c*/ 	.word	0x00000070


	//   ....[1]....
        /*0050*/ 	.word	0x00000210


	//----- nvinfo : EIATTR_CRS_STACK_SIZE
	.align		4
.L_281:
        /*0054*/ 	.byte	0x04, 0x1e
        /*0056*/ 	.short	(.L_283 - .L_282)
.L_282:
        /*0058*/ 	.word	0x00000000


	//----- nvinfo : EIATTR_CBANK_PARAM_SIZE
	.align		4
.L_283:
        /*005c*/ 	.byte	0x03, 0x19
        /*005e*/ 	.short	0x0014


	//----- nvinfo : EIATTR_PARAM_CBANK
	.align		4
        /*0060*/ 	.byte	0x04, 0x0a
        /*0062*/ 	.short	(.L_285 - .L_284)
	.align		4
.L_284:
        /*0064*/ 	.word	index@(.nv.constant0.batchregfloat)
        /*0068*/ 	.short	0x0380
        /*006a*/ 	.short	0x0014


	//----- nvinfo : EIATTR_SW_WAR
	.align		4
.L_285:
        /*006c*/ 	.byte	0x04, 0x36
        /*006e*/ 	.short	(.L_287 - .L_286)
.L_286:
        /*0070*/ 	.word	0x00000008
.L_287:


//--------------------- .nv.info.l2regularizationfloat --------------------------
	.section	.nv.info.l2regularizationfloat,"",@"SHT_CUDA_INFO"
	.sectionflags	@""
	.align	4


	//----- nvinfo : EIATTR_CUDA_API_VERSION
	.align		4
        /*0000*/ 	.byte	0x04, 0x37
        /*0002*/ 	.short	(.L_289 - .L_288)
.L_288:
        /*0004*/ 	.word	0x00000082


	//----- nvinfo : EIATTR_KPARAM_INFO
	.align		4
.L_289:
        /*0008*/ 	.byte	0x04, 0x17
        /*000a*/ 	.short	(.L_291 - .L_290)
.L_290:
        /*000c*/ 	.word	0x00000000
        /*0010*/ 	.short	0x0007
        /*0012*/ 	.short	0x0030
        /*0014*/ 	.byte	0x00, 0xf0, 0x11, 0x00


	//----- nvinfo : EIATTR_KPARAM_INFO
	.align		4
.L_291:
        /*0018*/ 	.byte	0x04, 0x17
        /*001a*/ 	.short	(.L_293 - .L_292)
.L_292:
        /*001c*/ 	.word	0x00000000
        /*0020*/ 	.short	0x0006
        /*0022*/ 	.short	0x002c
        /*0024*/ 	.byte	0x00, 0xf0, 0x11, 0x00


	//----- nvinfo : EIATTR_KPARAM_INFO
	.align		4
.L_293:
        /*0028*/ 	.byte	0x04, 0x17
        /*002a*/ 	.short	(.L_295 - .L_294)
.L_294:
        /*002c*/ 	.word	0x00000000
        /*0030*/ 	.short	0x0005
        /*0032*/ 	.short	0x0028
        /*0034*/ 	.byte	0x00, 0xf0, 0x11, 0x00


	//----- nvinfo : EIATTR_KPARAM_INFO
	.align		4
.L_295:
        /*0038*/ 	.byte	0x04, 0x17
        /*003a*/ 	.short	(.L_297 - .L_296)
.L_296:
        /*003c*/ 	.word	0x00000000
        /*0040*/ 	.short	0x0004
        /*0042*/ 	.short	0x0020
        /*0044*/ 	.byte	0x00, 0xf5, 0x21, 0x00


	//----- nvinfo : EIATTR_KPARAM_INFO
	.align		4
.L_297:
        /*0048*/ 	.byte	0x04, 0x17
        /*004a*/ 	.short	(.L_299 - .L_298)
.L_298:
        /*004c*/ 	.word	0x00000000
        /*0050*/ 	.short	0x0003
        /*0052*/ 	.short	0x0018
        /*0054*/ 	.byte	0x00, 0xf5, 0x21, 0x00


	//----- nvinfo : EIATTR_KPARAM_INFO
	.align		4
.L_299:
        /*0058*/ 	.byte	0x04, 0x17
        /*005a*/ 	.short	(.L_301 - .L_300)
.L_300:
        /*005c*/ 	.word	0x00000000
        /*0060*/ 	.short	0x0002
        /*0062*/ 	.short	0x0010
        /*0064*/ 	.byte	0x00, 0xf5, 0x21, 0x00


	//----- nvinfo : EIATTR_KPARAM_INFO
	.align		4
.L_301:
        /*0068*/ 	.byte	0x04, 0x17
        /*006a*/ 	.short	(.L_303 - .L_302)
.L_302:
        /*006c*/ 	.word	0x00000000
        /*0070*/ 	.short	0x0001
        /*0072*/ 	.short	0x0008
        /*0074*/ 	.byte	0x00, 0xf5, 0x21, 0x00


	//----- nvinfo : EIATTR_KPARAM_INFO
	.align		4
.L_303:
        /*0078*/ 	.byte	0x04, 0x17
        /*007a*/ 	.short	(.L_305 - .L_304)
.L_304:
        /*007c*/ 	.word	0x00000000
        /*0080*/ 	.short	0x0000
        /*0082*/ 	.short	0x0000
        /*0084*/ 	.byte	0x00, 0xf0, 0x11, 0x00


	//----- nvinfo : EIATTR_SPARSE_MMA_MASK
	.align		4
.L_305:
        /*0088*/ 	.byte	0x03, 0x50
        /*008a*/ 	.short	0x0000


	//----- nvinfo : EIATTR_MAXREG_COUNT
	.align		4
        /*008c*/ 	.byte	0x03, 0x1b
        /*008e*/ 	.short	0x00ff


	//----- nvinfo : EIATTR_MERCURY_ISA_VERSION
	.align		4
        /*0090*/ 	.byte	0x03, 0x5f
        /*0092*/ 	.short	0x0101


	//----- nvinfo : EIATTR_VRC_CTA_INIT_COUNT
	.align		4
        /*0094*/ 	.byte	0x02, 0x4a
	.zero		1
	.zero		1


	//----- nvinfo : EIATTR_EXIT_INSTR_OFFSETS
	.align		4
        /*0098*/ 	.byte	0x04, 0x1c
        /*009a*/ 	.short	(.L_307 - .L_306)


	//   ....[0]....
.L_306:
        /*009c*/ 	.word	0x00000070


	//   ....[1]....
        /*00a0*/ 	.word	0x000002c0


	//----- nvinfo : EIATTR_CRS_STACK_SIZE
	.align		4
.L_307:
        /*00a4*/ 	.byte	0x04, 0x1e
        /*00a6*/ 	.short	(.L_309 - .L_308)
.L_308:
        /*00a8*/ 	.word	0x00000000


	//----- nvinfo : EIATTR_CBANK_PARAM_SIZE
	.align		4
.L_309:
        /*00ac*/ 	.byte	0x03, 0x19
        /*00ae*/ 	.short	0x0034


	//----- nvinfo : EIATTR_PARAM_CBANK
	.align		4
        /*00b0*/ 	.byte	0x04, 0x0a
        /*00b2*/ 	.short	(.L_311 - .L_310)
	.align		4
.L_310:
        /*00b4*/ 	.word	index@(.nv.constant0.l2regularizationfloat)
        /*00b8*/ 	.short	0x0380
        /*00ba*/ 	.short	0x0034


	//----- nvinfo : EIATTR_SW_WAR
	.align		4
.L_311:
        /*00bc*/ 	.byte	0x04, 0x36
        /*00be*/ 	.short	(.L_313 - .L_312)
.L_312:
        /*00c0*/ 	.word	0x00000008
.L_313:


//--------------------- .nv.info.Segment1stDim    --------------------------
	.section	.nv.info.Segment1stDim,"",@"SHT_CUDA_INFO"
	.sectionflags	@""
	.align	4


	//----- nvinfo : EIATTR_CUDA_API_VERSION
	.align		4
        /*0000*/ 	.byte	0x04, 0x37
        /*0002*/ 	.short	(.L_315 - .L_314)
.L_314:
        /*0004*/ 	.word	0x00000082


	//----- nvinfo : EIATTR_KPARAM_INFO
	.align		4
.L_315:
        /*0008*/ 	.byte	0x04, 0x17
        /*000a*/ 	.short	(.L_317 - .L_316)
.L_316:
        /*000c*/ 	.word	0x00000000
        /*0010*/ 	.short	0x0003
        /*0012*/ 	.short	0x0018
        /*0014*/ 	.byte	0x00, 0xf0, 0x11, 0x00


	//----- nvinfo : EIATTR_KPARAM_INFO
	.align		4
.L_317:
        /*0018*/ 	.byte	0x04, 0x17
        /*001a*/ 	.short	(.L_319 - .L_318)
.L_318:
        /*001c*/ 	.word	0x00000000
        /*0020*/ 	.short	0x0002
        /*0022*/ 	.short	0x0010
        /*0024*/ 	.byte	0x00, 0xf5, 0x21, 0x00


	//----- nvinfo : EIATTR_KPARAM_INFO
	.align		4
.L_319:
        /*0028*/ 	.byte	0x04, 0x17
        /*002a*/ 	.short	(.L_321 - .L_320)
.L_320:
        /*002c*/ 	.word	0x00000000
        /*0030*/ 	.short	0x0001
        /*0032*/ 	.short	0x0008
        /*0034*/ 	.byte	0x00, 0xf5, 0x21, 0x00


	//----- nvinfo : EIATTR_KPARAM_INFO
	.align		4
.L_321:
        /*0038*/ 	.byte	0x04, 0x17
        /*003a*/ 	.short	(.L_323 - .L_322)
.L_322:
        /*003c*/ 	.word	0x00000000
        /*0040*/ 	.short	0x0000
        /*0042*/ 	.short	0x0000
        /*0044*/ 	.byte	0x00, 0xf0, 0x11, 0x00


	//----- nvinfo : EIATTR_SPARSE_MMA_MASK
	.align		4
.L_323:
        /*0048*/ 	.byte	0x03, 0x50
        /*004a*/ 	.short	0x0000


	//----- nvinfo : EIATTR_MAXREG_COUNT
	.align		4
        /*004c*/ 	.byte	0x03, 0x1b
        /*004e*/ 	.short	0x00ff


	//----- nvinfo : EIATTR_MERCURY_ISA_VERSION
	.align		4
        /*0050*/ 	.byte	0x03, 0x5f
        /*0052*/ 	.short	0x0101


	//----- nvinfo : EIATTR_VRC_CTA_INIT_COUNT
	.align		4
        /*0054*/ 	.byte	0x02, 0x4a
	.zero		1
	.zero		1


	//----- nvinfo : EIATTR_EXIT_INSTR_OFFSETS
	.align		4
        /*0058*/ 	.byte	0x04, 0x1c
        /*005a*/ 	.short	(.L_325 - .L_324)


	//   ....[0]....
.L_324:
        /*005c*/ 	.word	0x000000a0


	//   ....[1]....
        /*0060*/ 	.word	0x00000140


	//----- nvinfo : EIATTR_CBANK_PARAM_SIZE
	.align		4
.L_325:
        /*0064*/ 	.byte	0x03, 0x19
        /*0066*/ 	.short	0x001c


	//----- nvinfo : EIATTR_PARAM_CBANK
	.align		4
        /*0068*/ 	.byte	0x04, 0x0a
        /*006a*/ 	.short	(.L_327 - .L_326)
	.align		4
.L_326:
        /*006c*/ 	.word	index@(.nv.constant0.Segment1stDim)
        /*0070*/ 	.short	0x0380
        /*0072*/ 	.short	0x001c


	//----- nvinfo : EIATTR_SW_WAR
	.align		4
.L_327:
        /*0074*/ 	.byte	0x04, 0x36
        /*0076*/ 	.short	(.L_329 - .L_328)
.L_328:
        /*0078*/ 	.word	0x00000008
.L_329:


//--------------------- .nv.info.l1regularizationfloat --------------------------
	.section	.nv.info.l1regularizationfloat,"",@"SHT_CUDA_INFO"
	.sectionflags	@""
	.align	4


	//----- nvinfo : EIATTR_CUDA_API_VERSION
	.align		4
        /*0000*/ 	.byte	0x04, 0x37
        /*0002*/ 	.short	(.L_331 - .L_330)
.L_330:
        /*0004*/ 	.word	0x00000082


	//----- nvinfo : EIATTR_KPARAM_INFO
	.align		4
.L_331:
        /*0008*/ 	.byte	0x04, 0x17
        /*000a*/ 	.short	(.L_333 - .L_332)
.L_332:
        /*000c*/ 	.word	0x00000000
        /*0010*/ 	.short	0x0007
        /*0012*/ 	.short	0x0030
        /*0014*/ 	.byte	0x00, 0xf0, 0x11, 0x00


	//----- nvinfo : EIATTR_KPARAM_INFO
	.align		4
.L_333:
        /*0018*/ 	.byte	0x04, 0x17
        /*001a*/ 	.short	(.L_335 - .L_334)
.L_334:
        /*001c*/ 	.word	0x00000000
        /*0020*/ 	.short	0x0006
        /*0022*/ 	.short	0x002c
        /*0024*/ 	.byte	0x00, 0xf0, 0x11, 0x00


	//----- nvinfo : EIATTR_KPARAM_INFO
	.align		4
.L_335:
        /*0028*/ 	.byte	0x04, 0x17
        /*002a*/ 	.short	(.L_337 - .L_336)
.L_336:
        /*002c*/ 	.word	0x00000000
        /*0030*/ 	.short	0x0005
        /*0032*/ 	.short	0x0028
        /*0034*/ 	.byte	0x00, 0xf0, 0x11, 0x00


	//----- nvinfo : EIATTR_KPARAM_INFO
	.align		4
.L_337:
        /*0038*/ 	.byte	0x04, 0x17
        /*003a*/ 	.short	(.L_339 - .L_338)
.L_338:
        /*003c*/ 	.word	0x00000000
        /*0040*/ 	.short	0x0004
        /*0042*/ 	.short	0x0020
        /*0044*/ 	.byte	0x00, 0xf5, 0x21, 0x00


	//----- nvinfo : EIATTR_KPARAM_INFO
	.align		4
.L_339:
        /*0048*/ 	.byte	0x04, 0x17
        /*004a*/ 	.short	(.L_341 - .L_340)
.L_340:
        /*004c*/ 	.word	0x00000000
        /*0050*/ 	.short	0x0003
        /*0052*/ 	.short	0x0018
        /*0054*/ 	.byte	0x00, 0xf5, 0x21, 0x00


	//----- nvinfo : EIATTR_KPARAM_INFO
	.align		4
.L_341:
        /*0058*/ 	.byte	0x04, 0x17
        /*005a*/ 	.short	(.L_343 - .L_342)
.L_342:
        /*005c*/ 	.word	0x00000000
        /*0060*/ 	.short	0x0002
        /*0062*/ 	.short	0x0010
        /*0064*/ 	.byte	0x00, 0xf5, 0x21, 0x00


	//----- nvinfo : EIATTR_KPARAM_INFO
	.align		4
.L_343:
        /*0068*/ 	.byte	0x04, 0x17
        /*006a*/ 	.short	(.L_345 - .L_344)
.L_344:
        /*006c*/ 	.word	0x00000000
        /*0070*/ 	.short	0x0001
        /*0072*/ 	.short	0x0008
        /*0074*/ 	.byte	0x00, 0xf5, 0x21, 0x00


	//----- nvinfo : EIATTR_KPARAM_INFO
	.align		4
.L_345:
        /*0078*/ 	.byte	0x04, 0x17
        /*007a*/ 	.short	(.L_347 - .L_346)
.L_346:
        /*007c*/ 	.word	0x00000000
        /*0080*/ 	.short	0x0000
        /*0082*/ 	.short	0x0000
        /*0084*/ 	.byte	0x00, 0xf0, 0x11, 0x00


	//----- nvinfo : EIATTR_SPARSE_MMA_MASK
	.align		4
.L_347:
        /*0088*/ 	.byte	0x03, 0x50
        /*008a*/ 	.short	0x0000


	//----- nvinfo : EIATTR_MAXREG_COUNT
	.align		4
        /*008c*/ 	.byte	0x03, 0x1b
        /*008e*/ 	.short	0x00ff


	//----- nvinfo : EIATTR_MERCURY_ISA_VERSION
	.align		4
        /*0090*/ 	.byte	0x03, 0x5f
        /*0092*/ 	.short	0x0101


	//----- nvinfo : EIATTR_VRC_CTA_INIT_COUNT
	.align		4
        /*0094*/ 	.byte	0x02, 0x4a
	.zero		1
	.zero		1


	//----- nvinfo : EIATTR_EXIT_INSTR_OFFSETS
	.align		4
        /*0098*/ 	.byte	0x04, 0x1c
        /*009a*/ 	.short	(.L_349 - .L_348)


	//   ....[0]....
.L_348:
        /*009c*/ 	.word	0x00000070


	//   ....[1]....
        /*00a0*/ 	.word	0x000002b0


	//----- nvinfo : EIATTR_CRS_STACK_SIZE
	.align		4
.L_349:
        /*00a4*/ 	.byte	0x04, 0x1e
        /*00a6*/ 	.short	(.L_351 - .L_350)
.L_350:
        /*00a8*/ 	.word	0x00000000


	//----- nvinfo : EIATTR_CBANK_PARAM_SIZE
	.align		4
.L_351:
        /*00ac*/ 	.byte	0x03, 0x19
        /*00ae*/ 	.short	0x0034


	//----- nvinfo : EIATTR_PARAM_CBANK
	.align		4
        /*00b0*/ 	.byte	0x04, 0x0a
        /*00b2*/ 	.short	(.L_353 - .L_352)
	.align		4
.L_352:
        /*00b4*/ 	.word	index@(.nv.constant0.l1regularizationfloat)
        /*00b8*/ 	.short	0x0380
        /*00ba*/ 	.short	0x0034


	//----- nvinfo : EIATTR_SW_WAR
	.align		4
.L_353:
        /*00bc*/ 	.byte	0x04, 0x36
        /*00be*/ 	.short	(.L_355 - .L_354)
.L_354:
        /*00c0*/ 	.word	0x00000008
.L_355:


//--------------------- .nv.info.adadeltafloat    --------------------------
	.section	.nv.info.adadeltafloat,"",@"SHT_CUDA_INFO"
	.sectionflags	@""
	.align	4


	//----- nvinfo : EIATTR_CUDA_API_VERSION
	.align		4
        /*0000*/ 	.byte	0x04, 0x37
        /*0002*/ 	.short	(.L_357 - .L_356)
.L_356:
        /*0004*/ 	.word	0x00000082


	//----- nvinfo : EIATTR_KPARAM_INFO
	.align		4
.L_357:
        /*0008*/ 	.byte	0x04, 0x17
        /*000a*/ 	.short	(.L_359 - .L_358)
.L_358:
        /*000c*/ 	.word	0x00000000
        /*0010*/ 	.short	0x0006
        /*0012*/ 	.short	0x002c
        /*0014*/ 	.byte	0x00, 0xf0, 0x11, 0x00


	//----- nvinfo : EIATTR_KPARAM_INFO
	.align		4
.L_359:
        /*0018*/ 	.byte	0x04, 0x17
        /*001a*/ 	.short	(.L_361 - .L_360)
.L_360:
        /*001c*/ 	.word	0x00000000
        /*0020*/ 	.short	0x0005
        /*0022*/ 	.short	0x0028
        /*0024*/ 	.byte	0x00, 0xf0, 0x11, 0x00


	//----- nvinfo : EIATTR_KPARAM_INFO
	.align		4
.L_361:
        /*0028*/ 	.byte	0x04, 0x17
        /*002a*/ 	.short	(.L_363 - .L_362)
.L_362:
        /*002c*/ 	.word	0x00000000
        /*0030*/ 	.short	0x0004
        /*0032*/ 	.short	0x0020
        /*0034*/ 	.byte	0x00, 0xf5, 0x21, 0x00


	//----- nvinfo : EIATTR_KPARAM_INFO
	.align		4
.L_363:
        /*0038*/ 	.byte	0x04, 0x17
        /*003a*/ 	.short	(.L_365 - .L_364)
.L_364:
        /*003c*/ 	.word	0x00000000
        /*0040*/ 	.short	0x0003
        /*0042*/ 	.short	0x0018
        /*0044*/ 	.byte	0x00, 0xf5, 0x21, 0x00


	//----- nvinfo : EIATTR_KPARAM_INFO
	.align		4
.L_365:
        /*0048*/ 	.byte	0x04, 0x17
        /*004a*/ 	.short	(.L_367 - .L_366)
.L_366:
        /*004c*/ 	.word	0x00000000
        /*0050*/ 	.short	0x0002
        /*0052*/ 	.short	0x0010
        /*0054*/ 	.byte	0x00, 0xf5, 0x21, 0x00


	//----- nvinfo : EIATTR_KPARAM_INFO
	.align		4
.L_367:
        /*0058*/ 	.byte	0x04, 0x17
        /*005a*/ 	.short	(.L_369 - .L_368)
.L_368:
        /*005c*/ 	.word	0x00000000
        /*0060*/ 	.short	0x0001
        /*0062*/ 	.short	0x0008
        /*0064*/ 	.byte	0x00, 0xf5, 0x21, 0x00


	//----- nvinfo : EIATTR_KPARAM_INFO
	.align		4
.L_369:
        /*0068*/ 	.byte	0x04, 0x17
        /*006a*/ 	.short	(.L_371 - .L_370)
.L_370:
        /*006c*/ 	.word	0x00000000
        /*0070*/ 	.short	0x0000
        /*0072*/ 	.short	0x0000
        /*0074*/ 	.byte	0x00, 0xf0, 0x11, 0x00


	//----- nvinfo : EIATTR_SPARSE_MMA_MASK
	.align		4
.L_371:
        /*0078*/ 	.byte	0x03, 0x50
        /*007a*/ 	.short	0x0000


	//----- nvinfo : EIATTR_MAXREG_COUNT
	.align		4
        /*007c*/ 	.byte	0x03, 0x1b
        /*007e*/ 	.short	0x00ff


	//----- nvinfo : EIATTR_MERCURY_ISA_VERSION
	.align		4
        /*0080*/ 	.byte	0x03, 0x5f
        /*0082*/ 	.short	0x0101


	//----- nvinfo : EIATTR_VRC_CTA_INIT_COUNT
	.align		4
        /*0084*/ 	.byte	0x02, 0x4a
	.zero		1
	.zero		1


	//----- nvinfo : EIATTR_EXIT_INSTR_OFFSETS
	.align		4
        /*0088*/ 	.byte	0x04, 0x1c
        /*008a*/ 	.short	(.L_373 - .L_372)


	//   ....[0]....
.L_372:
        /*008c*/ 	.word	0x00000070


	//   ....[1]....
        /*0090*/ 	.word	0x000003c0


	//----- nvinfo : EIATTR_CRS_STACK_SIZE
	.align		4
.L_373:
        /*0094*/ 	.byte	0x04, 0x1e
        /*0096*/ 	.short	(.L_375 - .L_374)
.L_374:
        /*0098*/ 	.word	0x00000000


	//----- nvinfo : EIATTR_CBANK_PARAM_SIZE
	.align		4
.L_375:
        /*009c*/ 	.byte	0x03, 0x19
        /*009e*/ 	.short	0x0030


	//----- nvinfo : EIATTR_PARAM_CBANK
	.align		4
        /*00a0*/ 	.byte	0x04, 0x0a
        /*00a2*/ 	.short	(.L_377 - .L_376)
	.align		4
.L_376:
        /*00a4*/ 	.word	index@(.nv.constant0.adadeltafloat)
        /*00a8*/ 	.short	0x0380
        /*00aa*/ 	.short	0x0030


	//----- nvinfo : EIATTR_SW_WAR
	.align		4
.L_377:
        /*00ac*/ 	.byte	0x04, 0x36
        /*00ae*/ 	.short	(.L_379 - .L_378)
.L_378:
        /*00b0*/ 	.word	0x00000008
.L_379:


//--------------------- .nv.info.adamfloat        --------------------------
	.section	.nv.info.adamfloat,"",@"SHT_CUDA_INFO"
	.sectionflags	@""
	.align	4


	//----- nvinfo : EIATTR_CUDA_API_VERSION
	.align		4
        /*0000*/ 	.byte	0x04, 0x37
        /*0002*/ 	.short	(.L_381 - .L_380)
.L_380:
        /*0004*/ 	.word	0x00000082


	//----- nvinfo : EIATTR_KPARAM_INFO
	.align		4
.L_381:
        /*0008*/ 	.byte	0x04, 0x17
        /*000a*/ 	.short	(.L_383 - .L_382)
.L_382:
        /*000c*/ 	.word	0x00000000
        /*0010*/ 	.short	0x0009
        /*0012*/ 	.short	0x0038
        /*0014*/ 	.byte	0x00, 0xf0, 0x11, 0x00


	//----- nvinfo : EIATTR_KPARAM_INFO
	.align		4
.L_383:
        /*0018*/ 	.byte	0x04, 0x17
        /*001a*/ 	.short	(.L_385 - .L_384)
.L_384:
        /*001c*/ 	.word	0x00000000
        /*0020*/ 	.short	0x0008
        /*0022*/ 	.short	0x0034
        /*0024*/ 	.byte	0x00, 0xf0, 0x11, 0x00


	//----- nvinfo : EIATTR_KPARAM_INFO
	.align		4
.L_385:
        /*0028*/ 	.byte	0x04, 0x17
        /*002a*/ 	.short	(.L_387 - .L_386)
.L_386:
        /*002c*/ 	.word	0x00000000
        /*0030*/ 	.short	0x0007
        /*0032*/ 	.short	0x0030
        /*0034*/ 	.byte	0x00, 0xf0, 0x11, 0x00


	//----- nvinfo : EIATTR_KPARAM_INFO
	.align		4
.L_387:
        /*0038*/ 	.byte	0x04, 0x17
        /*003a*/ 	.short	(.L_389 - .L_388)
.L_388:
        /*003c*/ 	.word	0x00000000
        /*0040*/ 	.short	0x0006
        /*0042*/ 	.short	0x002c
        /*0044*/ 	.byte	0x00, 0xf0, 0x11, 0x00


	//----- nvinfo : EIATTR_KPARAM_INFO
	.align		4
.L_389:
        /*0048*/ 	.byte	0x04, 0x17
        /*004a*/ 	.short	(.L_391 - .L_390)
.L_390:
        /*004c*/ 	.word	0x00000000
        /*0050*/ 	.short	0x0005
        /*0052*/ 	.short	0x0028
        /*0054*/ 	.byte	0x00, 0xf0, 0x11, 0x00


	//----- nvinfo : EIATTR_KPARAM_INFO
	.align		4
.L_391:
        /*0058*/ 	.byte	0x04, 0x17
        /*005a*/ 	.short	(.L_393 - .L_392)
.L_392:
        /*005c*/ 	.word	0x00000000
        /*0060*/ 	.short	0x0004
        /*0062*/ 	.short	0x0020
        /*0064*/ 	.byte	0x00, 0xf5, 0x21, 0x00


	//----- nvinfo : EIATTR_KPARAM_INFO
	.align		4
.L_393:
        /*0068*/ 	.byte	0x04, 0x17
        /*006a*/ 	.short	(.L_395 - .L_394)
.L_394:
        /*006c*/ 	.word	0x00000000
        /*0070*/ 	.short	0x0003
        /*0072*/ 	.short	0x0018
        /*0074*/ 	.byte	0x00, 0xf5, 0x21, 0x00


	//----- nvinfo : EIATTR_KPARAM_INFO
	.align		4
.L_395:
        /*0078*/ 	.byte	0x04, 0x17
        /*007a*/ 	.short	(.L_397 - .L_396)
.L_396:
        /*007c*/ 	.word	0x00000000
        /*0080*/ 	.short	0x0002
        /*0082*/ 	.short	0x0010
        /*0084*/ 	.byte	0x00, 0xf5, 0x21, 0x00


	//----- nvinfo : EIATTR_KPARAM_INFO
	.align		4
.L_397:
        /*0088*/ 	.byte	0x04, 0x17
        /*008a*/ 	.short	(.L_399 - .L_398)
.L_398:
        /*008c*/ 	.word	0x00000000
        /*0090*/ 	.short	0x0001
        /*0092*/ 	.short	0x0008
        /*0094*/ 	.byte	0x00, 0xf5, 0x21, 0x00


	//----- nvinfo : EIATTR_KPARAM_INFO
	.align		4
.L_399:
        /*0098*/ 	.byte	0x04, 0x17
        /*009a*/ 	.short	(.L_401 - .L_400)
.L_400:
        /*009c*/ 	.word	0x00000000
        /*00a0*/ 	.short	0x0000
        /*00a2*/ 	.short	0x0000
        /*00a4*/ 	.byte	0x00, 0xf0, 0x11, 0x00


	//----- nvinfo : EIATTR_SPARSE_MMA_MASK
	.align		4
.L_401:
        /*00a8*/ 	.byte	0x03, 0x50
        /*00aa*/ 	.short	0x0000


	//----- nvinfo : EIATTR_MAXREG_COUNT
	.align		4
        /*00ac*/ 	.byte	0x03, 0x1b
        /*00ae*/ 	.short	0x00ff


	//----- nvinfo : EIATTR_MERCURY_ISA_VERSION
	.align		4
        /*00b0*/ 	.byte	0x03, 0x5f
        /*00b2*/ 	.short	0x0101


	//----- nvinfo : EIATTR_VRC_CTA_INIT_COUNT
	.align		4
        /*00b4*/ 	.byte	0x02, 0x4a
	.zero		1
	.zero		1


	//----- nvinfo : EIATTR_EXIT_INSTR_OFFSETS
	.align		4
        /*00b8*/ 	.byte	0x04, 0x1c
        /*00ba*/ 	.short	(.L_403 - .L_402)


	//   ....[0]....
.L_402:
        /*00bc*/ 	.word	0x00000070


	//   ....[1]....
        /*00c0*/ 	.word	0x00001280


	//----- nvinfo : EIATTR_CRS_STACK_SIZE
	.align		4
.L_403:
        /*00c4*/ 	.byte	0x04, 0x1e
        /*00c6*/ 	.short	(.L_405 - .L_404)
.L_404:
        /*00c8*/ 	.word	0x00000000


	//----- nvinfo : EIATTR_CBANK_PARAM_SIZE
	.align		4
.L_405:
        /*00cc*/ 	.byte	0x03, 0x19
        /*00ce*/ 	.short	0x003c


	//----- nvinfo : EIATTR_PARAM_CBANK
	.align		4
        /*00d0*/ 	.byte	0x04, 0x0a
        /*00d2*/ 	.short	(.L_407 - .L_406)
	.align		4
.L_406:
        /*00d4*/ 	.word	index@(.nv.constant0.adamfloat)
        /*00d8*/ 	.short	0x0380
        /*00da*/ 	.short	0x003c


	//----- nvinfo : EIATTR_SW_WAR
	.align		4
.L_407:
        /*00dc*/ 	.byte	0x04, 0x36
        /*00de*/ 	.short	(.L_409 - .L_408)
.L_408:
        /*00e0*/ 	.word	0x00000008
.L_409:


//--------------------- .nv.info.adagradfloat     --------------------------
	.section	.nv.info.adagradfloat,"",@"SHT_CUDA_INFO"
	.sectionflags	@""
	.align	4


	//----- nvinfo : EIATTR_CUDA_API_VERSION
	.align		4
        /*0000*/ 	.byte	0x04, 0x37
        /*0002*/ 	.short	(.L_411 - .L_410)
.L_410:
        /*0004*/ 	.word	0x00000082


	//----- nvinfo : EIATTR_KPARAM_INFO
	.align		4
.L_411:
        /*0008*/ 	.byte	0x04, 0x17
        /*000a*/ 	.short	(.L_413 - .L_412)
.L_412:
        /*000c*/ 	.word	0x00000000
        /*0010*/ 	.short	0x0005
        /*0012*/ 	.short	0x0024
        /*0014*/ 	.byte	0x00, 0xf0, 0x11, 0x00


	//----- nvinfo : EIATTR_KPARAM_INFO
	.align		4
.L_413:
        /*0018*/ 	.byte	0x04, 0x17
        /*001a*/ 	.short	(.L_415 - .L_414)
.L_414:
        /*001c*/ 	.word	0x00000000
        /*0020*/ 	.short	0x0004
        /*0022*/ 	.short	0x0020
        /*0024*/ 	.byte	0x00, 0xf0, 0x11, 0x00


	//----- nvinfo : EIATTR_KPARAM_INFO
	.align		4
.L_415:
        /*0028*/ 	.byte	0x04, 0x17
        /*002a*/ 	.short	(.L_417 - .L_416)
.L_416:
        /*002c*/ 	.word	0x00000000
        /*0030*/ 	.short	0x0003
        /*0032*/ 	.short	0x0018
        /*0034*/ 	.byte	0x00, 0xf5, 0x21, 0x00


	//----- nvinfo : EIATTR_KPARAM_INFO
	.align		4
.L_417:
        /*0038*/ 	.byte	0x04, 0x17
        /*003a*/ 	.short	(.L_419 - .L_418)
.L_418:
        /*003c*/ 	.word	0x00000000
        /*0040*/ 	.short	0x0002
        /*0042*/ 	.short	0x0010
        /*0044*/ 	.byte	0x00, 0xf5, 0x21, 0x00


	//----- nvinfo : EIATTR_KPARAM_INFO
	.align		4
.L_419:
        /*0048*/ 	.byte	0x04, 0x17
        /*004a*/ 	.short	(.L_421 - .L_420)
.L_420:
        /*004c*/ 	.word	0x00000000
        /*0050*/ 	.short	0x0001
        /*0052*/ 	.short	0x0008
        /*0054*/ 	.byte	0x00, 0xf5, 0x21, 0x00


	//----- nvinfo : EIATTR_KPARAM_INFO
	.align		4
.L_421:
        /*0058*/ 	.byte	0x04, 0x17
        /*005a*/ 	.short	(.L_423 - .L_422)
.L_422:
        /*005c*/ 	.word	0x00000000
        /*0060*/ 	.short	0x0000
        /*0062*/ 	.short	0x0000
        /*0064*/ 	.byte	0x00, 0xf0, 0x11, 0x00


	//----- nvinfo : EIATTR_SPARSE_MMA_MASK
	.align		4
.L_423:
        /*0068*/ 	.byte	0x03, 0x50
        /*006a*/ 	.short	0x0000


	//----- nvinfo : EIATTR_MAXREG_COUNT
	.align		4
        /*006c*/ 	.byte	0x03, 0x1b
        /*006e*/ 	.short	0x00ff


	//----- nvinfo : EIATTR_MERCURY_ISA_VERSION
	.align		4
        /*0070*/ 	.byte	0x03, 0x5f
        /*0072*/ 	.short	0x0101


	//----- nvinfo : EIATTR_VRC_CTA_INIT_COUNT
	.align		4
        /*0074*/ 	.byte	0x02, 0x4a
	.zero		1
	.zero		1


	//----- nvinfo : EIATTR_EXIT_INSTR_OFFSETS
	.align		4
        /*0078*/ 	.byte	0x04, 0x1c
        /*007a*/ 	.short	(.L_425 - .L_424)


	//   ....[0]....
.L_424:
        /*007c*/ 	.word	0x00000070


	//   ....[1]....
        /*0080*/ 	.word	0x000003e0


	//----- nvinfo : EIATTR_CRS_STACK_SIZE
	.align		4
.L_425:
        /*0084*/ 	.byte	0x04, 0x1e
        /*0086*/ 	.short	(.L_427 - .L_426)
.L_426:
        /*0088*/ 	.word	0x00000000


	//----- nvinfo : EIATTR_CBANK_PARAM_SIZE
	.align		4
.L_427:
        /*008c*/ 	.byte	0x03, 0x19
        /*008e*/ 	.short	0x0028


	//----- nvinfo : EIATTR_PARAM_CBANK
	.align		4
        /*0090*/ 	.byte	0x04, 0x0a
        /*0092*/ 	.short	(.L_429 - .L_428)
	.align		4
.L_428:
        /*0094*/ 	.word	index@(.nv.constant0.adagradfloat)
        /*0098*/ 	.short	0x0380
        /*009a*/ 	.short	0x0028


	//----- nvinfo : EIATTR_SW_WAR
	.align		4
.L_429:
        /*009c*/ 	.byte	0x04, 0x36
        /*009e*/ 	.short	(.L_431 - .L_430)
.L_430:
        /*00a0*/ 	.word	0x00000008
.L_431:


//--------------------- .nv.info.nearestneighborNHWCBack --------------------------
	.section	.nv.info.nearestneighborNHWCBack,"",@"SHT_CUDA_INFO"
	.sectionflags	@""
	.align	4


	//----- nvinfo : EIATTR_CUDA_API_VERSION
	.align		4
        /*0000*/ 	.byte	0x04, 0x37
        /*0002*/ 	.short	(.L_433 - .L_432)
.L_432:
        /*0004*/ 	.word	0x00000082


	//----- nvinfo : EIATTR_KPARAM_INFO
	.align		4
.L_433:
        /*0008*/ 	.byte	0x04, 0x17
        /*000a*/ 	.short	(.L_435 - .L_434)
.L_434:
        /*000c*/ 	.word	0x00000000
        /*0010*/ 	.short	0x000a
        /*0012*/ 	.short	0x0030
        /*0014*/ 	.byte	0x00, 0xf5, 0x21, 0x00


	//----- nvinfo : EIATTR_KPARAM_INFO
	.align		4
.L_435:
        /*0018*/ 	.byte	0x04, 0x17
        /*001a*/ 	.short	(.L_437 - .L_436)
.L_436:
        /*001c*/ 	.word	0x00000000
        /*0020*/ 	.short	0x0009
        /*0022*/ 	.short	0x0028
        /*0024*/ 	.byte	0x00, 0xf0, 0x11, 0x00


	//----- nvinfo : EIATTR_KPARAM_INFO
	.align		4
.L_437:
        /*0028*/ 	.byte	0x04, 0x17
        /*002a*/ 	.short	(.L_439 - .L_438)
.L_438:
        /*002c*/ 	.word	0x00000000
        /*0030*/ 	.short	0x0008
        /*0032*/ 	.short	0x0024
        /*0034*/ 	.byte	0x00, 0xf0, 0x11, 0x00


	//----- nvinfo : EIATTR_KPARAM_INFO
	.align		4
.L_439:
        /*0038*/ 	.byte	0x04, 0x17
        /*003a*/ 	.short	(.L_441 - .L_440)
.L_440:
        /*003c*/ 	.word	0x00000000
        /*0040*/ 	.short	0x0007
        /*0042*/ 	.short	0x0020
        /*0044*/ 	.byte	0x00, 0xf0, 0x11, 0x00


	//----- nvinfo : EIATTR_KPARAM_INFO
	.align		4
.L_441:
        /*0048*/ 	.byte	0x04, 0x17
        /*004a*/ 	.short	(.L_443 - .L_442)
.L_442:
        /*004c*/ 	.word	0x00000000
        /*0050*/ 	.short	0x0006
        /*0052*/ 	.short	0x001c
        /*0054*/ 	.byte	0x00, 0xf0, 0x11, 0x00


	//----- nvinfo : EIATTR_KPARAM_INFO
	.align		4
.L_443:
        /*0058*/ 	.byte	0x04, 0x17
        /*005a*/ 	.short	(.L_445 - .L_444)
.L_444:
        /*005c*/ 	.word	0x00000000
        /*0060*/ 	.short	0x0005
        /*0062*/ 	.short	0x0018
        /*0064*/ 	.byte	0x00, 0xf0, 0x11, 0x00


	//----- nvinfo : EIATTR_KPARAM_INFO
	.align		4
.L_445:
        /*0068*/ 	.byte	0x04, 0x17
        /*006a*/ 	.short	(.L_447 - .L_446)
.L_446:
        /*006c*/ 	.word	0x00000000
        /*0070*/ 	.short	0x0004
        /*0072*/ 	.short	0x0014
        /*0074*/ 	.byte	0x00, 0xf0, 0x11, 0x00


	//----- nvinfo : EIATTR_KPARAM_INFO
	.align		4
.L_447:
        /*0078*/ 	.byte	0x04, 0x17
        /*007a*/ 	.short	(.L_449 - .L_448)
.L_448:
        /*007c*/ 	.word	0x00000000
        /*0080*/ 	.short	0x0003
        /*0082*/ 	.short	0x0010
        /*0084*/ 	.byte	0x00, 0xf0, 0x11, 0x00


	//----- nvinfo : EIATTR_KPARAM_INFO
	.align		4
.L_449:
        /*0088*/ 	.byte	0x04, 0x17
        /*008a*/ 	.short	(.L_451 - .L_450)
.L_450:
        /*008c*/ 	.word	0x00000000
        /*0090*/ 	.short	0x0002
        /*0092*/ 	.short	0x0008
        /*0094*/ 	.byte	0x00, 0xf5, 0x21, 0x00


	//----- nvinfo : EIATTR_KPARAM_INFO
	.align		4
.L_451:
        /*0098*/ 	.byte	0x04, 0x17
        /*009a*/ 	.short	(.L_453 - .L_452)
.L_452:
        /*009c*/ 	.word	0x00000000
        /*00a0*/ 	.short	0x0001
        /*00a2*/ 	.short	0x0004
        /*00a4*/ 	.byte	0x00, 0xf0, 0x11, 0x00


	//----- nvinfo : EIATTR_KPARAM_INFO
	.align		4
.L_453:
        /*00a8*/ 	.byte	0x04, 0x17
        /*00aa*/ 	.short	(.L_455 - .L_454)
.L_454:
        /*00ac*/ 	.word	0x00000000
        /*00b0*/ 	.short	0x0000
        /*00b2*/ 	.short	0x0000
        /*00b4*/ 	.byte	0x00, 0xf0, 0x11, 0x00


	//----- nvinfo : EIATTR_SPARSE_MMA_MASK
	.align		4
.L_455:
        /*00b8*/ 	.byte	0x03, 0x50
        /*00ba*/ 	.short	0x0000


	//----- nvinfo : EIATTR_MAXREG_COUNT
	.align		4
        /*00bc*/ 	.byte	0x03, 0x1b
        /*00be*/ 	.short	0x00ff


	//----- nvinfo : EIATTR_MERCURY_ISA_VERSION
	.align		4
        /*00c0*/ 	.byte	0x03, 0x5f
        /*00c2*/ 	.short	0x0101


	//----- nvinfo : EIATTR_VRC_CTA_INIT_COUNT
	.align		4
        /*00c4*/ 	.byte	0x02, 0x4a
	.zero		1
	.zero		1


	//----- nvinfo : EIATTR_EXIT_INSTR_OFFSETS
	.align		4
        /*00c8*/ 	.byte	0x04, 0x1c
        /*00ca*/ 	.short	(.L_457 - .L_456)


	//   ....[0]....
.L_456:
        /*00cc*/ 	.word	0x00000070


	//   ....[1]....
        /*00d0*/ 	.word	0x000008b0


	//   ....[2]....
        /*00d4*/ 	.word	0x00000fb0


	//----- nvinfo : EIATTR_CRS_STACK_SIZE
	.align		4
.L_457:
        /*00d8*/ 	.byte	0x04, 0x1e
        /*00da*/ 	.short	(.L_459 - .L_458)
.L_458:
        /*00dc*/ 	.word	0x00000000


	//----- nvinfo : EIATTR_CBANK_PARAM_SIZE
	.align		4
.L_459:
        /*00e0*/ 	.byte	0x03, 0x19
        /*00e2*/ 	.short	0x0038


	//----- nvinfo : EIATTR_PARAM_CBANK
	.align		4
        /*00e4*/ 	.byte	0x04, 0x0a
        /*00e6*/ 	.short	(.L_461 - .L_460)
	.align		4
.L_460:
        /*00e8*/ 	.word	index@(.nv.constant0.nearestneighborNHWCBack)
        /*00ec*/ 	.short	0x0380
        /*00ee*/ 	.short	0x0038


	//----- nvinfo : EIATTR_SW_WAR
	.align		4
.L_461:
        /*00f0*/ 	.byte	0x04, 0x36
        /*00f2*/ 	.short	(.L_463 - .L_462)
.L_462:
        /*00f4*/ 	.word	0x00000008
.L_463:


//--------------------- .nv.info.nearestneighborNCHWBack --------------------------
	.section	.nv.info.nearestneighborNCHWBack,"",@"SHT_CUDA_INFO"
	.sectionflags	@""
	.align	4


	//----- nvinfo : EIATTR_CUDA_API_VERSION
	.align		4
        /*0000*/ 	.byte	0x04, 0x37
        /*0002*/ 	.short	(.L_465 - .L_464)
.L_464:
        /*0004*/ 	.word	0x00000082


	//----- nvinfo : EIATTR_KPARAM_INFO
	.align		4
.L_465:
        /*0008*/ 	.byte	0x04, 0x17
        /*000a*/ 	.short	(.L_467 - .L_466)
.L_466:
        /*000c*/ 	.word	0x00000000
        /*0010*/ 	.short	0x000a
        /*0012*/ 	.short	0x0030
        /*0014*/ 	.byte	0x00, 0xf5, 0x21, 0x00


	//----- nvinfo : EIATTR_KPARAM_INFO
	.align		4
.L_467:
        /*0018*/ 	.byte	0x04, 0x17
        /*001a*/ 	.short	(.L_469 - .L_468)
.L_468:
        /*001c*/ 	.word	0x00000000
        /*0020*/ 	.short	0x0009
        /*0022*/ 	.short	0x0028
        /*0024*/ 	.byte	0x00, 0xf0, 0x11, 0x00


	//----- nvinfo : EIATTR_KPARAM_INFO
	.align		4
.L_469:
        /*0028*/ 	.byte	0x04, 0x17
        /*002a*/ 	.short	(.L_471 - .L_470)
.L_470:
        /*002c*/ 	.word	0x00000000
        /*0030*/ 	.short	0x0008
        /*0032*/ 	.short	0x0024
        /*0034*/ 	.byte	0x00, 0xf0, 0x11, 0x00


	//----- nvinfo : EIATTR_KPARAM_INFO
	.align		4
.L_471:
        /*0038*/ 	.byte	0x04, 0x17
        /*003a*/ 	.short	(.L_473 - .L_472)
.L_472:
        /*003c*/ 	.word	0x00000000
        /*0040*/ 	.short	0x0007
        /*0042*/ 	.short	0x0020
        /*0044*/ 	.byte	0x00, 0xf0, 0x11, 0x00


	//----- nvinfo : EIATTR_KPARAM_INFO
	.align		4
.L_473:
        /*0048*/ 	.byte	0x04, 0x17
        /*004a*/ 	.short	(.L_475 - .L_474)
.L_474:
        /*004c*/ 	.word	0x00000000
        /*0050*/ 	.short	0x0006
        /*0052*/ 	.short	0x001c
        /*0054*/ 	.byte	0x00, 0xf0, 0x11, 0x00


	//----- nvinfo : EIATTR_KPARAM_INFO
	.align		4
.L_475:
        /*0058*/ 	.byte	0x04, 0x17
        /*005a*/ 	.short	(.L_477 - .L_476)
.L_476:
        /*005c*/ 	.word	0x00000000
        /*0060*/ 	.short	0x0005
        /*0062*/ 	.short	0x0018
        /*0064*/ 	.byte	0x00, 0xf0, 0x11, 0x00


	//----- nvinfo : EIATTR_KPARAM_INFO
	.align		4
.L_477:
        /*0068*/ 	.byte	0x04, 0x17
        /*006a*/ 	.short	(.L_479 - .L_478)
.L_478:
        /*006c*/ 	.word	0x00000000
        /*0070*/ 	.short	0x0004
        /*0072*/ 	.short	0x0014
        /*0074*/ 	.byte	0x00, 0xf0, 0x11, 0x00


	//----- nvinfo : EIATTR_KPARAM_INFO
	.align		4
.L_479:
        /*0078*/ 	.byte	0x04, 0x17
        /*007a*/ 	.short	(.L_481 - .L_480)
.L_480:
        /*007c*/ 	.word	0x00000000
        /*0080*/ 	.short	0x0003
        /*0082*/ 	.short	0x0010
        /*0084*/ 	.byte	0x00, 0xf0, 0x11, 0x00


	//----- nvinfo : EIATTR_KPARAM_INFO
	.align		4
.L_481:
        /*0088*/ 	.byte	0x04, 0x17
        /*008a*/ 	.short	(.L_483 - .L_482)
.L_482:
        /*008c*/ 	.word	0x00000000
        /*0090*/ 	.short	0x0002
        /*0092*/ 	.short	0x0008
        /*0094*/ 	.byte	0x00, 0xf5, 0x21, 0x00


	//----- nvinfo : EIATTR_KPARAM_INFO
	.align		4
.L_483:
        /*0098*/ 	.byte	0x04, 0x17
        /*009a*/ 	.short	(.L_485 - .L_484)
.L_484:
        /*009c*/ 	.word	0x00000000
        /*00a0*/ 	.short	0x0001
        /*00a2*/ 	.short	0x0004
        /*00a4*/ 	.byte	0x00, 0xf0, 0x11, 0x00


	//----- nvinfo : EIATTR_KPARAM_INFO
	.align		4
.L_485:
        /*00a8*/ 	.byte	0x04, 0x17
        /*00aa*/ 	.short	(.L_487 - .L_486)
.L_486:
        /*00ac*/ 	.word	0x00000000
        /*00b0*/ 	.short	0x0000
        /*00b2*/ 	.short	0x0000
        /*00b4*/ 	.byte	0x00, 0xf0, 0x11, 0x00


	//----- nvinfo : EIATTR_SPARSE_MMA_MASK
	.align		4
.L_487:
        /*00b8*/ 	.byte	0x03, 0x50
        /*00ba*/ 	.short	0x0000


	//----- nvinfo : EIATTR_MAXREG_COUNT
	.align		4
        /*00bc*/ 	.byte	0x03, 0x1b
        /*00be*/ 	.short	0x00ff


	//----- nvinfo : EIATTR_MERCURY_ISA_VERSION
	.align		4
        /*00c0*/ 	.byte	0x03, 0x5f
        /*00c2*/ 	.short	0x0101


	//----- nvinfo : EIATTR_VRC_CTA_INIT_COUNT
	.align		4
        /*00c4*/ 	.byte	0x02, 0x4a
	.zero		1
	.zero		1


	//----- nvinfo : EIATTR_EXIT_INSTR_OFFSETS
	.align		4
        /*00c8*/ 	.byte	0x04, 0x1c
        /*00ca*/ 	.short	(.L_489 - .L_488)


	//   ....[0]....
.L_488:
        /*00cc*/ 	.word	0x00000070


	//   ....[1]....
        /*00d0*/ 	.word	0x00000890


	//   ....[2]....
        /*00d4*/ 	.word	0x00000f90


	//----- nvinfo : EIATTR_CRS_STACK_SIZE
	.align		4
.L_489:
        /*00d8*/ 	.byte	0x04, 0x1e
        /*00da*/ 	.short	(.L_491 - .L_490)
.L_490:
        /*00dc*/ 	.word	0x00000000


	//----- nvinfo : EIATTR_CBANK_PARAM_SIZE
	.align		4
.L_491:
        /*00e0*/ 	.byte	0x03, 0x19
        /*00e2*/ 	.short	0x0038


	//----- nvinfo : EIATTR_PARAM_CBANK
	.align		4
        /*00e4*/ 	.byte	0x04, 0x0a
        /*00e6*/ 	.short	(.L_493 - .L_492)
	.align		4
.L_492:
        /*00e8*/ 	.word	index@(.nv.constant0.nearestneighborNCHWBack)
        /*00ec*/ 	.short	0x0380
        /*00ee*/ 	.short	0x0038


	//----- nvinfo : EIATTR_SW_WAR
	.align		4
.L_493:
        /*00f0*/ 	.byte	0x04, 0x36
        /*00f2*/ 	.short	(.L_495 - .L_494)
.L_494:
        /*00f4*/ 	.word	0x00000008
.L_495:


//--------------------- .nv.info.nearestneighborNCHW --------------------------
	.section	.nv.info.nearestneighborNCHW,"",@"SHT_CUDA_INFO"
	.sectionflags	@""
	.align	4


	//----- nvinfo : EIATTR_CUDA_API_VERSION
	.align		4
        /*0000*/ 	.byte	0x04, 0x37
        /*0002*/ 	.short	(.L_497 - .L_496)
.L_496:
        /*0004*/ 	.word	0x00000082


	//----- nvinfo : EIATTR_KPARAM_INFO
	.align		4
.L_497:
        /*0008*/ 	.byte	0x04, 0x17
        /*000a*/ 	.short	(.L_499 - .L_498)
.L_498:
        /*000c*/ 	.word	0x00000000
        /*0010*/ 	.short	0x000a
        /*0012*/ 	.short	0x0030
        /*0014*/ 	.byte	0x00, 0xf5, 0x21, 0x00


	//----- nvinfo : EIATTR_KPARAM_INFO
	.align		4
.L_499:
        /*0018*/ 	.byte	0x04, 0x17
        /*001a*/ 	.short	(.L_501 - .L_500)
.L_500:
        /*001c*/ 	.word	0x00000000
        /*0020*/ 	.short	0x0009
        /*0022*/ 	.short	0x0028
        /*0024*/ 	.byte	0x00, 0xf0, 0x11, 0x00


	//----- nvinfo : EIATTR_KPARAM_INFO
	.align		4
.L_501:
        /*0028*/ 	.byte	0x04, 0x17
        /*002a*/ 	.short	(.L_503 - .L_502)
.L_502:
        /*002c*/ 	.word	0x00000000
        /*0030*/ 	.short	0x0008
        /*0032*/ 	.short	0x0024
        /*0034*/ 	.byte	0x00, 0xf0, 0x11, 0x00


	//----- nvinfo : EIATTR_KPARAM_INFO
	.align		4
.L_503:
        /*0038*/ 	.byte	0x04, 0x17
        /*003a*/ 	.short	(.L_505 - .L_504)
.L_504:
        /*003c*/ 	.word	0x00000000
        /*0040*/ 	.short	0x0007
        /*0042*/ 	.short	0x0020
        /*0044*/ 	.byte	0x00, 0xf0, 0x11, 0x00


	//----- nvinfo : EIATTR_KPARAM_INFO
	.align		4
.L_505:
        /*0048*/ 	.byte	0x04, 0x17
        /*004a*/ 	.short	(.L_507 - .L_506)
.L_506:
        /*004c*/ 	.word	0x00000000
        /*0050*/ 	.short	0x0006
        /*0052*/ 	.short	0x001c
        /*0054*/ 	.byte	0x00, 0xf0, 0x11, 0x00


	//----- nvinfo : EIATTR_KPARAM_INFO
	.align		4
.L_507:
        /*0058*/ 	.byte	0x04, 0x17
        /*005a*/ 	.short	(.L_509 - .L_508)
.L_508:
        /*005c*/ 	.word	0x00000000
        /*0060*/ 	.short	0x0005
        /*0062*/ 	.short	0x0018
        /*0064*/ 	.byte	0x00, 0xf0, 0x11, 0x00


	//----- nvinfo : EIATTR_KPARAM_INFO
	.align		4
.L_509:
        /*0068*/ 	.byte	0x04, 0x17
        /*006a*/ 	.short	(.L_511 - .L_510)
.L_510:
        /*006c*/ 	.word	0x00000000
        /*0070*/ 	.short	0x0004
        /*0072*/ 	.short	0x0014
        /*0074*/ 	.byte	0x00, 0xf0, 0x11, 0x00


	//----- nvinfo : EIATTR_KPARAM_INFO
	.align		4
.L_511:
        /*0078*/ 	.byte	0x04, 0x17
        /*007a*/ 	.short	(.L_513 - .L_512)
.L_512:
        /*007c*/ 	.word	0x00000000
        /*0080*/ 	.short	0x0003
        /*0082*/ 	.short	0x0010
        /*0084*/ 	.byte	0x00, 0xf0, 0x11, 0x00


	//----- nvinfo : EIATTR_KPARAM_INFO
	.align		4
.L_513:
        /*0088*/ 	.byte	0x04, 0x17
        /*008a*/ 	.short	(.L_515 - .L_514)
.L_514:
        /*008c*/ 	.word	0x00000000
        /*0090*/ 	.short	0x0002
        /*0092*/ 	.short	0x0008
        /*0094*/ 	.byte	0x00, 0xf5, 0x21, 0x00


	//----- nvinfo : EIATTR_KPARAM_INFO
	.align		4
.L_515:
        /*0098*/ 	.byte	0x04, 0x17
        /*009a*/ 	.short	(.L_517 - .L_516)
.L_516:
        /*009c*/ 	.word	0x00000000
        /*00a0*/ 	.short	0x0001
        /*00a2*/ 	.short	0x0004
        /*00a4*/ 	.byte	0x00, 0xf0, 0x11, 0x00


	//----- nvinfo : EIATTR_KPARAM_INFO
	.align		4
.L_517:
        /*00a8*/ 	.byte	0x04, 0x17
        /*00aa*/ 	.short	(.L_519 - .L_518)
.L_518:
        /*00ac*/ 	.word	0x00000000
        /*00b0*/ 	.short	0x0000
        /*00b2*/ 	.short	0x0000
        /*00b4*/ 	.byte	0x00, 0xf0, 0x11, 0x00


	//----- nvinfo : EIATTR_SPARSE_MMA_MASK
	.align		4
.L_519:
        /*00b8*/ 	.byte	0x03, 0x50
        /*00ba*/ 	.short	0x0000


	//----- nvinfo : EIATTR_MAXREG_COUNT
	.align		4
        /*00bc*/ 	.byte	0x03, 0x1b
        /*00be*/ 	.short	0x00ff


	//----- nvinfo : EIATTR_MERCURY_ISA_VERSION
	.align		4
        /*00c0*/ 	.byte	0x03, 0x5f
        /*00c2*/ 	.short	0x0101


	//----- nvinfo : EIATTR_VRC_CTA_INIT_COUNT
	.align		4
        /*00c4*/ 	.byte	0x02, 0x4a
	.zero		1
	.zero		1


	//----- nvinfo : EIATTR_EXIT_INSTR_OFFSETS
	.align		4
        /*00c8*/ 	.byte	0x04, 0x1c
        /*00ca*/ 	.short	(.L_521 - .L_520)


	//   ....[0]....
.L_520:
        /*00cc*/ 	.word	0x00000070


	//   ....[1]....
        /*00d0*/ 	.word	0x00000880


	//   ....[2]....
        /*00d4*/ 	.word	0x00000f90


	//----- nvinfo : EIATTR_CRS_STACK_SIZE
	.align		4
.L_521:
        /*00d8*/ 	.byte	0x04, 0x1e
        /*00da*/ 	.short	(.L_523 - .L_522)
.L_522:
        /*00dc*/ 	.word	0x00000000


	//----- nvinfo : EIATTR_CBANK_PARAM_SIZE
	.align		4
.L_523:
        /*00e0*/ 	.byte	0x03, 0x19
        /*00e2*/ 	.short	0x0038


	//----- nvinfo : EIATTR_PARAM_CBANK
	.align		4
        /*00e4*/ 	.byte	0x04, 0x0a
        /*00e6*/ 	.short	(.L_525 - .L_524)
	.align		4
.L_524:
        /*00e8*/ 	.word	index@(.nv.constant0.nearestneighborNCHW)
        /*00ec*/ 	.short	0x0380
        /*00ee*/ 	.short	0x0038


	//----- nvinfo : EIATTR_SW_WAR
	.align		4
.L_525:
        /*00f0*/ 	.byte	0x04, 0x36
        /*00f2*/ 	.short	(.L_527 - .L_526)
.L_526:
        /*00f4*/ 	.word	0x00000008
.L_527:


//--------------------- .nv.info.nearestneighborNHWC --------------------------
	.section	.nv.info.nearestneighborNHWC,"",@"SHT_CUDA_INFO"
	.sectionflags	@""
	.align	4


	//----- nvinfo : EIATTR_CUDA_API_VERSION
	.align		4
        /*0000*/ 	.byte	0x04, 0x37
        /*0002*/ 	.short	(.L_529 - .L_528)
.L_528:
        /*0004*/ 	.word	0x00000082


	//----- nvinfo : EIATTR_KPARAM_INFO
	.align		4
.L_529:
        /*0008*/ 	.byte	0x04, 0x17
        /*000a*/ 	.short	(.L_531 - .L_530)
.L_530:
        /*000c*/ 	.word	0x00000000
        /*0010*/ 	.short	0x000a
        /*0012*/ 	.short	0x0030
        /*0014*/ 	.byte	0x00, 0xf5, 0x21, 0x00


	//----- nvinfo : EIATTR_KPARAM_INFO
	.align		4
.L_531:
        /*0018*/ 	.byte	0x04, 0x17
        /*001a*/ 	.short	(.L_533 - .L_532)
.L_532:
        /*001c*/ 	.word	0x00000000
        /*0020*/ 	.short	0x0009
        /*0022*/ 	.short	0x0028
        /*0024*/ 	.byte	0x00, 0xf0, 0x11, 0x00


	//----- nvinfo : EIATTR_KPARAM_INFO
	.align		4
.L_533:
        /*0028*/ 	.byte	0x04, 0x17
        /*002a*/ 	.short	(.L_535 - .L_534)
.L_534:
        /*002c*/ 	.word	0x00000000
        /*0030*/ 	.short	0x0008
        /*0032*/ 	.short	0x0024
        /*0034*/ 	.byte	0x00, 0xf0, 0x11, 0x00


	//----- nvinfo : EIATTR_KPARAM_INFO
	.align		4
.L_535:
        /*0038*/ 	.byte	0x04, 0x17
        /*003a*/ 	.short	(.L_537 - .L_536)
.L_536:
        /*003c*/ 	.word	0x00000000
        /*0040*/ 	.short	0x0007
        /*0042*/ 	.short	0x0020
        /*0044*/ 	.byte	0x00, 0xf0, 0x11, 0x00


	//----- nvinfo : EIATTR_KPARAM_INFO
	.align		4
.L_537:
        /*0048*/ 	.byte	0x04, 0x17
        /*004a*/ 	.short	(.L_539 - .L_538)
.L_538:
        /*004c*/ 	.word	0x00000000
        /*0050*/ 	.short	0x0006
        /*0052*/ 	.short	0x001c
        /*0054*/ 	.byte	0x00, 0xf0, 0x11, 0x00


	//----- nvinfo : EIATTR_KPARAM_INFO
	.align		4
.L_539:
        /*0058*/ 	.byte	0x04, 0x17
        /*005a*/ 	.short	(.L_541 - .L_540)
.L_540:
        /*005c*/ 	.word	0x00000000
        /*0060*/ 	.short	0x0005
        /*0062*/ 	.short	0x0018
        /*0064*/ 	.byte	0x00, 0xf0, 0x11, 0x00


	//----- nvinfo : EIATTR_KPARAM_INFO
	.align		4
.L_541:
        /*0068*/ 	.byte	0x04, 0x17
        /*006a*/ 	.short	(.L_543 - .L_542)
.L_542:
        /*006c*/ 	.word	0x00000000
        /*0070*/ 	.short	0x0004
        /*0072*/ 	.short	0x0014
        /*0074*/ 	.byte	0x00, 0xf0, 0x11, 0x00


	//----- nvinfo : EIATTR_KPARAM_INFO
	.align		4
.L_543:
        /*0078*/ 	.byte	0x04, 0x17
        /*007a*/ 	.short	(.L_545 - .L_544)
.L_544:
        /*007c*/ 	.word	0x00000000
        /*0080*/ 	.short	0x0003
        /*0082*/ 	.short	0x0010
        /*0084*/ 	.byte	0x00, 0xf0, 0x11, 0x00


	//----- nvinfo : EIATTR_KPARAM_INFO
	.align		4
.L_545:
        /*0088*/ 	.byte	0x04, 0x17
        /*008a*/ 	.short	(.L_547 - .L_546)
.L_546:
        /*008c*/ 	.word	0x00000000
        /*0090*/ 	.short	0x0002
        /*0092*/ 	.short	0x0008
        /*0094*/ 	.byte	0x00, 0xf5, 0x21, 0x00


	//----- nvinfo : EIATTR_KPARAM_INFO
	.align		4
.L_547:
        /*0098*/ 	.byte	0x04, 0x17
        /*009a*/ 	.short	(.L_549 - .L_548)
.L_548:
        /*009c*/ 	.word	0x00000000
        /*00a0*/ 	.short	0x0001
        /*00a2*/ 	.short	0x0004
        /*00a4*/ 	.byte	0x00, 0xf0, 0x11, 0x00


	//----- nvinfo : EIATTR_KPARAM_INFO
	.align		4
.L_549:
        /*00a8*/ 	.byte	0x04, 0x17
        /*00aa*/ 	.short	(.L_551 - .L_550)
.L_550:
        /*00ac*/ 	.word	0x00000000
        /*00b0*/ 	.short	0x0000
        /*00b2*/ 	.short	0x0000
        /*00b4*/ 	.byte	0x00, 0xf0, 0x11, 0x00


	//----- nvinfo : EIATTR_SPARSE_MMA_MASK
	.align		4
.L_551:
        /*00b8*/ 	.byte	0x03, 0x50
        /*00ba*/ 	.short	0x0000


	//----- nvinfo : EIATTR_MAXREG_COUNT
	.align		4
        /*00bc*/ 	.byte	0x03, 0x1b
        /*00be*/ 	.short	0x00ff


	//----- nvinfo : EIATTR_MERCURY_ISA_VERSION
	.align		4
        /*00c0*/ 	.byte	0x03, 0x5f
        /*00c2*/ 	.short	0x0101


	//----- nvinfo : EIATTR_VRC_CTA_INIT_COUNT
	.align		4
        /*00c4*/ 	.byte	0x02, 0x4a
	.zero		1
	.zero		1


	//----- nvinfo : EIATTR_EXIT_INSTR_OFFSETS
	.align		4
        /*00c8*/ 	.byte	0x04, 0x1c
        /*00ca*/ 	.short	(.L_553 - .L_552)


	//   ....[0]....
.L_552:
        /*00cc*/ 	.word	0x00000070


	//   ....[1]....
        /*00d0*/ 	.word	0x000008d0


	//   ....[2]....
        /*00d4*/ 	.word	0x00001000


	//----- nvinfo : EIATTR_CRS_STACK_SIZE
	.align		4
.L_553:
        /*00d8*/ 	.byte	0x04, 0x1e
        /*00da*/ 	.short	(.L_555 - .L_554)
.L_554:
        /*00dc*/ 	.word	0x00000000


	//----- nvinfo : EIATTR_CBANK_PARAM_SIZE
	.align		4
.L_555:
        /*00e0*/ 	.byte	0x03, 0x19
        /*00e2*/ 	.short	0x0038


	//----- nvinfo : EIATTR_PARAM_CBANK
	.align		4
        /*00e4*/ 	.byte	0x04, 0x0a
        /*00e6*/ 	.short	(.L_557 - .L_556)
	.align		4
.L_556:
        /*00e8*/ 	.word	index@(.nv.constant0.nearestneighborNHWC)
        /*00ec*/ 	.short	0x0380
        /*00ee*/ 	.short	0x0038


	//----- nvinfo : EIATTR_SW_WAR
	.align		4
.L_557:
        /*00f0*/ 	.byte	0x04, 0x36
        /*00f2*/ 	.short	(.L_559 - .L_558)
.L_558:
        /*00f4*/ 	.word	0x00000008
.L_559:


//--------------------- .nv.info.ShapetoBatch4DNCHW --------------------------
	.section	.nv.info.ShapetoBatch4DNCHW,"",@"SHT_CUDA_INFO"
	.sectionflags	@""
	.align	4


	//----- nvinfo : EIATTR_CUDA_API_VERSION
	.align		4
        /*0000*/ 	.byte	0x04, 0x37
        /*0002*/ 	.short	(.L_561 - .L_560)
.L_560:
        /*0004*/ 	.word	0x00000082


	//----- nvinfo : EIATTR_KPARAM_INFO
	.align		4
.L_561:
        /*0008*/ 	.byte	0x04, 0x17
        /*000a*/ 	.short	(.L_563 - .L_562)
.L_562:
        /*000c*/ 	.word	0x00000000
        /*0010*/ 	.short	0x000b
        /*0012*/ 	.short	0x0038
        /*0014*/ 	.byte	0x00, 0xf0, 0x11, 0x00


	//----- nvinfo : EIATTR_KPARAM_INFO
	.align		4
.L_563:
        /*0018*/ 	.byte	0x04, 0x17
        /*001a*/ 	.short	(.L_565 - .L_564)
.L_564:
        /*001c*/ 	.word	0x00000000
        /*0020*/ 	.short	0x000a
        /*0022*/ 	.short	0x0030
        /*0024*/ 	.byte	0x00, 0xf5, 0x21, 0x00


	//----- nvinfo : EIATTR_KPARAM_INFO
	.align		4
.L_565:
        /*0028*/ 	.byte	0x04, 0x17
        /*002a*/ 	.short	(.L_567 - .L_566)
.L_566:
        /*002c*/ 	.word	0x00000000
        /*0030*/ 	.short	0x0009
        /*0032*/ 	.short	0x0028
        /*0034*/ 	.byte	0x00, 0xf5, 0x21, 0x00


	//----- nvinfo : EIATTR_KPARAM_INFO
	.align		4
.L_567:
        /*0038*/ 	.byte	0x04, 0x17
        /*003a*/ 	.short	(.L_569 - .L_568)
.L_568:
        /*003c*/ 	.word	0x00000000
        /*0040*/ 	.short	0x0008
        /*0042*/ 	.short	0x0020
        /*0044*/ 	.byte	0x00, 0xf0, 0x11, 0x00


	//----- nvinfo : EIATTR_KPARAM_INFO
	.align		4
.L_569:
        /*0048*/ 	.byte	0x04, 0x17
        /*004a*/ 	.short	(.L_571 - .L_570)
.L_570:
        /*004c*/ 	.word	0x00000000
        /*0050*/ 	.short	0x0007
        /*0052*/ 	.short	0x001c
        /*0054*/ 	.byte	0x00, 0xf0, 0x11, 0x00


	//----- nvinfo : EIATTR_KPARAM_INFO
	.align		4
.L_571:
        /*0058*/ 	.byte	0x04, 0x17
        /*005a*/ 	.short	(.L_573 - .L_572)
.L_572:
        /*005c*/ 	.word	0x00000000
        /*0060*/ 	.short	0x0006
        /*0062*/ 	.short	0x0018
        /*0064*/ 	.byte	0x00, 0xf0, 0x11, 0x00


	//----- nvinfo : EIATTR_KPARAM_INFO
	.align		4
.L_573:
        /*0068*/ 	.byte	0x04, 0x17
        /*006a*/ 	.short	(.L_575 - .L_574)
.L_574:
        /*006c*/ 	.word	0x00000000
        /*0070*/ 	.short	0x0005
        /*0072*/ 	.short	0x0014
        /*0074*/ 	.byte	0x00, 0xf0, 0x11, 0x00


	//----- nvinfo : EIATTR_KPARAM_INFO
	.align		4
.L_575:
        /*0078*/ 	.byte	0x04, 0x17
        /*007a*/ 	.short	(.L_577 - .L_576)
.L_576:
        /*007c*/ 	.word	0x00000000
        /*0080*/ 	.short	0x0004
        /*0082*/ 	.short	0x0010
        /*0084*/ 	.byte	0x00, 0xf0, 0x11, 0x00


	//----- nvinfo : EIATTR_KPARAM_INFO
	.align		4
.L_577:
        /*0088*/ 	.byte	0x04, 0x17
        /*008a*/ 	.short	(.L_579 - .L_578)
.L_578:
        /*008c*/ 	.word	0x00000000
        /*0090*/ 	.short	0x0003
        /*0092*/ 	.short	0x000c
        /*0094*/ 	.byte	0x00, 0xf0, 0x11, 0x00


	//----- nvinfo : EIATTR_KPARAM_INFO
	.align		4
.L_579:
        /*0098*/ 	.byte	0x04, 0x17
        /*009a*/ 	.short	(.L_581 - .L_580)
.L_580:
        /*009c*/ 	.word	0x00000000
        /*00a0*/ 	.short	0x0002
        /*00a2*/ 	.short	0x0008
        /*00a4*/ 	.byte	0x00, 0xf0, 0x11, 0x00


	//----- nvinfo : EIATTR_KPARAM_INFO
	.align		4
.L_581:
        /*00a8*/ 	.byte	0x04, 0x17
        /*00aa*/ 	.short	(.L_583 - .L_582)
.L_582:
        /*00ac*/ 	.word	0x00000000
        /*00b0*/ 	.short	0x0001
        /*00b2*/ 	.short	0x0004
        /*00b4*/ 	.byte	0x00, 0xf0, 0x11, 0x00


	//----- nvinfo : EIATTR_KPARAM_INFO
	.align		4
.L_583:
        /*00b8*/ 	.byte	0x04, 0x17
        /*00ba*/ 	.short	(.L_585 - .L_584)
.L_584:
        /*00bc*/ 	.word	0x00000000
        /*00c0*/ 	.short	0x0000
        /*00c2*/ 	.short	0x0000
        /*00c4*/ 	.byte	0x00, 0xf0, 0x11, 0x00


	//----- nvinfo : EIATTR_SPARSE_MMA_MASK
	.align		4
.L_585:
        /*00c8*/ 	.byte	0x03, 0x50
        /*00ca*/ 	.short	0x0000


	//----- nvinfo : EIATTR_MAXREG_COUNT
	.align		4
        /*00cc*/ 	.byte	0x03, 0x1b
        /*00ce*/ 	.short	0x00ff


	//----- nvinfo : EIATTR_MERCURY_ISA_VERSION
	.align		4
        /*00d0*/ 	.byte	0x03, 0x5f
        /*00d2*/ 	.short	0x0101


	//----- nvinfo : EIATTR_VRC_CTA_INIT_COUNT
	.align		4
        /*00d4*/ 	.byte	0x02, 0x4a
	.zero		1
	.zero		1


	//----- nvinfo : EIATTR_EXIT_INSTR_OFFSETS
	.align		4
        /*00d8*/ 	.byte	0x04, 0x1c
        /*00da*/ 	.short	(.L_587 - .L_586)


	//   ....[0]....
.L_586:
        /*00dc*/ 	.word	0x00000030


	//   ....[1]....
        /*00e0*/ 	.word	0x00000080


	//   ....[2]....
        /*00e4*/ 	.word	0x00000600


	//   ....[3]....
        /*00e8*/ 	.word	0x00000b00


	//----- nvinfo : EIATTR_CRS_STACK_SIZE
	.align		4
.L_587:
        /*00ec*/ 	.byte	0x04, 0x1e
        /*00ee*/ 	.short	(.L_589 - .L_588)
.L_588:
        /*00f0*/ 	.word	0x00000000


	//----- nvinfo : EIATTR_CBANK_PARAM_SIZE
	.align		4
.L_589:
        /*00f4*/ 	.byte	0x03, 0x19
        /*00f6*/ 	.short	0x003c


	//----- nvinfo : EIATTR_PARAM_CBANK
	.align		4
        /*00f8*/ 	.byte	0x04, 0x0a
        /*00fa*/ 	.short	(.L_591 - .L_590)
	.align		4
.L_590:
        /*00fc*/ 	.word	index@(.nv.constant0.ShapetoBatch4DNCHW)
        /*0100*/ 	.short	0x0380
        /*0102*/ 	.short	0x003c


	//----- nvinfo : EIATTR_SW_WAR
	.align		4
.L_591:
        /*0104*/ 	.byte	0x04, 0x36
        /*0106*/ 	.short	(.L_593 - .L_592)
.L_592:
        /*0108*/ 	.word	0x00000008
.L_593:


//--------------------- .nv.info.ShapetoBatch4DNHWC --------------------------
	.section	.nv.info.ShapetoBatch4DNHWC,"",@"SHT_CUDA_INFO"
	.sectionflags	@""
	.align	4


	//----- nvinfo : EIATTR_CUDA_API_VERSION
	.align		4
        /*0000*/ 	.byte	0x04, 0x37
        /*0002*/ 	.short	(.L_595 - .L_594)
.L_594:
        /*0004*/ 	.word	0x00000082


	//----- nvinfo : EIATTR_KPARAM_INFO
	.align		4
.L_595:
        /*0008*/ 	.byte	0x04, 0x17
        /*000a*/ 	.short	(.L_597 - .L_596)
.L_596:
        /*000c*/ 	.word	0x00000000
        /*0010*/ 	.short	0x000b
        /*0012*/ 	.short	0x0038
        /*0014*/ 	.byte	0x00, 0xf0, 0x11, 0x00


	//----- nvinfo : EIATTR_KPARAM_INFO
	.align		4
.L_597:
        /*0018*/ 	.byte	0x04, 0x17
        /*001a*/ 	.short	(.L_599 - .L_598)
.L_598:
        /*001c*/ 	.word	0x00000000
        /*0020*/ 	.short	0x000a
        /*0022*/ 	.short	0x0030
        /*0024*/ 	.byte	0x00, 0xf5, 0x21, 0x00


	//----- nvinfo : EIATTR_KPARAM_INFO
	.align		4
.L_599:
        /*0028*/ 	.byte	0x04, 0x17
        /*002a*/ 	.short	(.L_601 - .L_600)
.L_600:
        /*002c*/ 	.word	0x00000000
        /*0030*/ 	.short	0x0009
        /*0032*/ 	.short	0x0028
        /*0034*/ 	.byte	0x00, 0xf5, 0x21, 0x00


	//----- nvinfo : EIATTR_KPARAM_INFO
	.align		4
.L_601:
        /*0038*/ 	.byte	0x04, 0x17
        /*003a*/ 	.short	(.L_603 - .L_602)
.L_602:
        /*003c*/ 	.word	0x00000000
        /*0040*/ 	.short	0x0008
        /*0042*/ 	.short	0x0020
        /*0044*/ 	.byte	0x00, 0xf0, 0x11, 0x00


	//----- nvinfo : EIATTR_KPARAM_INFO
	.align		4
.L_603:
        /*0048*/ 	.byte	0x04, 0x17
        /*004a*/ 	.short	(.L_605 - .L_604)
.L_604:
        /*004c*/ 	.word	0x00000000
        /*0050*/ 	.short	0x0007
        /*0052*/ 	.short	0x001c
        /*0054*/ 	.byte	0x00, 0xf0, 0x11, 0x00


	//----- nvinfo : EIATTR_KPARAM_INFO
	.align		4
.L_605:
        /*0058*/ 	.byte	0x04, 0x17
        /*005a*/ 	.short	(.L_607 - .L_606)
.L_606:
        /*005c*/ 	.word	0x00000000
        /*0060*/ 	.short	0x0006
        /*0062*/ 	.short	0x0018
        /*0064*/ 	.byte	0x00, 0xf0, 0x11, 0x00


	//----- nvinfo : EIATTR_KPARAM_INFO
	.align		4
.L_607:
        /*0068*/ 	.byte	0x04, 0x17
        /*006a*/ 	.short	(.L_609 - .L_608)
.L_608:
        /*006c*/ 	.word	0x00000000
        /*0070*/ 	.short	0x0005
        /*0072*/ 	.short	0x0014
        /*0074*/ 	.byte	0x00, 0xf0, 0x11, 0x00


	//----- nvinfo : EIATTR_KPARAM_INFO
	.align		4
.L_609:
        /*0078*/ 	.byte	0x04, 0x17
        /*007a*/ 	.short	(.L_611 - .L_610)
.L_610:
        /*007c*/ 	.word	0x00000000
        /*0080*/ 	.short	0x0004
        /*0082*/ 	.short	0x0010
        /*0084*/ 	.byte	0x00, 0xf0, 0x11, 0x00


	//----- nvinfo : EIATTR_KPARAM_INFO
	.align		4
.L_611:
        /*0088*/ 	.byte	0x04, 0x17
        /*008a*/ 	.short	(.L_613 - .L_612)
.L_612:
        /*008c*/ 	.word	0x00000000
        /*0090*/ 	.short	0x0003
        /*0092*/ 	.short	0x000c
        /*0094*/ 	.byte	0x00, 0xf0, 0x11, 0x00


	//----- nvinfo : EIATTR_KPARAM_INFO
	.align		4
.L_613:
        /*0098*/ 	.byte	0x04, 0x17
        /*009a*/ 	.short	(.L_615 - .L_614)
.L_614:
        /*009c*/ 	.word	0x00000000
        /*00a0*/ 	.short	0x0002
        /*00a2*/ 	.short	0x0008
        /*00a4*/ 	.byte	0x00, 0xf0, 0x11, 0x00


	//----- nvinfo : EIATTR_KPARAM_INFO
	.align		4
.L_615:
        /*00a8*/ 	.byte	0x04, 0x17
        /*00aa*/ 	.short	(.L_617 - .L_616)
.L_616:
        /*00ac*/ 	.word	0x00000000
        /*00b0*/ 	.short	0x0001
        /*00b2*/ 	.short	0x0004
        /*00b4*/ 	.byte	0x00, 0xf0, 0x11, 0x00


	//----- nvinfo : EIATTR_KPARAM_INFO
	.align		4
.L_617:
        /*00b8*/ 	.byte	0x04, 0x17
        /*00ba*/ 	.short	(.L_619 - .L_618)
.L_618:
        /*00bc*/ 	.word	0x00000000
        /*00c0*/ 	.short	0x0000
        /*00c2*/ 	.short	0x0000
        /*00c4*/ 	.byte	0x00, 0xf0, 0x11, 0x00


	//----- nvinfo : EIATTR_SPARSE_MMA_MASK
	.align		4
.L_619:
        /*00c8*/ 	.byte	0x03, 0x50
        /*00ca*/ 	.short	0x0000


	//----- nvinfo : EIATTR_MAXREG_COUNT
	.align		4
        /*00cc*/ 	.byte	0x03, 0x1b
        /*00ce*/ 	.short	0x00ff


	//----- nvinfo : EIATTR_MERCURY_ISA_VERSION
	.align		4
        /*00d0*/ 	.byte	0x03, 0x5f
        /*00d2*/ 	.short	0x0101


	//----- nvinfo : EIATTR_VRC_CTA_INIT_COUNT
	.align		4
        /*00d4*/ 	.byte	0x02, 0x4a
	.zero		1
	.zero		1


	//----- nvinfo : EIATTR_EXIT_INSTR_OFFSETS
	.align		4
        /*00d8*/ 	.byte	0x04, 0x1c
        /*00da*/ 	.short	(.L_621 - .L_620)


	//   ....[0]....
.L_620:
        /*00dc*/ 	.word	0x00000030


	//   ....[1]....
        /*00e0*/ 	.word	0x00000090


	//   ....[2]....
        /*00e4*/ 	.word	0x00000600


	//   ....[3]....
        /*00e8*/ 	.word	0x00000a80


	//----- nvinfo : EIATTR_CRS_STACK_SIZE
	.align		4
.L_621:
        /*00ec*/ 	.byte	0x04, 0x1e
        /*00ee*/ 	.short	(.L_623 - .L_622)
.L_622:
        /*00f0*/ 	.word	0x00000000


	//----- nvinfo : EIATTR_CBANK_PARAM_SIZE
	.align		4
.L_623:
        /*00f4*/ 	.byte	0x03, 0x19
        /*00f6*/ 	.short	0x003c


	//----- nvinfo : EIATTR_PARAM_CBANK
	.align		4
        /*00f8*/ 	.byte	0x04, 0x0a
        /*00fa*/ 	.short	(.L_625 - .L_624)
	.align		4
.L_624:
        /*00fc*/ 	.word	index@(.nv.constant0.ShapetoBatch4DNHWC)
        /*0100*/ 	.short	0x0380
        /*0102*/ 	.short	0x003c


	//----- nvinfo : EIATTR_SW_WAR
	.align		4
.L_625:
        /*0104*/ 	.byte	0x04, 0x36
        /*0106*/ 	.short	(.L_627 - .L_626)
.L_626:
        /*0108*/ 	.word	0x00000008
.L_627:


//--------------------- .nv.info.Transpose        --------------------------
	.section	.nv.info.Transpose,"",@"SHT_CUDA_INFO"
	.sectionflags	@""
	.align	4


	//----- nvinfo : EIATTR_CUDA_API_VERSION
	.align		4
        /*0000*/ 	.byte	0x04, 0x37
        /*0002*/ 	.short	(.L_629 - .L_628)
.L_628:
        /*0004*/ 	.word	0x00000082


	//----- nvinfo : EIATTR_KPARAM_INFO
	.align		4
.L_629:
        /*0008*/ 	.byte	0x04, 0x17
        /*000a*/ 	.short	(.L_631 - .L_630)
.L_630:
        /*000c*/ 	.word	0x00000000
        /*0010*/ 	.short	0x0004
        /*0012*/ 	.short	0x0020
        /*0014*/ 	.byte	0x00, 0xf5, 0x21, 0x00


	//----- nvinfo : EIATTR_KPARAM_INFO
	.align		4
.L_631:
        /*0018*/ 	.byte	0x04, 0x17
        /*001a*/ 	.short	(.L_633 - .L_632)
.L_632:
        /*001c*/ 	.word	0x00000000
        /*0020*/ 	.short	0x0003
        /*0022*/ 	.short	0x0018
        /*0024*/ 	.byte	0x00, 0xf0, 0x11, 0x00


	//----- nvinfo : EIATTR_KPARAM_INFO
	.align		4
.L_633:
        /*0028*/ 	.byte	0x04, 0x17
        /*002a*/ 	.short	(.L_635 - .L_634)
.L_634:
        /*002c*/ 	.word	0x00000000
        /*0030*/ 	.short	0x0002
        /*0032*/ 	.short	0x0010
        /*0034*/ 	.byte	0x00, 0xf5, 0x21, 0x00


	//----- nvinfo : EIATTR_KPARAM_INFO
	.align		4
.L_635:
        /*0038*/ 	.byte	0x04, 0x17
        /*003a*/ 	.short	(.L_637 - .L_636)
.L_636:
        /*003c*/ 	.word	0x00000000
        /*0040*/ 	.short	0x0001
        /*0042*/ 	.short	0x0008
        /*0044*/ 	.byte	0x00, 0xf5, 0x21, 0x00


	//----- nvinfo : EIATTR_KPARAM_INFO
	.align		4
.L_637:
        /*0048*/ 	.byte	0x04, 0x17
        /*004a*/ 	.short	(.L_639 - .L_638)
.L_638:
        /*004c*/ 	.word	0x00000000
        /*0050*/ 	.short	0x0000
        /*0052*/ 	.short	0x0000
        /*0054*/ 	.byte	0x00, 0xf0, 0x11, 0x00


	//----- nvinfo : EIATTR_SPARSE_MMA_MASK
	.align		4
.L_639:
        /*0058*/ 	.byte	0x03, 0x50
        /*005a*/ 	.short	0x0000


	//----- nvinfo : EIATTR_MAXREG_COUNT
	.align		4
        /*005c*/ 	.byte	0x03, 0x1b
        /*005e*/ 	.short	0x00ff


	//----- nvinfo : EIATTR_MERCURY_ISA_VERSION
	.align		4
        /*0060*/ 	.byte	0x03, 0x5f
        /*0062*/ 	.short	0x0101


	//----- nvinfo : EIATTR_VRC_CTA_INIT_COUNT
	.align		4
        /*0064*/ 	.byte	0x02, 0x4a
	.zero		1
	.zero		1


	//----- nvinfo : EIATTR_EXIT_INSTR_OFFSETS
	.align		4
        /*0068*/ 	.byte	0x04, 0x1c
        /*006a*/ 	.short	(.L_641 - .L_640)


	//   ....[0]....
.L_640:
        /*006c*/ 	.word	0x00000070


	//   ....[1]....
        /*0070*/ 	.word	0x00000160


	//   ....[2]....
        /*0074*/ 	.word	0x00002530


	//----- nvinfo : EIATTR_CRS_STACK_SIZE
	.align		4
.L_641:
        /*0078*/ 	.byte	0x04, 0x1e
        /*007a*/ 	.short	(.L_643 - .L_642)
.L_642:
        /*007c*/ 	.word	0x00000000


	//----- nvinfo : EIATTR_CBANK_PARAM_SIZE
	.align		4
.L_643:
        /*0080*/ 	.byte	0x03, 0x19
        /*0082*/ 	.short	0x0028


	//----- nvinfo : EIATTR_PARAM_CBANK
	.align		4
        /*0084*/ 	.byte	0x04, 0x0a
        /*0086*/ 	.short	(.L_645 - .L_644)
	.align		4
.L_644:
        /*0088*/ 	.word	index@(.nv.constant0.Transpose)
        /*008c*/ 	.short	0x0380
        /*008e*/ 	.short	0x0028


	//----- nvinfo : EIATTR_SW_WAR
	.align		4
.L_645:
        /*0090*/ 	.byte	0x04, 0x36
        /*0092*/ 	.short	(.L_647 - .L_646)
.L_646:
        /*0094*/ 	.word	0x00000008
.L_647:


//--------------------- .nv.callgraph             --------------------------
	.section	.nv.callgraph,"",@"SHT_CUDA_CALLGRAPH"
	.align	4
	.sectionentsize	8
	.align		4
        /*0000*/ 	.word	0x00000000
	.align		4
        /*0004*/ 	.word	0xffffffff
	.align		4
        /*0008*/ 	.word	0x00000000
	.align		4
        /*000c*/ 	.word	0xfffffffe
	.align		4
        /*0010*/ 	.word	0x00000000
	.align		4
        /*0014*/ 	.word	0xfffffffd
	.align		4
        /*0018*/ 	.word	0x00000000
	.align		4
        /*001c*/ 	.word	0xfffffffc


//--------------------- .text.MSELoss             --------------------------
	.section	.text.MSELoss,"ax",@progbits
	.align	128
        .global         MSELoss
        .type           MSELoss,@function
        .size           MSELoss,(.L_x_251 - MSELoss)
        .other          MSELoss,@"STO_CUDA_ENTRY STV_DEFAULT"
MSELoss:
.text.MSELoss:
[----:B------:R-:W-:Y:S01]  /*0000*/  LDC R1, c[0x0][0x37c] ;  /* 0x0000df00ff017b82 */ /* 0x000fe20000000800 */
[----:B------:R-:W0:Y:S07]  /*0010*/  S2R R0, SR_TID.X ;  /* 0x0000000000007919 */ /* 0x000e2e0000002100 */
[----:B------:R-:W0:Y:S01]  /*0020*/  S2UR UR4, SR_CTAID.X ;  /* 0x00000000000479c3 */ /* 0x000e220000002500 */
[----:B------:R-:W1:Y:S07]  /*0030*/  LDCU UR5, c[0x0][0x380] ;  /* 0x00007000ff0577ac */ /* 0x000e6e0008000800 */
[----:B------:R-:W0:Y:S02]  /*0040*/  LDC R17, c[0x0][0x360] ;  /* 0x0000d800ff117b82 */ /* 0x000e240000000800 */
[----:B0-----:R-:W-:-:S05]  /*0050*/  IMAD R0, R17, UR4, R0 ;  /* 0x0000000411007c24 */ /* 0x001fca000f8e0200 */
[----:B-1----:R-:W-:-:S13]  /*0060*/  ISETP.GE.AND P0, PT, R0, UR5, PT ;  /* 0x0000000500007c0c */ /* 0x002fda000bf06270 */
[----:B------:R-:W-:Y:S05]  /*0070*/  @P0 EXIT ;  /* 0x000000000000094d */ /* 0x000fea0003800000 */
[----:B------:R-:W0:Y:S01]  /*0080*/  LDC.64 R2, c[0x0][0x3a0] ;  /* 0x0000e800ff027b82 */ /* 0x000e220000000a00 */
[----:B------:R-:W1:Y:S01]  /*0090*/  LDCU UR4, c[0x0][0x370] ;  /* 0x00006e00ff0477ac */ /* 0x000e620008000800 */
[----:B------:R-:W2:Y:S06]  /*00a0*/  LDCU.64 UR6, c[0x0][0x358] ;  /* 0x00006b00ff0677ac */ /* 0x000eac0008000a00 */
[----:B------:R-:W3:Y:S08]  /*00b0*/  LDC.64 R4, c[0x0][0x388] ;  /* 0x0000e200ff047b82 */ /* 0x000ef00000000a00 */
[----:B------:R-:W4:Y:S01]  /*00c0*/  LDC.64 R6, c[0x0][0x390] ;  /* 0x0000e400ff067b82 */ /* 0x000f220000000a00 */
[----:B-1----:R-:W-:-:S07]  /*00d0*/  IMAD R17, R17, UR4, RZ ;  /* 0x0000000411117c24 */ /* 0x002fce000f8e02ff */
[----:B--2---:R-:W1:Y:S02]  /*00e0*/  LDC.64 R8, c[0x0][0x398] ;  /* 0x0000e600ff087b82 */ /* 0x004e640000000a00 */
.L_x_0:
[----:B---3--:R-:W-:-:S04]  /*00f0*/  IMAD.WIDE R10, R0, 0x4, R4 ;  /* 0x00000004000a7825 */ /* 0x008fc800078e0204 */
[C---:B----4-:R-:W-:Y:S02]  /*0100*/  IMAD.WIDE R12, R0.reuse, 0x4, R6 ;  /* 0x00000004000c7825 */ /* 0x050fe400078e0206 */
[----:B--2---:R-:W2:Y:S04]  /*0110*/  LDG.E R10, desc[UR6][R10.64] ;  /* 0x000000060a0a7981 */ /* 0x004ea8000c1e1900 */
[----:B------:R-:W2:Y:S01]  /*0120*/  LDG.E R13, desc[UR6][R12.64] ;  /* 0x000000060c0d7981 */ /* 0x000ea2000c1e1900 */
[----:B-1----:R-:W-:Y:S01]  /*0130*/  IMAD.WIDE R14, R0, 0x4, R8 ;  /* 0x00000004000e7825 */ /* 0x002fe200078e0208 */
[----:B------:R-:W-:-:S04]  /*0140*/  IADD3 R0, PT, PT, R17, R0, RZ ;  /* 0x0000000011007210 */ /* 0x000fc80007ffe0ff */
[----:B------:R-:W-:Y:S01]  /*0150*/  ISETP.GE.AND P0, PT, R0, UR5, PT ;  /* 0x0000000500007c0c */ /* 0x000fe2000bf06270 */
[----:B--2---:R-:W-:-:S04]  /*0160*/  FADD R19, R10, -R13 ;  /* 0x8000000d0a137221 */ /* 0x004fc80000000000 */
[----:B------:R-:W-:Y:S01]  /*0170*/  FMUL.D2 R21, R19, R19 ;  /* 0x0000001313157220 */ /* 0x000fe20000300000 */
[----:B------:R2:W-:Y:S04]  /*0180*/  STG.E desc[UR6][R14.64], R19 ;  /* 0x000000130e007986 */ /* 0x0005e8000c101906 */
[----:B0-----:R2:W-:Y:S03]  /*0190*/  REDG.E.ADD.F32.FTZ.RN.STRONG.GPU desc[UR6][R2.64], R21 ;  /* 0x00000015020079a6 */ /* 0x0015e6000c12f306 */
[----:B------:R-:W-:Y:S05]  /*01a0*/  @!P0 BRA `(.L_x_0) ;  /* 0xfffffffc00d08947 */ /* 0x000fea000383ffff */
[----:B------:R-:W-:Y:S05]  /*01b0*/  EXIT ;  /* 0x000000000000794d */ /* 0x000fea0003800000 */
.L_x_1:
[----:B------:R-:W-:-:S00]  /*01c0*/  BRA `(.L_x_1) ;  /* 0xfffffffc00fc7947 */ /* 0x000fc0000383ffff */
[----:B------:R-:W-:-:S00]  /*01d0*/  NOP ;  /* 0x0000000000007918 */ /* 0x000fc00000000000 */
        /* <DEDUP_REMOVED lines=10> */
.L_x_251:


//--------------------- .text.backwardleakyfloat  --------------------------
	.section	.text.backwardleakyfloat,"ax",@progbits
	.align	128
        .global         backwardleakyfloat
        .type           backwardleakyfloat,@function
        .size           backwardleakyfloat,(.L_x_238 - backwardleakyfloat)
        .other          backwardleakyfloat,@"STO_CUDA_ENTRY STV_DEFAULT"
backwardleakyfloat:
.text.backwardleakyfloat:
        /* <DEDUP_REMOVED lines=8> */
[----:B------:R-:W0:Y:S01]  /*0080*/  LDC R11, c[0x0][0x3a0] ;  /* 0x0000e800ff0b7b82 */ /* 0x000e220000000800 */
[----:B------:R-:W1:Y:S01]  /*0090*/  LDCU UR4, c[0x0][0x370] ;  /* 0x00006e00ff0477ac */ /* 0x000e620008000800 */
[----:B------:R-:W2:Y:S06]  /*00a0*/  LDCU.64 UR6, c[0x0][0x358] ;  /* 0x00006b00ff0677ac */ /* 0x000eac0008000a00 */
[----:B------:R-:W3:Y:S01]  /*00b0*/  LDC.64 R8, c[0x0][0x398] ;  /* 0x0000e600ff087b82 */ /* 0x000ee20000000a00 */
[----:B------:R-:W4:Y:S07]  /*00c0*/  LDCU UR5, c[0x0][0x380] ;  /* 0x00007000ff0577ac */ /* 0x000f2e0008000800 */
[----:B------:R-:W0:Y:S01]  /*00d0*/  LDC.64 R6, c[0x0][0x388] ;  /* 0x0000e200ff067b82 */ /* 0x000e220000000a00 */
[----:B-1----:R-:W-:-:S07]  /*00e0*/  IMAD R2, R2, UR4, RZ ;  /* 0x0000000402027c24 */ /* 0x002fce000f8e02ff */
[----:B--2---:R-:W1:Y:S02]  /*00f0*/  LDC.64 R4, c[0x0][0x390] ;  /* 0x0000e400ff047b82 */ /* 0x004e640000000a00 */
.L_x_7:
[----:B0-2---:R-:W-:-:S06]  /*0100*/  IMAD.WIDE R16, R13, 0x4, R6 ;  /* 0x000000040d107825 */ /* 0x005fcc00078e0206 */
[----:B------:R-:W2:Y:S01]  /*0110*/  LDG.E R16, desc[UR6][R16.64] ;  /* 0x0000000610107981 */ /* 0x000ea2000c1e1900 */
[--C-:B------:R-:W-:Y:S01]  /*0120*/  IMAD.MOV.U32 R15, RZ, RZ, R13.reuse ;  /* 0x000000ffff0f7224 */ /* 0x100fe200078e000d */
[----:B------:R-:W-:Y:S01]  /*0130*/  BSSY.RECONVERGENT B0, `(.L_x_2) ;  /* 0x0000018000007945 */ /* 0x000fe20003800200 */
[----:B------:R-:W-:-:S05]  /*0140*/  IMAD.IADD R13, R2, 0x1, R13 ;  /* 0x00000001020d7824 */ /* 0x000fca00078e020d */
[----:B----4-:R-:W-:Y:S02]  /*0150*/  ISETP.GE.AND P2, PT, R13, UR5, PT ;  /* 0x000000050d007c0c */ /* 0x010fe4000bf46270 */
[----:B--2---:R-:W-:-:S13]  /*0160*/  FSETP.GT.AND P0, PT, R16, RZ, PT ;  /* 0x000000ff1000720b */ /* 0x004fda0003f04000 */
[----:B------:R-:W-:Y:S05]  /*0170*/  @!P0 BRA `(.L_x_3) ;  /* 0x00000000000c8947 */ /* 0x000fea0003800000 */
[----:B---3--:R-:W-:-:S06]  /*0180*/  IMAD.WIDE R16, R15, 0x4, R8 ;  /* 0x000000040f107825 */ /* 0x008fcc00078e0208 */
[----:B------:R0:W5:Y:S01]  /*0190*/  LDG.E R17, desc[UR6][R16.64] ;  /* 0x0000000610117981 */ /* 0x000162000c1e1900 */
[----:B------:R-:W-:Y:S05]  /*01a0*/  BRA `(.L_x_4) ;  /* 0x0000000000407947 */ /* 0x000fea0003800000 */
.L_x_3:
[----:B---3--:R-:W-:-:S05]  /*01b0*/  IMAD.WIDE R16, R15, 0x4, R8 ;  /* 0x000000040f107825 */ /* 0x008fca00078e0208 */
[----:B------:R-:W2:Y:S01]  /*01c0*/  LDG.E R0, desc[UR6][R16.64] ;  /* 0x0000000610007981 */ /* 0x000ea2000c1e1900 */
[----:B------:R-:W0:Y:S01]  /*01d0*/  MUFU.RCP R10, R11 ;  /* 0x0000000b000a7308 */ /* 0x000e220000001000 */
[----:B------:R-:W-:Y:S01]  /*01e0*/  BSSY.RECONVERGENT B1, `(.L_x_5) ;  /* 0x000000b000017945 */ /* 0x000fe20003800200 */
[----:B0-----:R-:W-:-:S04]  /*01f0*/  FFMA R3, R10, -R11, 1 ;  /* 0x3f8000000a037423 */ /* 0x001fc8000000080b */
[----:B------:R-:W-:Y:S02]  /*0200*/  FFMA R3, R10, R3, R10 ;  /* 0x000000030a037223 */ /* 0x000fe4000000000a */
[----:B--2---:R-:W0:Y:S02]  /*0210*/  FCHK P0, R0, R11 ;  /* 0x0000000b00007302 */ /* 0x004e240000000000 */
[----:B------:R-:W-:-:S04]  /*0220*/  FFMA R10, R0, R3, RZ ;  /* 0x00000003000a7223 */ /* 0x000fc800000000ff */
[----:B------:R-:W-:-:S04]  /*0230*/  FFMA R12, R10, -R11, R0 ;  /* 0x8000000b0a0c7223 */ /* 0x000fc80000000000 */
[----:B------:R-:W-:Y:S01]  /*0240*/  FFMA R3, R3, R12, R10 ;  /* 0x0000000c03037223 */ /* 0x000fe2000000000a */
[----:B0-----:R-:W-:Y:S06]  /*0250*/  @!P0 BRA `(.L_x_6) ;  /* 0x00000000000c8947 */ /* 0x001fec0003800000 */
[----:B------:R-:W-:-:S07]  /*0260*/  MOV R10, 0x280 ;  /* 0x00000280000a7802 */ /* 0x000fce0000000f00 */
[----:B-1----:R-:W-:Y:S05]  /*0270*/  CALL.REL.NOINC `($__internal_0_$__cuda_sm3x_div_rn_noftz_f32_slowpath) ;  /* 0x0000000000207944 */ /* 0x002fea0003c00000 */
[----:B------:R-:W-:-:S07]  /*0280*/  IMAD.MOV.U32 R3, RZ, RZ, R0 ;  /* 0x000000ffff037224 */ /* 0x000fce00078e0000 */
.L_x_6:
[----:B------:R-:W-:Y:S05]  /*0290*/  BSYNC.RECONVERGENT B1 ;  /* 0x0000000000017941 */ /* 0x000fea0003800200 */
.L_x_5:
[----:B------:R-:W-:-:S07]  /*02a0*/  IMAD.MOV.U32 R17, RZ, RZ, R3 ;  /* 0x000000ffff117224 */ /* 0x000fce00078e0003 */
.L_x_4:
[----:B------:R-:W-:Y:S05]  /*02b0*/  BSYNC.RECONVERGENT B0 ;  /* 0x0000000000007941 */ /* 0x000fea0003800200 */
.L_x_2:
[----:B-1----:R-:W-:-:S05]  /*02c0*/  IMAD.WIDE R14, R15, 0x4, R4 ;  /* 0x000000040f0e7825 */ /* 0x002fca00078e0204 */
[----:B-----5:R2:W-:Y:S01]  /*02d0*/  STG.E desc[UR6][R14.64], R17 ;  /* 0x000000110e007986 */ /* 0x0205e2000c101906 */
[----:B------:R-:W-:Y:S05]  /*02e0*/  @!P2 BRA `(.L_x_7) ;  /* 0xfffffffc0084a947 */ /* 0x000fea000383ffff */
[----:B------:R-:W-:Y:S05]  /*02f0*/  EXIT ;  /* 0x000000000000794d */ /* 0x000fea0003800000 */
        .weak           $__internal_0_$__cuda_sm3x_div_rn_noftz_f32_slowpath
        .type           $__internal_0_$__cuda_sm3x_div_rn_noftz_f32_slowpath,@function
        .size           $__internal_0_$__cuda_sm3x_div_rn_noftz_f32_slowpath,(.L_x_238 - $__internal_0_$__cuda_sm3x_div_rn_noftz_f32_slowpath)
$__internal_0_$__cuda_sm3x_div_rn_noftz_f32_slowpath:
[----:B------:R-:W0:Y:S01]  /*0300*/  LDC R3, c[0x0][0x3a0] ;  /* 0x0000e800ff037b82 */ /* 0x000e220000000800 */
[--C-:B------:R-:W-:Y:S01]  /*0310*/  SHF.R.U32.HI R14, RZ, 0x17, R0.reuse ;  /* 0x00000017ff0e7819 */ /* 0x100fe20000011600 */
[----:B------:R-:W1:Y:S01]  /*0320*/  LDCU UR4, c[0x0][0x3a0] ;  /* 0x00007400ff0477ac */ /* 0x000e620008000800 */
[----:B------:R-:W-:Y:S01]  /*0330*/  BSSY.RECONVERGENT B2, `(.L_x_8) ;  /* 0x0000064000027945 */ /* 0x000fe20003800200 */
[----:B------:R-:W-:Y:S01]  /*0340*/  IMAD.MOV.U32 R16, RZ, RZ, R0 ;  /* 0x000000ffff107224 */ /* 0x000fe200078e0000 */
[----:B------:R-:W-:-:S05]  /*0350*/  LOP3.LUT R20, R14, 0xff, RZ, 0xc0, !PT ;  /* 0x000000ff0e147812 */ /* 0x000fca00078ec0ff */
[----:B------:R-:W-:Y:S02]  /*0360*/  VIADD R19, R20, 0xffffffff ;  /* 0xffffffff14137836 */ /* 0x000fe40000000000 */
[----:B-1----:R-:W-:Y:S01]  /*0370*/  IMAD.U32 R17, RZ, RZ, UR4 ;  /* 0x00000004ff117e24 */ /* 0x002fe2000f8e00ff */
[----:B0-----:R-:W-:-:S04]  /*0380*/  SHF.R.U32.HI R12, RZ, 0x17, R3 ;  /* 0x00000017ff0c7819 */ /* 0x001fc80000011603 */
[----:B------:R-:W-:-:S05]  /*0390*/  LOP3.LUT R12, R12, 0xff, RZ, 0xc0, !PT ;  /* 0x000000ff0c0c7812 */ /* 0x000fca00078ec0ff */
[----:B------:R-:W-:-:S05]  /*03a0*/  VIADD R18, R12, 0xffffffff ;  /* 0xffffffff0c127836 */ /* 0x000fca0000000000 */
[----:B------:R-:W-:-:S04]  /*03b0*/  ISETP.GT.U32.AND P0, PT, R18, 0xfd, PT ;  /* 0x000000fd1200780c */ /* 0x000fc80003f04070 */
[----:B------:R-:W-:-:S13]  /*03c0*/  ISETP.GT.U32.OR P0, PT, R19, 0xfd, P0 ;  /* 0x000000fd1300780c */ /* 0x000fda0000704470 */
[----:B------:R-:W-:Y:S01]  /*03d0*/  @!P0 IMAD.MOV.U32 R14, RZ, RZ, RZ ;  /* 0x000000ffff0e8224 */ /* 0x000fe200078e00ff */
[----:B------:R-:W-:Y:S06]  /*03e0*/  @!P0 BRA `(.L_x_9) ;  /* 0x00000000005c8947 */ /* 0x000fec0003800000 */
[----:B------:R-:W-:Y:S02]  /*03f0*/  FSETP.GTU.FTZ.AND P1, PT, |R3|, +INF , PT ;  /* 0x7f8000000300780b */ /* 0x000fe40003f3c200 */
[----:B------:R-:W-:-:S04]  /*0400*/  FSETP.GTU.FTZ.AND P0, PT, |R0|, +INF , PT ;  /* 0x7f8000000000780b */ /* 0x000fc80003f1c200 */
[----:B------:R-:W-:-:S13]  /*0410*/  PLOP3.LUT P0, PT, P0, P1, PT, 0xf8, 0x8f ;  /* 0x00000000008f781c */ /* 0x000fda0000703f70 */
[----:B------:R-:W-:Y:S05]  /*0420*/  @P0 BRA `(.L_x_10) ;  /* 0x00000004004c0947 */ /* 0x000fea0003800000 */
[----:B------:R-:W-:-:S13]  /*0430*/  LOP3.LUT P0, RZ, R17, 0x7fffffff, R16, 0xc8, !PT ;  /* 0x7fffffff11ff7812 */ /* 0x000fda000780c810 */
[----:B------:R-:W-:Y:S05]  /*0440*/  @!P0 BRA `(.L_x_11) ;  /* 0x00000004003c8947 */ /* 0x000fea0003800000 */
[C---:B------:R-:W-:Y:S02]  /*0450*/  FSETP.NEU.FTZ.AND P3, PT, |R0|.reuse, +INF , PT ;  /* 0x7f8000000000780b */ /* 0x040fe40003f7d200 */
[----:B------:R-:W-:Y:S02]  /*0460*/  FSETP.NEU.FTZ.AND P1, PT, |R3|, +INF , PT ;  /* 0x7f8000000300780b */ /* 0x000fe40003f3d200 */
[----:B------:R-:W-:-:S11]  /*0470*/  FSETP.NEU.FTZ.AND P0, PT, |R0|, +INF , PT ;  /* 0x7f8000000000780b */ /* 0x000fd60003f1d200 */
[----:B------:R-:W-:Y:S05]  /*0480*/  @!P1 BRA !P3, `(.L_x_11) ;  /* 0x00000004002c9947 */ /* 0x000fea0005800000 */
[----:B------:R-:W-:-:S04]  /*0490*/  LOP3.LUT P3, RZ, R16, 0x7fffffff, RZ, 0xc0, !PT ;  /* 0x7fffffff10ff7812 */ /* 0x000fc8000786c0ff */
[----:B------:R-:W-:-:S13]  /*04a0*/  PLOP3.LUT P1, PT, P1, P3, PT, 0x2f, 0xf2 ;  /* 0x0000000000f2781c */ /* 0x000fda0000f26577 */
[----:B------:R-:W-:Y:S05]  /*04b0*/  @P1 BRA `(.L_x_12) ;  /* 0x0000000400181947 */ /* 0x000fea0003800000 */
[----:B------:R-:W-:-:S04]  /*04c0*/  LOP3.LUT P1, RZ, R17, 0x7fffffff, RZ, 0xc0, !PT ;  /* 0x7fffffff11ff7812 */ /* 0x000fc8000782c0ff */
[----:B------:R-:W-:-:S13]  /*04d0*/  PLOP3.LUT P0, PT, P0, P1, PT, 0x2f, 0xf2 ;  /* 0x0000000000f2781c */ /* 0x000fda0000702577 */
[----:B------:R-:W-:Y:S05]  /*04e0*/  @P0 BRA `(.L_x_13) ;  /* 0x0000000400000947 */ /* 0x000fea0003800000 */
[----:B------:R-:W-:Y:S02]  /*04f0*/  ISETP.GE.AND P0, PT, R19, RZ, PT ;  /* 0x000000ff1300720c */ /* 0x000fe40003f06270 */
[----:B------:R-:W-:-:S11]  /*0500*/  ISETP.GE.AND P1, PT, R18, RZ, PT ;  /* 0x000000ff1200720c */ /* 0x000fd60003f26270 */
[----:B------:R-:W-:Y:S02]  /*0510*/  @P0 IMAD.MOV.U32 R14, RZ, RZ, RZ ;  /* 0x000000ffff0e0224 */ /* 0x000fe400078e00ff */
[----:B------:R-:W-:Y:S01]  /*0520*/  @!P0 FFMA R16, R0, 1.84467440737095516160e+19, RZ ;  /* 0x5f80000000108823 */ /* 0x000fe200000000ff */
[----:B------:R-:W-:Y:S02]  /*0530*/  @!P0 IMAD.MOV.U32 R14, RZ, RZ, -0x40 ;  /* 0xffffffc0ff0e8424 */ /* 0x000fe400078e00ff */
[----:B------:R-:W-:Y:S02]  /*0540*/  @!P1 FFMA R17, R3, 1.84467440737095516160e+19, RZ ;  /* 0x5f80000003119823 */ /* 0x000fe400000000ff */
[----:B------:R-:W-:-:S07]  /*0550*/  @!P1 VIADD R14, R14, 0x40 ;  /* 0x000000400e0e9836 */ /* 0x000fce0000000000 */
.L_x_9:
[----:B------:R-:W-:Y:S01]  /*0560*/  LEA R0, R12, 0xc0800000, 0x17 ;  /* 0xc08000000c007811 */ /* 0x000fe200078eb8ff */
[----:B------:R-:W-:Y:S04]  /*0570*/  BSSY.RECONVERGENT B3, `(.L_x_14) ;  /* 0x0000036000037945 */ /* 0x000fe80003800200 */
[----:B------:R-:W-:Y:S02]  /*0580*/  IMAD.IADD R18, R17, 0x1, -R0 ;  /* 0x0000000111127824 */ /* 0x000fe400078e0a00 */
[----:B------:R-:W-:Y:S02]  /*0590*/  VIADD R17, R20, 0xffffff81 ;  /* 0xffffff8114117836 */ /* 0x000fe40000000000 */
[----:B------:R-:W0:Y:S01]  /*05a0*/  MUFU.RCP R3, R18 ;  /* 0x0000001200037308 */ /* 0x000e220000001000 */
[----:B------:R-:W-:Y:S01]  /*05b0*/  FADD.FTZ R19, -R18, -RZ ;  /* 0x800000ff12137221 */ /* 0x000fe20000010100 */
[C---:B------:R-:W-:Y:S01]  /*05c0*/  IMAD R0, R17.reuse, -0x800000, R16 ;  /* 0xff80000011007824 */ /* 0x040fe200078e0210 */
[----:B------:R-:W-:-:S05]  /*05d0*/  IADD3 R17, PT, PT, R17, 0x7f, -R12 ;  /* 0x0000007f11117810 */ /* 0x000fca0007ffe80c */
[----:B------:R-:W-:Y:S02]  /*05e0*/  IMAD.IADD R17, R17, 0x1, R14 ;  /* 0x0000000111117824 */ /* 0x000fe400078e020e */
[----:B0-----:R-:W-:-:S04]  /*05f0*/  FFMA R20, R3, R19, 1 ;  /* 0x3f80000003147423 */ /* 0x001fc80000000013 */
[----:B------:R-:W-:-:S04]  /*0600*/  FFMA R3, R3, R20, R3 ;  /* 0x0000001403037223 */ /* 0x000fc80000000003 */
[----:B------:R-:W-:-:S04]  /*0610*/  FFMA R16, R0, R3, RZ ;  /* 0x0000000300107223 */ /* 0x000fc800000000ff */
[----:B------:R-:W-:-:S04]  /*0620*/  FFMA R20, R19, R16, R0 ;  /* 0x0000001013147223 */ /* 0x000fc80000000000 */
[----:B------:R-:W-:-:S04]  /*0630*/  FFMA R20, R3, R20, R16 ;  /* 0x0000001403147223 */ /* 0x000fc80000000010 */
[----:B------:R-:W-:-:S04]  /*0640*/  FFMA R19, R19, R20, R0 ;  /* 0x0000001413137223 */ /* 0x000fc80000000000 */
[----:B------:R-:W-:-:S05]  /*0650*/  FFMA R0, R3, R19, R20 ;  /* 0x0000001303007223 */ /* 0x000fca0000000014 */
[----:B------:R-:W-:-:S04]  /*0660*/  SHF.R.U32.HI R12, RZ, 0x17, R0 ;  /* 0x00000017ff0c7819 */ /* 0x000fc80000011600 */
[----:B------:R-:W-:-:S05]  /*0670*/  LOP3.LUT R12, R12, 0xff, RZ, 0xc0, !PT ;  /* 0x000000ff0c0c7812 */ /* 0x000fca00078ec0ff */
[----:B------:R-:W-:-:S04]  /*0680*/  IMAD.IADD R16, R12, 0x1, R17 ;  /* 0x000000010c107824 */ /* 0x000fc800078e0211 */
[----:B------:R-:W-:-:S05]  /*0690*/  VIADD R12, R16, 0xffffffff ;  /* 0xffffffff100c7836 */ /* 0x000fca0000000000 */
[----:B------:R-:W-:-:S13]  /*06a0*/  ISETP.GE.U32.AND P0, PT, R12, 0xfe, PT ;  /* 0x000000fe0c00780c */ /* 0x000fda0003f06070 */
[----:B------:R-:W-:Y:S05]  /*06b0*/  @!P0 BRA `(.L_x_15) ;  /* 0x0000000000808947 */ /* 0x000fea0003800000 */
[----:B------:R-:W-:-:S13]  /*06c0*/  ISETP.GT.AND P0, PT, R16, 0xfe, PT ;  /* 0x000000fe1000780c */ /* 0x000fda0003f04270 */
[----:B------:R-:W-:Y:S05]  /*06d0*/  @P0 BRA `(.L_x_16) ;  /* 0x00000000006c0947 */ /* 0x000fea0003800000 */
[----:B------:R-:W-:-:S13]  /*06e0*/  ISETP.GE.AND P0, PT, R16, 0x1, PT ;  /* 0x000000011000780c */ /* 0x000fda0003f06270 */
[----:B------:R-:W-:Y:S05]  /*06f0*/  @P0 BRA `(.L_x_17) ;  /* 0x0000000000740947 */ /* 0x000fea0003800000 */
[----:B------:R-:W-:Y:S02]  /*0700*/  ISETP.GE.AND P0, PT, R16, -0x18, PT ;  /* 0xffffffe81000780c */ /* 0x000fe40003f06270 */
[----:B------:R-:W-:-:S11]  /*0710*/  LOP3.LUT R0, R0, 0x80000000, RZ, 0xc0, !PT ;  /* 0x8000000000007812 */ /* 0x000fd600078ec0ff */
[----:B------:R-:W-:Y:S05]  /*0720*/  @!P0 BRA `(.L_x_17) ;  /* 0x0000000000688947 */ /* 0x000fea0003800000 */
[CC--:B------:R-:W-:Y:S01]  /*0730*/  FFMA.RZ R12, R3.reuse, R19.reuse, R20 ;  /* 0x00000013030c7223 */ /* 0x0c0fe2000000c014 */
[C---:B------:R-:W-:Y:S01]  /*0740*/  VIADD R17, R16.reuse, 0x20 ;  /* 0x0000002010117836 */ /* 0x040fe20000000000 */
[C---:B------:R-:W-:Y:S02]  /*0750*/  ISETP.NE.AND P3, PT, R16.reuse, RZ, PT ;  /* 0x000000ff1000720c */ /* 0x040fe40003f65270 */
[----:B------:R-:W-:Y:S01]  /*0760*/  ISETP.NE.AND P1, PT, R16, RZ, PT ;  /* 0x000000ff1000720c */ /* 0x000fe20003f25270 */
[----:B------:R-:W-:Y:S01]  /*0770*/  IMAD.MOV R16, RZ, RZ, -R16 ;  /* 0x000000ffff107224 */ /* 0x000fe200078e0a10 */
[----:B------:R-:W-:Y:S01]  /*0780*/  LOP3.LUT R14, R12, 0x7fffff, RZ, 0xc0, !PT ;  /* 0x007fffff0c0e7812 */ /* 0x000fe200078ec0ff */
[CCC-:B------:R-:W-:Y:S01]  /*0790*/  FFMA.RP R12, R3.reuse, R19.reuse, R20.reuse ;  /* 0x00000013030c7223 */ /* 0x1c0fe20000008014 */
[----:B------:R-:W-:Y:S02]  /*07a0*/  FFMA.RM R3, R3, R19, R20 ;  /* 0x0000001303037223 */ /* 0x000fe40000004014 */
[----:B------:R-:W-:-:S03]  /*07b0*/  LOP3.LUT R14, R14, 0x800000, RZ, 0xfc, !PT ;  /* 0x008000000e0e7812 */ /* 0x000fc600078efcff */
[----:B------:R-:W-:Y:S02]  /*07c0*/  FSETP.NEU.FTZ.AND P0, PT, R12, R3, PT ;  /* 0x000000030c00720b */ /* 0x000fe40003f1d000 */
[----:B------:R-:W-:Y:S02]  /*07d0*/  SHF.L.U32 R17, R14, R17, RZ ;  /* 0x000000110e117219 */ /* 0x000fe400000006ff */
[----:B------:R-:W-:Y:S02]  /*07e0*/  SEL R3, R16, RZ, P3 ;  /* 0x000000ff10037207 */ /* 0x000fe40001800000 */
[----:B------:R-:W-:Y:S02]  /*07f0*/  ISETP.NE.AND P1, PT, R17, RZ, P1 ;  /* 0x000000ff1100720c */ /* 0x000fe40000f25270 */
[----:B------:R-:W-:Y:S02]  /*0800*/  SHF.R.U32.HI R3, RZ, R3, R14 ;  /* 0x00000003ff037219 */ /* 0x000fe4000001160e */
[----:B------:R-:W-:-:S02]  /*0810*/  PLOP3.LUT P0, PT, P0, P1, PT, 0xf8, 0x8f ;  /* 0x00000000008f781c */ /* 0x000fc40000703f70 */
[----:B------:R-:W-:Y:S02]  /*0820*/  SHF.R.U32.HI R17, RZ, 0x1, R3 ;  /* 0x00000001ff117819 */ /* 0x000fe40000011603 */
[----:B------:R-:W-:-:S04]  /*0830*/  SEL R12, RZ, 0x1, !P0 ;  /* 0x00000001ff0c7807 */ /* 0x000fc80004000000 */
[----:B------:R-:W-:-:S04]  /*0840*/  LOP3.LUT R12, R12, 0x1, R17, 0xf8, !PT ;  /* 0x000000010c0c7812 */ /* 0x000fc800078ef811 */
[----:B------:R-:W-:-:S05]  /*0850*/  LOP3.LUT R12, R12, R3, RZ, 0xc0, !PT ;  /* 0x000000030c0c7212 */ /* 0x000fca00078ec0ff */
[----:B------:R-:W-:-:S05]  /*0860*/  IMAD.IADD R17, R17, 0x1, R12 ;  /* 0x0000000111117824 */ /* 0x000fca00078e020c */
[----:B------:R-:W-:Y:S01]  /*0870*/  LOP3.LUT R0, R17, R0, RZ, 0xfc, !PT ;  /* 0x0000000011007212 */ /* 0x000fe200078efcff */
[----:B------:R-:W-:Y:S06]  /*0880*/  BRA `(.L_x_17) ;  /* 0x0000000000107947 */ /* 0x000fec0003800000 */
.L_x_16:
[----:B------:R-:W-:-:S04]  /*0890*/  LOP3.LUT R0, R0, 0x80000000, RZ, 0xc0, !PT ;  /* 0x8000000000007812 */ /* 0x000fc800078ec0ff */
[----:B------:R-:W-:Y:S01]  /*08a0*/  LOP3.LUT R0, R0, 0x7f800000, RZ, 0xfc, !PT ;  /* 0x7f80000000007812 */ /* 0x000fe200078efcff */
[----:B------:R-:W-:Y:S06]  /*08b0*/  BRA `(.L_x_17) ;  /* 0x0000000000047947 */ /* 0x000fec0003800000 */
.L_x_15:
[----:B------:R-:W-:-:S07]  /*08c0*/  IMAD R0, R17, 0x800000, R0 ;  /* 0x0080000011007824 */ /* 0x000fce00078e0200 */
.L_x_17:
[----:B------:R-:W-:Y:S05]  /*08d0*/  BSYNC.RECONVERGENT B3 ;  /* 0x0000000000037941 */ /* 0x000fea0003800200 */
.L_x_14:
[----:B------:R-:W-:Y:S05]  /*08e0*/  BRA `(.L_x_18) ;  /* 0x0000000000207947 */ /* 0x000fea0003800000 */
.L_x_13:
[----:B------:R-:W-:-:S04]  /*08f0*/  LOP3.LUT R0, R17, 0x80000000, R16, 0x48, !PT ;  /* 0x8000000011007812 */ /* 0x000fc800078e4810 */
[----:B------:R-:W-:Y:S01]  /*0900*/  LOP3.LUT R0, R0, 0x7f800000, RZ, 0xfc, !PT ;  /* 0x7f80000000007812 */ /* 0x000fe200078efcff */
[----:B------:R-:W-:Y:S06]  /*0910*/  BRA `(.L_x_18) ;  /* 0x0000000000147947 */ /* 0x000fec0003800000 */
.L_x_12:
[----:B------:R-:W-:Y:S01]  /*0920*/  LOP3.LUT R0, R17, 0x80000000, R16, 0x48, !PT ;  /* 0x8000000011007812 */ /* 0x000fe200078e4810 */
[----:B------:R-:W-:Y:S06]  /*0930*/  BRA `(.L_x_18) ;  /* 0x00000000000c7947 */ /* 0x000fec0003800000 */
.L_x_11:
[----:B------:R-:W0:Y:S01]  /*0940*/  MUFU.RSQ R0, -QNAN ;  /* 0xffc0000000007908 */ /* 0x000e220000001400 */
[----:B------:R-:W-:Y:S05]  /*0950*/  BRA `(.L_x_18) ;  /* 0x0000000000047947 */ /* 0x000fea0003800000 */
.L_x_10:
[----:B------:R-:W-:-:S07]  /*0960*/  FADD.FTZ R0, R0, R3 ;  /* 0x0000000300007221 */ /* 0x000fce0000010000 */
.L_x_18:
[----:B------:R-:W-:Y:S05]  /*0970*/  BSYNC.RECONVERGENT B2 ;  /* 0x0000000000027941 */ /* 0x000fea0003800200 */
.L_x_8:
[----:B------:R-:W-:Y:S02]  /*0980*/  IMAD.MOV.U32 R16, RZ, RZ, R10 ;  /* 0x000000ffff107224 */ /* 0x000fe400078e000a */
[----:B------:R-:W-:-:S04]  /*0990*/  IMAD.MOV.U32 R17, RZ, RZ, 0x0 ;  /* 0x00000000ff117424 */ /* 0x000fc800078e00ff */
[----:B0-----:R-:W-:Y:S05]  /*09a0*/  RET.REL.NODEC R16 `(backwardleakyfloat) ;  /* 0xfffffff410947950 */ /* 0x001fea0003c3ffff */
.L_x_19:
        /* <DEDUP_REMOVED lines=13> */
.L_x_238:


//--------------------- .text.forwardleakyfloat   --------------------------
	.section	.text.forwardleakyfloat,"ax",@progbits
	.align	128
        .global         forwardleakyfloat
        .type           forwardleakyfloat,@function
        .size           forwardleakyfloat,(.L_x_239 - forwardleakyfloat)
        .other          forwardleakyfloat,@"STO_CUDA_ENTRY STV_DEFAULT"
forwardleakyfloat:
.text.forwardleakyfloat:
        /* <DEDUP_REMOVED lines=15> */
.L_x_22:
[----:B-1-3--:R-:W-:-:S05]  /*00f0*/  IMAD.WIDE R2, R11, 0x4, R6 ;  /* 0x000000040b027825 */ /* 0x00afca00078e0206 */
[----:B--2---:R-:W2:Y:S01]  /*0100*/  LDG.E R0, desc[UR6][R2.64] ;  /* 0x0000000602007981 */ /* 0x004ea2000c1e1900 */
[----:B0-----:R-:W0:Y:S01]  /*0110*/  MUFU.RCP R10, R9 ;  /* 0x00000009000a7308 */ /* 0x001e220000001000 */
[--C-:B------:R-:W-:Y:S01]  /*0120*/  IMAD.MOV.U32 R13, RZ, RZ, R11.reuse ;  /* 0x000000ffff0d7224 */ /* 0x100fe200078e000b */
[----:B------:R-:W-:Y:S01]  /*0130*/  BSSY.RECONVERGENT B0, `(.L_x_20) ;  /* 0x000000d000007945 */ /* 0x000fe20003800200 */
[----:B------:R-:W-:-:S05]  /*0140*/  IMAD.IADD R11, R8, 0x1, R11 ;  /* 0x00000001080b7824 */ /* 0x000fca00078e020b */
[----:B----4-:R-:W-:Y:S01]  /*0150*/  ISETP.GE.AND P2, PT, R11, UR5, PT ;  /* 0x000000050b007c0c */ /* 0x010fe2000bf46270 */
[----:B0-----:R-:W-:-:S04]  /*0160*/  FFMA R15, R10, -R9, 1 ;  /* 0x3f8000000a0f7423 */ /* 0x001fc80000000809 */
[----:B------:R-:W-:Y:S01]  /*0170*/  FFMA R15, R10, R15, R10 ;  /* 0x0000000f0a0f7223 */ /* 0x000fe2000000000a */
[----:B--2---:R-:W0:Y:S03]  /*0180*/  FCHK P0, R0, R9 ;  /* 0x0000000900007302 */ /* 0x004e260000000000 */
[C---:B------:R-:W-:Y:S01]  /*0190*/  FFMA R10, R0.reuse, R15, RZ ;  /* 0x0000000f000a7223 */ /* 0x040fe200000000ff */
[----:B------:R-:W-:-:S03]  /*01a0*/  FSETP.GT.AND P3, PT, R0, RZ, PT ;  /* 0x000000ff0000720b */ /* 0x000fc60003f64000 */
[----:B------:R-:W-:-:S04]  /*01b0*/  FFMA R12, R10, -R9, R0 ;  /* 0x800000090a0c7223 */ /* 0x000fc80000000000 */
[----:B------:R-:W-:Y:S01]  /*01c0*/  FFMA R15, R15, R12, R10 ;  /* 0x0000000c0f0f7223 */ /* 0x000fe2000000000a */
[----:B0-----:R-:W-:Y:S06]  /*01d0*/  @!P0 BRA `(.L_x_21) ;  /* 0x0000000000088947 */ /* 0x001fec0003800000 */
[----:B------:R-:W-:-:S07]  /*01e0*/  MOV R10, 0x200 ;  /* 0x00000200000a7802 */ /* 0x000fce0000000f00 */
[----:B------:R-:W-:Y:S05]  /*01f0*/  CALL.REL.NOINC `($__internal_1_$__cuda_sm3x_div_rn_noftz_f32_slowpath) ;  /* 0x0000000000187944 */ /* 0x000fea0003c00000 */
.L_x_21:
[----:B------:R-:W-:Y:S05]  /*0200*/  BSYNC.RECONVERGENT B0 ;  /* 0x0000000000007941 */ /* 0x000fea0003800200 */
.L_x_20:
[----:B------:R-:W-:Y:S01]  /*0210*/  FSEL R15, R0, R15, P3 ;  /* 0x0000000f000f7208 */ /* 0x000fe20001800000 */
[----:B------:R-:W-:-:S05]  /*0220*/  IMAD.WIDE R2, R13, 0x4, R4 ;  /* 0x000000040d027825 */ /* 0x000fca00078e0204 */
[----:B------:R1:W-:Y:S01]  /*0230*/  STG.E desc[UR6][R2.64], R15 ;  /* 0x0000000f02007986 */ /* 0x0003e2000c101906 */
[----:B------:R-:W-:Y:S05]  /*0240*/  @!P2 BRA `(.L_x_22) ;  /* 0xfffffffc00a8a947 */ /* 0x000fea000383ffff */
[----:B------:R-:W-:Y:S05]  /*0250*/  EXIT ;  /* 0x000000000000794d */ /* 0x000fea0003800000 */
        .weak           $__internal_1_$__cuda_sm3x_div_rn_noftz_f32_slowpath
        .type           $__internal_1_$__cuda_sm3x_div_rn_noftz_f32_slowpath,@function
        .size           $__internal_1_$__cuda_sm3x_div_rn_noftz_f32_slowpath,(.L_x_239 - $__internal_1_$__cuda_sm3x_div_rn_noftz_f32_slowpath)
$__internal_1_$__cuda_sm3x_div_rn_noftz_f32_slowpath:
[----:B------:R-:W0:Y:S01]  /*0260*/  LDC R3, c[0x0][0x398] ;  /* 0x0000e600ff037b82 */ /* 0x000e220000000800 */
[--C-:B------:R-:W-:Y:S01]  /*0270*/  SHF.R.U32.HI R2, RZ, 0x17, R0.reuse ;  /* 0x00000017ff027819 */ /* 0x100fe20000011600 */
[----:B------:R-:W1:Y:S01]  /*0280*/  LDCU UR4, c[0x0][0x398] ;  /* 0x00007300ff0477ac */ /* 0x000e620008000800 */
[----:B------:R-:W-:Y:S02]  /*0290*/  BSSY.RECONVERGENT B1, `(.L_x_23) ;  /* 0x0000064000017945 */ /* 0x000fe40003800200 */
[----:B------:R-:W-:Y:S01]  /*02a0*/  LOP3.LUT R18, R2, 0xff, RZ, 0xc0, !PT ;  /* 0x000000ff02127812 */ /* 0x000fe200078ec0ff */
[----:B------:R-:W-:-:S04]  /*02b0*/  IMAD.MOV.U32 R2, RZ, RZ, R0 ;  /* 0x000000ffff027224 */ /* 0x000fc800078e0000 */
        /* <DEDUP_REMOVED lines=32> */
.L_x_24:
        /* <DEDUP_REMOVED lines=51> */
.L_x_31:
[----:B------:R-:W-:-:S04]  /*07f0*/  LOP3.LUT R2, R2, 0x80000000, RZ, 0xc0, !PT ;  /* 0x8000000002027812 */ /* 0x000fc800078ec0ff */
[----:B------:R-:W-:Y:S01]  /*0800*/  LOP3.LUT R2, R2, 0x7f800000, RZ, 0xfc, !PT ;  /* 0x7f80000002027812 */ /* 0x000fe200078efcff */
[----:B------:R-:W-:Y:S06]  /*0810*/  BRA `(.L_x_32) ;  /* 0x0000000000047947 */ /* 0x000fec0003800000 */
.L_x_30:
[----:B------:R-:W-:-:S07]  /*0820*/  IMAD R2, R15, 0x800000, R2 ;  /* 0x008000000f027824 */ /* 0x000fce00078e0202 */
.L_x_32:
[----:B------:R-:W-:Y:S05]  /*0830*/  BSYNC.RECONVERGENT B2 ;  /* 0x0000000000027941 */ /* 0x000fea0003800200 */
.L_x_29:
[----:B------:R-:W-:Y:S05]  /*0840*/  BRA `(.L_x_33) ;  /* 0x0000000000207947 */ /* 0x000fea0003800000 */
.L_x_28:
[----:B------:R-:W-:-:S04]  /*0850*/  LOP3.LUT R2, R15, 0x80000000, R2, 0x48, !PT ;  /* 0x800000000f027812 */ /* 0x000fc800078e4802 */
[----:B------:R-:W-:Y:S01]  /*0860*/  LOP3.LUT R2, R2, 0x7f800000, RZ, 0xfc, !PT ;  /* 0x7f80000002027812 */ /* 0x000fe200078efcff */
[----:B------:R-:W-:Y:S06]  /*0870*/  BRA `(.L_x_33) ;  /* 0x0000000000147947 */ /* 0x000fec0003800000 */
.L_x_27:
[----:B------:R-:W-:Y:S01]  /*0880*/  LOP3.LUT R2, R15, 0x80000000, R2, 0x48, !PT ;  /* 0x800000000f027812 */ /* 0x000fe200078e4802 */
[----:B------:R-:W-:Y:S06]  /*0890*/  BRA `(.L_x_33) ;  /* 0x00000000000c7947 */ /* 0x000fec0003800000 */
.L_x_26:
[----:B------:R-:W0:Y:S01]  /*08a0*/  MUFU.RSQ R2, -QNAN ;  /* 0xffc0000000027908 */ /* 0x000e220000001400 */
[----:B------:R-:W-:Y:S05]  /*08b0*/  BRA `(.L_x_33) ;  /* 0x0000000000047947 */ /* 0x000fea0003800000 */
.L_x_25:
[----:B------:R-:W-:-:S07]  /*08c0*/  FADD.FTZ R2, R0, R3 ;  /* 0x0000000300027221 */ /* 0x000fce0000010000 */
.L_x_33:
[----:B------:R-:W-:Y:S05]  /*08d0*/  BSYNC.RECONVERGENT B1 ;  /* 0x0000000000017941 */ /* 0x000fea0003800200 */
.L_x_23:
[----:B0-----:R-:W-:Y:S02]  /*08e0*/  IMAD.MOV.U32 R15, RZ, RZ, R2 ;  /* 0x000000ffff0f7224 */ /* 0x001fe400078e0002 */
[----:B------:R-:W-:Y:S02]  /*08f0*/  IMAD.MOV.U32 R2, RZ, RZ, R10 ;  /* 0x000000ffff027224 */ /* 0x000fe400078e000a */
[----:B------:R-:W-:-:S04]  /*0900*/  IMAD.MOV.U32 R3, RZ, RZ, 0x0 ;  /* 0x00000000ff037424 */ /* 0x000fc800078e00ff */
[----:B------:R-:W-:Y:S05]  /*0910*/  RET.REL.NODEC R2 `(forwardleakyfloat) ;  /* 0xfffffff402b87950 */ /* 0x000fea0003c3ffff */
.L_x_34:
        /* <DEDUP_REMOVED lines=14> */
.L_x_239:


//--------------------- .text.backwardParametricfloat --------------------------
	.section	.text.backwardParametricfloat,"ax",@progbits
	.align	128
        .global         backwardParametricfloat
        .type           backwardParametricfloat,@function
        .size           backwardParametricfloat,(.L_x_254 - backwardParametricfloat)
        .other          backwardParametricfloat,@"STO_CUDA_ENTRY STV_DEFAULT"
backwardParametricfloat:
.text.backwardParametricfloat:
[----:B------:R-:W-:Y:S01]  /*0000*/  LDC R1, c[0x0][0x37c] ;  /* 0x0000df00ff017b82 */ /* 0x000fe20000000800 */
[----:B------:R-:W0:Y:S01]  /*0010*/  S2R R13, SR_CTAID.X ;  /* 0x00000000000d7919 */ /* 0x000e220000002500 */
[----:B------:R-:W1:Y:S01]  /*0020*/  LDCU UR4, c[0x0][0x370] ;  /* 0x00006e00ff0477ac */ /* 0x000e620008000800 */
[----:B------:R-:W0:Y:S01]  /*0030*/  S2R R0, SR_TID.X ;  /* 0x0000000000007919 */ /* 0x000e220000002100 */
[----:B------:R-:W1:Y:S01]  /*0040*/  LDCU UR5, c[0x0][0x360] ;  /* 0x00006c00ff0577ac */ /* 0x000e620008000800 */
[----:B------:R-:W2:Y:S01]  /*0050*/  S2R R2, SR_CTAID.Y ;  /* 0x0000000000027919 */ /* 0x000ea20000002600 */
[----:B------:R-:W3:Y:S01]  /*0060*/  LDCU.64 UR6, c[0x0][0x380] ;  /* 0x00007000ff0677ac */ /* 0x000ee20008000a00 */
[----:B-1----:R-:W-:Y:S02]  /*0070*/  UIMAD UR4, UR4, UR5, URZ ;  /* 0x00000005040472a4 */ /* 0x002fe4000f8e02ff */
[----:B0-----:R-:W-:-:S04]  /*0080*/  IMAD R13, R13, UR5, R0 ;  /* 0x000000050d0d7c24 */ /* 0x001fc8000f8e0200 */
[----:B--2---:R-:W-:Y:S01]  /*0090*/  IMAD R11, R2, UR4, R13 ;  /* 0x00000004020b7c24 */ /* 0x004fe2000f8e020d */
[----:B---3--:R-:W-:-:S04]  /*00a0*/  ISETP.GE.AND P0, PT, R13, UR7, PT ;  /* 0x000000070d007c0c */ /* 0x008fc8000bf06270 */
[----:B------:R-:W-:-:S13]  /*00b0*/  ISETP.GE.OR P0, PT, R11, UR6, P0 ;  /* 0x000000060b007c0c */ /* 0x000fda0008706670 */
[----:B------:R-:W-:Y:S05]  /*00c0*/  @P0 EXIT ;  /* 0x000000000000094d */ /* 0x000fea0003800000 */
[----:B------:R-:W0:Y:S01]  /*00d0*/  LDC.64 R2, c[0x0][0x388] ;  /* 0x0000e200ff027b82 */ /* 0x000e220000000a00 */
[----:B------:R-:W1:Y:S01]  /*00e0*/  LDCU.64 UR4, c[0x0][0x358] ;  /* 0x00006b00ff0477ac */ /* 0x000e620008000a00 */
[----:B0-----:R-:W-:-:S05]  /*00f0*/  IMAD.WIDE R2, R11, 0x4, R2 ;  /* 0x000000040b027825 */ /* 0x001fca00078e0202 */
[----:B-1----:R-:W2:Y:S02]  /*0100*/  LDG.E R0, desc[UR4][R2.64] ;  /* 0x0000000402007981 */ /* 0x002ea4000c1e1900 */
[----:B--2---:R-:W-:-:S13]  /*0110*/  FSETP.GT.AND P0, PT, R0, RZ, PT ;  /* 0x000000ff0000720b */ /* 0x004fda0003f04000 */
[----:B------:R-:W-:Y:S05]  /*0120*/  @!P0 BRA `(.L_x_35) ;  /* 0x00000000001c8947 */ /* 0x000fea0003800000 */
[----:B------:R-:W0:Y:S08]  /*0130*/  LDC.64 R2, c[0x0][0x398] ;  /* 0x0000e600ff027b82 */ /* 0x000e300000000a00 */
[----:B------:R-:W1:Y:S01]  /*0140*/  LDC.64 R4, c[0x0][0x390] ;  /* 0x0000e400ff047b82 */ /* 0x000e620000000a00 */
[----:B0-----:R-:W-:-:S06]  /*0150*/  IMAD.WIDE R2, R11, 0x4, R2 ;  /* 0x000000040b027825 */ /* 0x001fcc00078e0202 */
[----:B------:R-:W2:Y:S01]  /*0160*/  LDG.E R3, desc[UR4][R2.64] ;  /* 0x0000000402037981 */ /* 0x000ea2000c1e1900 */
[----:B-1----:R-:W-:-:S05]  /*0170*/  IMAD.WIDE R4, R11, 0x4, R4 ;  /* 0x000000040b047825 */ /* 0x002fca00078e0204 */
[----:B--2---:R-:W-:Y:S01]  /*0180*/  STG.E desc[UR4][R4.64], R3 ;  /* 0x0000000304007986 */ /* 0x004fe2000c101904 */
[----:B------:R-:W-:Y:S05]  /*0190*/  EXIT ;  /* 0x000000000000794d */ /* 0x000fea0003800000 */
.L_x_35:
[----:B------:R-:W0:Y:S08]  /*01a0*/  LDC.64 R4, c[0x0][0x3a0] ;  /* 0x0000e800ff047b82 */ /* 0x000e300000000a00 */
[----:B------:R-:W1:Y:S01]  /*01b0*/  LDC.64 R6, c[0x0][0x398] ;  /* 0x0000e600ff067b82 */ /* 0x000e620000000a00 */
[----:B0-----:R-:W-:-:S06]  /*01c0*/  IMAD.WIDE R4, R13, 0x4, R4 ;  /* 0x000000040d047825 */ /* 0x001fcc00078e0204 */
[----:B------:R-:W2:Y:S01]  /*01d0*/  LDG.E R4, desc[UR4][R4.64] ;  /* 0x0000000404047981 */ /* 0x000ea2000c1e1900 */
[C---:B-1----:R-:W-:Y:S02]  /*01e0*/  IMAD.WIDE R8, R11.reuse, 0x4, R6 ;  /* 0x000000040b087825 */ /* 0x042fe400078e0206 */
[----:B------:R-:W0:Y:S03]  /*01f0*/  LDC.64 R6, c[0x0][0x390] ;  /* 0x0000e400ff067b82 */ /* 0x000e260000000a00 */
[----:B------:R-:W2:Y:S01]  /*0200*/  LDG.E R15, desc[UR4][R8.64] ;  /* 0x00000004080f7981 */ /* 0x000ea2000c1e1900 */
[----:B0-----:R-:W-:-:S04]  /*0210*/  IMAD.WIDE R10, R11, 0x4, R6 ;  /* 0x000000040b0a7825 */ /* 0x001fc800078e0206 */
[----:B------:R-:W0:Y:S01]  /*0220*/  LDC.64 R6, c[0x0][0x3a8] ;  /* 0x0000ea00ff067b82 */ /* 0x000e220000000a00 */
[----:B--2---:R-:W-:-:S05]  /*0230*/  FMUL R15, R4, R15 ;  /* 0x0000000f040f7220 */ /* 0x004fca0000400000 */
[----:B------:R-:W-:Y:S04]  /*0240*/  STG.E desc[UR4][R10.64], R15 ;  /* 0x0000000f0a007986 */ /* 0x000fe8000c101904 */
[----:B------:R-:W2:Y:S04]  /*0250*/  LDG.E R2, desc[UR4][R2.64] ;  /* 0x0000000402027981 */ /* 0x000ea8000c1e1900 */
[----:B------:R-:W2:Y:S01]  /*0260*/  LDG.E R17, desc[UR4][R8.64] ;  /* 0x0000000408117981 */ /* 0x000ea2000c1e1900 */
[----:B0-----:R-:W-:-:S04]  /*0270*/  IMAD.WIDE R6, R13, 0x4, R6 ;  /* 0x000000040d067825 */ /* 0x001fc800078e0206 */
[----:B--2---:R-:W-:-:S05]  /*0280*/  FMUL R17, R2, R17 ;  /* 0x0000001102117220 */ /* 0x004fca0000400000 */
[----:B------:R-:W-:Y:S01]  /*0290*/  REDG.E.ADD.F32.FTZ.RN.STRONG.GPU desc[UR4][R6.64], R17 ;  /* 0x00000011060079a6 */ /* 0x000fe2000c12f304 */
[----:B------:R-:W-:Y:S05]  /*02a0*/  EXIT ;  /* 0x000000000000794d */ /* 0x000fea0003800000 */
.L_x_36:
        /* <DEDUP_REMOVED lines=13> */
.L_x_254:


//--------------------- .text.forwardParametricfloat --------------------------
	.section	.text.forwardParametricfloat,"ax",@progbits
	.align	128
        .global         forwardParametricfloat
        .type           forwardParametricfloat,@function
        .size           forwardParametricfloat,(.L_x_255 - forwardParametricfloat)
        .other          forwardParametricfloat,@"STO_CUDA_ENTRY STV_DEFAULT"
forwardParametricfloat:
.text.forwardParametricfloat:
        /* <DEDUP_REMOVED lines=18> */
[----:B------:R-:W0:Y:S02]  /*0120*/  @P0 LDC.64 R4, c[0x0][0x390] ;  /* 0x0000e400ff040b82 */ /* 0x000e240000000a00 */
[----:B0-----:R-:W-:-:S05]  /*0130*/  @P0 IMAD.WIDE R4, R9, 0x4, R4 ;  /* 0x0000000409040825 */ /* 0x001fca00078e0204 */
[----:B------:R0:W-:Y:S01]  /*0140*/  @P0 STG.E desc[UR4][R4.64], R11 ;  /* 0x0000000b04000986 */ /* 0x0001e2000c101904 */
[----:B------:R-:W-:Y:S05]  /*0150*/  @P0 EXIT ;  /* 0x000000000000094d */ /* 0x000fea0003800000 */
[----:B------:R-:W1:Y:S08]  /*0160*/  LDC.64 R2, c[0x0][0x398] ;  /* 0x0000e600ff027b82 */ /* 0x000e700000000a00 */
[----:B0-----:R-:W0:Y:S01]  /*0170*/  LDC.64 R4, c[0x0][0x390] ;  /* 0x0000e400ff047b82 */ /* 0x001e220000000a00 */
[----:B-1----:R-:W-:-:S06]  /*0180*/  IMAD.WIDE R2, R7, 0x4, R2 ;  /* 0x0000000407027825 */ /* 0x002fcc00078e0202 */
[----:B------:R-:W2:Y:S01]  /*0190*/  LDG.E R2, desc[UR4][R2.64] ;  /* 0x0000000402027981 */ /* 0x000ea2000c1e1900 */
[----:B0-----:R-:W-:-:S04]  /*01a0*/  IMAD.WIDE R4, R9, 0x4, R4 ;  /* 0x0000000409047825 */ /* 0x001fc800078e0204 */
[----:B--2---:R-:W-:-:S05]  /*01b0*/  FMUL R11, R11, R2 ;  /* 0x000000020b0b7220 */ /* 0x004fca0000400000 */
[----:B------:R-:W-:Y:S01]  /*01c0*/  STG.E desc[UR4][R4.64], R11 ;  /* 0x0000000b04007986 */ /* 0x000fe2000c101904 */
[----:B------:R-:W-:Y:S05]  /*01d0*/  EXIT ;  /* 0x000000000000794d */ /* 0x000fea0003800000 */
.L_x_37:
        /* <DEDUP_REMOVED lines=10> */
.L_x_255:


//--------------------- .text.l1l2regularizationfloat --------------------------
	.section	.text.l1l2regularizationfloat,"ax",@progbits
	.align	128
        .global         l1l2regularizationfloat
        .type           l1l2regularizationfloat,@function
        .size           l1l2regularizationfloat,(.L_x_240 - l1l2regularizationfloat)
        .other          l1l2regularizationfloat,@"STO_CUDA_ENTRY STV_DEFAULT"
l1l2regularizationfloat:
.text.l1l2regularizationfloat:
        /* <DEDUP_REMOVED lines=11> */
[----:B------:R-:W3:Y:S01]  /*00b0*/  LDC.64 R8, c[0x0][0x388] ;  /* 0x0000e200ff087b82 */ /* 0x000ee20000000a00 */
[----:B------:R-:W4:Y:S01]  /*00c0*/  LDCU UR8, c[0x0][0x380] ;  /* 0x00007000ff0877ac */ /* 0x000f220008000800 */
[----:B------:R-:W0:Y:S06]  /*00d0*/  LDCU UR5, c[0x0][0x3b0] ;  /* 0x00007600ff0577ac */ /* 0x000e2c0008000800 */
[----:B------:R-:W0:Y:S01]  /*00e0*/  LDC.64 R6, c[0x0][0x3a8] ;  /* 0x0000ea00ff067b82 */ /* 0x000e220000000a00 */
[----:B-1----:R-:W-:-:S07]  /*00f0*/  IMAD R2, R2, UR4, RZ ;  /* 0x0000000402027c24 */ /* 0x002fce000f8e02ff */
.L_x_40:
[----:B0-----:R-:W-:-:S05]  /*0100*/  IMAD.WIDE R14, R13, 0x4, R10 ;  /* 0x000000040d0e7825 */ /* 0x001fca00078e020a */
[----:B--2---:R-:W2:Y:S01]  /*0110*/  LDG.E R0, desc[UR6][R14.64] ;  /* 0x000000060e007981 */ /* 0x004ea2000c1e1900 */
[----:B------:R-:W0:Y:S01]  /*0120*/  LDC.64 R16, c[0x0][0x398] ;  /* 0x0000e600ff107b82 */ /* 0x000e220000000a00 */
[----:B------:R-:W-:Y:S05]  /*0130*/  YIELD ;  /* 0x0000000000007946 */ /* 0x000fea0003800000 */
[----:B--2---:R-:W-:-:S04]  /*0140*/  FSETP.GEU.AND P0, PT, R0, RZ, PT ;  /* 0x000000ff0000720b */ /* 0x004fc80003f0e000 */
[----:B-1----:R-:W-:-:S05]  /*0150*/  FSEL R3, -R7, R7, !P0 ;  /* 0x0000000707037208 */ /* 0x002fca0004000100 */
[----:B------:R-:W-:-:S05]  /*0160*/  FMUL R3, R0, R3 ;  /* 0x0000000300037220 */ /* 0x000fca0000400000 */
[----:B0-----:R0:W-:Y:S04]  /*0170*/  REDG.E.ADD.F32.FTZ.RN.STRONG.GPU desc[UR6][R16.64], R3 ;  /* 0x00000003100079a6 */ /* 0x0011e8000c12f306 */
[----:B------:R-:W2:Y:S01]  /*0180*/  LDG.E R0, desc[UR6][R14.64] ;  /* 0x000000060e007981 */ /* 0x000ea2000c1e1900 */
[----:B------:R-:W1:Y:S01]  /*0190*/  LDC.64 R18, c[0x0][0x3a0] ;  /* 0x0000e800ff127b82 */ /* 0x000e620000000a00 */
[----:B---3--:R-:W-:-:S04]  /*01a0*/  IMAD.WIDE R4, R13, 0x4, R8 ;  /* 0x000000040d047825 */ /* 0x008fc800078e0208 */
[----:B--2---:R-:W-:-:S04]  /*01b0*/  FMUL R0, R0, R0 ;  /* 0x0000000000007220 */ /* 0x004fc80000400000 */
[----:B------:R-:W-:-:S05]  /*01c0*/  FMUL.D2 R21, R0, UR5 ;  /* 0x0000000500157c20 */ /* 0x000fca0008300000 */
[----:B-1----:R1:W-:Y:S04]  /*01d0*/  REDG.E.ADD.F32.FTZ.RN.STRONG.GPU desc[UR6][R18.64], R21 ;  /* 0x00000015120079a6 */ /* 0x0023e8000c12f306 */
[----:B------:R-:W2:Y:S04]  /*01e0*/  LDG.E R23, desc[UR6][R14.64] ;  /* 0x000000060e177981 */ /* 0x000ea8000c1e1900 */
[----:B------:R-:W2:Y:S01]  /*01f0*/  LDG.E R0, desc[UR6][R4.64] ;  /* 0x0000000604007981 */ /* 0x000ea2000c1e1900 */
[----:B------:R-:W3:Y:S01]  /*0200*/  MUFU.RCP R25, R6 ;  /* 0x0000000600197308 */ /* 0x000ee20000001000 */
[----:B------:R-:W-:Y:S01]  /*0210*/  IMAD.IADD R13, R2, 0x1, R13 ;  /* 0x00000001020d7824 */ /* 0x000fe200078e020d */
[----:B------:R-:W-:Y:S04]  /*0220*/  BSSY.RECONVERGENT B0, `(.L_x_38) ;  /* 0x000000e000007945 */ /* 0x000fe80003800200 */
[----:B----4-:R-:W-:Y:S01]  /*0230*/  ISETP.GE.AND P2, PT, R13, UR8, PT ;  /* 0x000000080d007c0c */ /* 0x010fe2000bf46270 */
[----:B---3--:R-:W-:-:S04]  /*0240*/  FFMA R12, R25, -R6, 1 ;  /* 0x3f800000190c7423 */ /* 0x008fc80000000806 */
[----:B------:R-:W-:Y:S01]  /*0250*/  FFMA R25, R25, R12, R25 ;  /* 0x0000000c19197223 */ /* 0x000fe20000000019 */
[----:B--2---:R-:W-:-:S04]  /*0260*/  FFMA R0, R23, UR5, R0 ;  /* 0x0000000517007c23 */ /* 0x004fc80008000000 */
[----:B------:R-:W-:-:S04]  /*0270*/  FADD R0, R0, R7 ;  /* 0x0000000700007221 */ /* 0x000fc80000000000 */
[----:B------:R-:W2:Y:S01]  /*0280*/  FCHK P0, R0, R6 ;  /* 0x0000000600007302 */ /* 0x000ea20000000000 */
[----:B0-----:R-:W-:-:S04]  /*0290*/  FFMA R3, R0, R25, RZ ;  /* 0x0000001900037223 */ /* 0x001fc800000000ff */
[----:B------:R-:W-:-:S04]  /*02a0*/  FFMA R12, R3, -R6, R0 ;  /* 0x80000006030c7223 */ /* 0x000fc80000000000 */
[----:B------:R-:W-:Y:S01]  /*02b0*/  FFMA R3, R25, R12, R3 ;  /* 0x0000000c19037223 */ /* 0x000fe20000000003 */
[----:B-12---:R-:W-:Y:S06]  /*02c0*/  @!P0 BRA `(.L_x_39) ;  /* 0x00000000000c8947 */ /* 0x006fec0003800000 */
[----:B------:R-:W-:-:S07]  /*02d0*/  MOV R12, 0x2f0 ;  /* 0x000002f0000c7802 */ /* 0x000fce0000000f00 */
[----:B------:R-:W-:Y:S05]  /*02e0*/  CALL.REL.NOINC `($__internal_2_$__cuda_sm3x_div_rn_noftz_f32_slowpath) ;  /* 0x0000000000147944 */ /* 0x000fea0003c00000 */
[----:B------:R-:W-:-:S07]  /*02f0*/  IMAD.MOV.U32 R3, RZ, RZ, R0 ;  /* 0x000000ffff037224 */ /* 0x000fce00078e0000 */
.L_x_39:
[----:B------:R-:W-:Y:S05]  /*0300*/  BSYNC.RECONVERGENT B0 ;  /* 0x0000000000007941 */ /* 0x000fea0003800200 */
.L_x_38:
[----:B------:R1:W-:Y:S01]  /*0310*/  STG.E desc[UR6][R4.64], R3 ;  /* 0x0000000304007986 */ /* 0x0003e2000c101906 */
[----:B------:R-:W-:Y:S05]  /*0320*/  @!P2 BRA `(.L_x_40) ;  /* 0xfffffffc0074a947 */ /* 0x000fea000383ffff */
[----:B------:R-:W-:Y:S05]  /*0330*/  EXIT ;  /* 0x000000000000794d */ /* 0x000fea0003800000 */
        .weak           $__internal_2_$__cuda_sm3x_div_rn_noftz_f32_slowpath
        .type           $__internal_2_$__cuda_sm3x_div_rn_noftz_f32_slowpath,@function
        .size           $__internal_2_$__cuda_sm3x_div_rn_noftz_f32_slowpath,(.L_x_240 - $__internal_2_$__cuda_sm3x_div_rn_noftz_f32_slowpath)
$__internal_2_$__cuda_sm3x_div_rn_noftz_f32_slowpath:
        /* <DEDUP_REMOVED lines=38> */
.L_x_42:
[----:B------:R-:W-:Y:S01]  /*05a0*/  LEA R0, R14, 0xc0800000, 0x17 ;  /* 0xc08000000e007811 */ /* 0x000fe200078eb8ff */
[----:B------:R-:W-:Y:S04]  /*05b0*/  BSSY.RECONVERGENT B2, `(.L_x_47) ;  /* 0x0000036000027945 */ /* 0x000fe80003800200 */
[----:B------:R-:W-:Y:S02]  /*05c0*/  IMAD.IADD R18, R17, 0x1, -R0 ;  /* 0x0000000111127824 */ /* 0x000fe400078e0a00 */
[----:B------:R-:W-:Y:S02]  /*05d0*/  VIADD R17, R20, 0xffffff81 ;  /* 0xffffff8114117836 */ /* 0x000fe40000000000 */
[----:B------:R-:W0:Y:S01]  /*05e0*/  MUFU.RCP R3, R18 ;  /* 0x0000001200037308 */ /* 0x000e220000001000 */
[----:B------:R-:W-:Y:S01]  /*05f0*/  FADD.FTZ R19, -R18, -RZ ;  /* 0x800000ff12137221 */ /* 0x000fe20000010100 */
[----:B------:R-:W-:-:S03]  /*0600*/  IMAD R0, R17, -0x800000, R16 ;  /* 0xff80000011007824 */ /* 0x000fc600078e0210 */
[----:B0-----:R-:W-:-:S04]  /*0610*/  FFMA R20, R3, R19, 1 ;  /* 0x3f80000003147423 */ /* 0x001fc80000000013 */
[----:B------:R-:W-:-:S04]  /*0620*/  FFMA R3, R3, R20, R3 ;  /* 0x0000001403037223 */ /* 0x000fc80000000003 */
[----:B------:R-:W-:-:S04]  /*0630*/  FFMA R16, R0, R3, RZ ;  /* 0x0000000300107223 */ /* 0x000fc800000000ff */
[----:B------:R-:W-:-:S04]  /*0640*/  FFMA R20, R19, R16, R0 ;  /* 0x0000001013147223 */ /* 0x000fc80000000000 */
[----:B------:R-:W-:Y:S01]  /*0650*/  FFMA R20, R3, R20, R16 ;  /* 0x0000001403147223 */ /* 0x000fe20000000010 */
[----:B------:R-:W-:-:S03]  /*0660*/  IADD3 R16, PT, PT, R17, 0x7f, -R14 ;  /* 0x0000007f11107810 */ /* 0x000fc60007ffe80e */
[----:B------:R-:W-:Y:S02]  /*0670*/  FFMA R19, R19, R20, R0 ;  /* 0x0000001413137223 */ /* 0x000fe40000000000 */
[----:B------:R-:W-:Y:S02]  /*0680*/  IMAD.IADD R15, R16, 0x1, R15 ;  /* 0x00000001100f7824 */ /* 0x000fe400078e020f */
        /* <DEDUP_REMOVED lines=14> */
[-CC-:B------:R-:W-:Y:S01]  /*0770*/  FFMA.RZ R14, R3, R19.reuse, R20.reuse ;  /* 0x00000013030e7223 */ /* 0x180fe2000000c014 */
        /* <DEDUP_REMOVED lines=21> */
.L_x_49:
[----:B------:R-:W-:-:S04]  /*08d0*/  LOP3.LUT R0, R0, 0x80000000, RZ, 0xc0, !PT ;  /* 0x8000000000007812 */ /* 0x000fc800078ec0ff */
[----:B------:R-:W-:Y:S01]  /*08e0*/  LOP3.LUT R0, R0, 0x7f800000, RZ, 0xfc, !PT ;  /* 0x7f80000000007812 */ /* 0x000fe200078efcff */
[----:B------:R-:W-:Y:S06]  /*08f0*/  BRA `(.L_x_50) ;  /* 0x0000000000047947 */ /* 0x000fec0003800000 */
.L_x_48:
[----:B------:R-:W-:-:S07]  /*0900*/  IMAD R0, R15, 0x800000, R0 ;  /* 0x008000000f007824 */ /* 0x000fce00078e0200 */
.L_x_50:
[----:B------:R-:W-:Y:S05]  /*0910*/  BSYNC.RECONVERGENT B2 ;  /* 0x0000000000027941 */ /* 0x000fea0003800200 */
.L_x_47:
[----:B------:R-:W-:Y:S05]  /*0920*/  BRA `(.L_x_51) ;  /* 0x0000000000207947 */ /* 0x000fea0003800000 */
.L_x_46:
[----:B------:R-:W-:-:S04]  /*0930*/  LOP3.LUT R0, R17, 0x80000000, R16, 0x48, !PT ;  /* 0x8000000011007812 */ /* 0x000fc800078e4810 */
[----:B------:R-:W-:Y:S01]  /*0940*/  LOP3.LUT R0, R0, 0x7f800000, RZ, 0xfc, !PT ;  /* 0x7f80000000007812 */ /* 0x000fe200078efcff */
[----:B------:R-:W-:Y:S06]  /*0950*/  BRA `(.L_x_51) ;  /* 0x0000000000147947 */ /* 0x000fec0003800000 */
.L_x_45:
[----:B------:R-:W-:Y:S01]  /*0960*/  LOP3.LUT R0, R17, 0x80000000, R16, 0x48, !PT ;  /* 0x8000000011007812 */ /* 0x000fe200078e4810 */
[----:B------:R-:W-:Y:S06]  /*0970*/  BRA `(.L_x_51) ;  /* 0x00000000000c7947 */ /* 0x000fec0003800000 */
.L_x_44:
[----:B------:R-:W0:Y:S01]  /*0980*/  MUFU.RSQ R0, -QNAN ;  /* 0xffc0000000007908 */ /* 0x000e220000001400 */
[----:B------:R-:W-:Y:S05]  /*0990*/  BRA `(.L_x_51) ;  /* 0x0000000000047947 */ /* 0x000fea0003800000 */
.L_x_43:
[----:B------:R-:W-:-:S07]  /*09a0*/  FADD.FTZ R0, R0, R3 ;  /* 0x0000000300007221 */ /* 0x000fce0000010000 */
.L_x_51:
[----:B------:R-:W-:Y:S05]  /*09b0*/  BSYNC.RECONVERGENT B1 ;  /* 0x0000000000017941 */ /* 0x000fea0003800200 */
.L_x_41:
[----:B------:R-:W-:Y:S02]  /*09c0*/  IMAD.MOV.U32 R14, RZ, RZ, R12 ;  /* 0x000000ffff0e7224 */ /* 0x000fe400078e000c */
[----:B------:R-:W-:-:S04]  /*09d0*/  IMAD.MOV.U32 R15, RZ, RZ, 0x0 ;  /* 0x00000000ff0f7424 */ /* 0x000fc800078e00ff */
[----:B0-----:R-:W-:Y:S05]  /*09e0*/  RET.REL.NODEC R14 `(l1l2regularizationfloat) ;  /* 0xfffffff40e847950 */ /* 0x001fea0003c3ffff */
.L_x_52:
        /* <DEDUP_REMOVED lines=9> */
.L_x_240:


//--------------------- .text.batchregfloat       --------------------------
	.section	.text.batchregfloat,"ax",@progbits
	.align	128
        .global         batchregfloat
        .type           batchregfloat,@function
        .size           batchregfloat,(.L_x_241 - batchregfloat)
        .other          batchregfloat,@"STO_CUDA_ENTRY STV_DEFAULT"
batchregfloat:
.text.batchregfloat:
        /* <DEDUP_REMOVED lines=12> */
[----:B------:R-:W4:Y:S01]  /*00c0*/  LDCU UR5, c[0x0][0x380] ;  /* 0x00007000ff0577ac */ /* 0x000f220008000800 */
[----:B-1----:R-:W-:-:S07]  /*00d0*/  IMAD R2, R2, UR4, RZ ;  /* 0x0000000402027c24 */ /* 0x002fce000f8e02ff */
.L_x_55:
[----:B-1-3--:R-:W-:-:S05]  /*00e0*/  IMAD.WIDE R6, R11, 0x4, R4 ;  /* 0x000000040b067825 */ /* 0x00afca00078e0204 */
[----:B--2---:R-:W2:Y:S01]  /*00f0*/  LDG.E R0, desc[UR6][R6.64] ;  /* 0x0000000606007981 */ /* 0x004ea2000c1e1900 */
[----:B0-----:R-:W0:Y:S01]  /*0100*/  MUFU.RCP R8, R9 ;  /* 0x0000000900087308 */ /* 0x001e220000001000 */
[----:B------:R-:W-:Y:S01]  /*0110*/  IMAD.IADD R11, R2, 0x1, R11 ;  /* 0x00000001020b7824 */ /* 0x000fe200078e020b */
[----:B------:R-:W-:Y:S04]  /*0120*/  BSSY.RECONVERGENT B0, `(.L_x_53) ;  /* 0x000000c000007945 */ /* 0x000fe80003800200 */
[----:B----4-:R-:W-:Y:S01]  /*0130*/  ISETP.GE.AND P2, PT, R11, UR5, PT ;  /* 0x000000050b007c0c */ /* 0x010fe2000bf46270 */
[----:B0-----:R-:W-:-:S04]  /*0140*/  FFMA R3, R8, -R9, 1 ;  /* 0x3f80000008037423 */ /* 0x001fc80000000809 */
[----:B------:R-:W-:Y:S01]  /*0150*/  FFMA R3, R8, R3, R8 ;  /* 0x0000000308037223 */ /* 0x000fe20000000008 */
[----:B--2---:R-:W0:Y:S03]  /*0160*/  FCHK P0, R0, R9 ;  /* 0x0000000900007302 */ /* 0x004e260000000000 */
[----:B------:R-:W-:-:S04]  /*0170*/  FFMA R8, R0, R3, RZ ;  /* 0x0000000300087223 */ /* 0x000fc800000000ff */
[----:B------:R-:W-:-:S04]  /*0180*/  FFMA R10, R8, -R9, R0 ;  /* 0x80000009080a7223 */ /* 0x000fc80000000000 */
[----:B------:R-:W-:Y:S01]  /*0190*/  FFMA R3, R3, R10, R8 ;  /* 0x0000000a03037223 */ /* 0x000fe20000000008 */
[----:B0-----:R-:W-:Y:S06]  /*01a0*/  @!P0 BRA `(.L_x_54) ;  /* 0x00000000000c8947 */ /* 0x001fec0003800000 */
[----:B------:R-:W-:-:S07]  /*01b0*/  MOV R8, 0x1d0 ;  /* 0x000001d000087802 */ /* 0x000fce0000000f00 */
[----:B------:R-:W-:Y:S05]  /*01c0*/  CALL.REL.NOINC `($__internal_3_$__cuda_sm3x_div_rn_noftz_f32_slowpath) ;  /* 0x0000000000147944 */ /* 0x000fea0003c00000 */
[----:B------:R-:W-:-:S07]  /*01d0*/  IMAD.MOV.U32 R3, RZ, RZ, R0 ;  /* 0x000000ffff037224 */ /* 0x000fce00078e0000 */
.L_x_54:
[----:B------:R-:W-:Y:S05]  /*01e0*/  BSYNC.RECONVERGENT B0 ;  /* 0x0000000000007941 */ /* 0x000fea0003800200 */
.L_x_53:
[----:B------:R1:W-:Y:S01]  /*01f0*/  STG.E desc[UR6][R6.64], R3 ;  /* 0x0000000306007986 */ /* 0x0003e2000c101906 */
[----:B------:R-:W-:Y:S05]  /*0200*/  @!P2 BRA `(.L_x_55) ;  /* 0xfffffffc00b4a947 */ /* 0x000fea000383ffff */
[----:B------:R-:W-:Y:S05]  /*0210*/  EXIT ;  /* 0x000000000000794d */ /* 0x000fea0003800000 */
        .weak           $__internal_3_$__cuda_sm3x_div_rn_noftz_f32_slowpath
        .type           $__internal_3_$__cuda_sm3x_div_rn_noftz_f32_slowpath,@function
        .size           $__internal_3_$__cuda_sm3x_div_rn_noftz_f32_slowpath,(.L_x_241 - $__internal_3_$__cuda_sm3x_div_rn_noftz_f32_slowpath)
$__internal_3_$__cuda_sm3x_div_rn_noftz_f32_slowpath:
        /* <DEDUP_REMOVED lines=38> */
.L_x_57:
        /* <DEDUP_REMOVED lines=30> */
[----:B------:R-:W-:Y:S02]  /*0660*/  VIADD R13, R14, 0x20 ;  /* 0x000000200e0d7836 */ /* 0x000fe40000000000 */
[-CC-:B------:R-:W-:Y:S01]  /*0670*/  FFMA.RM R10, R18, R16.reuse, R15.reuse ;  /* 0x00000010120a7223 */ /* 0x180fe2000000400f */
[----:B------:R-:W-:Y:S02]  /*0680*/  ISETP.NE.AND P3, PT, R14, RZ, PT ;  /* 0x000000ff0e00720c */ /* 0x000fe40003f65270 */
[----:B------:R-:W-:Y:S01]  /*0690*/  LOP3.LUT R12, R3, 0x7fffff, RZ, 0xc0, !PT ;  /* 0x007fffff030c7812 */ /* 0x000fe200078ec0ff */
[----:B------:R-:W-:Y:S01]  /*06a0*/  FFMA.RP R3, R18, R16, R15 ;  /* 0x0000001012037223 */ /* 0x000fe2000000800f */
[----:B------:R-:W-:Y:S01]  /*06b0*/  ISETP.NE.AND P1, PT, R14, RZ, PT ;  /* 0x000000ff0e00720c */ /* 0x000fe20003f25270 */
[----:B------:R-:W-:Y:S01]  /*06c0*/  IMAD.MOV R14, RZ, RZ, -R14 ;  /* 0x000000ffff0e7224 */ /* 0x000fe200078e0a0e */
[----:B------:R-:W-:-:S02]  /*06d0*/  LOP3.LUT R12, R12, 0x800000, RZ, 0xfc, !PT ;  /* 0x008000000c0c7812 */ /* 0x000fc400078efcff */
        /* <DEDUP_REMOVED lines=13> */
.L_x_64:
[----:B------:R-:W-:-:S04]  /*07b0*/  LOP3.LUT R0, R0, 0x80000000, RZ, 0xc0, !PT ;  /* 0x8000000000007812 */ /* 0x000fc800078ec0ff */
[----:B------:R-:W-:Y:S01]  /*07c0*/  LOP3.LUT R0, R0, 0x7f800000, RZ, 0xfc, !PT ;  /* 0x7f80000000007812 */ /* 0x000fe200078efcff */
[----:B------:R-:W-:Y:S06]  /*07d0*/  BRA `(.L_x_65) ;  /* 0x0000000000047947 */ /* 0x000fec0003800000 */
.L_x_63:
[----:B------:R-:W-:-:S07]  /*07e0*/  IMAD R0, R13, 0x800000, R0 ;  /* 0x008000000d007824 */ /* 0x000fce00078e0200 */
.L_x_65:
[----:B------:R-:W-:Y:S05]  /*07f0*/  BSYNC.RECONVERGENT B2 ;  /* 0x0000000000027941 */ /* 0x000fea0003800200 */
.L_x_62:
[----:B------:R-:W-:Y:S05]  /*0800*/  BRA `(.L_x_66) ;  /* 0x0000000000207947 */ /* 0x000fea0003800000 */
.L_x_61:
[----:B------:R-:W-:-:S04]  /*0810*/  LOP3.LUT R0, R14, 0x80000000, R13, 0x48, !PT ;  /* 0x800000000e007812 */ /* 0x000fc800078e480d */
[----:B------:R-:W-:Y:S01]  /*0820*/  LOP3.LUT R0, R0, 0x7f800000, RZ, 0xfc, !PT ;  /* 0x7f80000000007812 */ /* 0x000fe200078efcff */
[----:B------:R-:W-:Y:S06]  /*0830*/  BRA `(.L_x_66) ;  /* 0x0000000000147947 */ /* 0x000fec0003800000 */
.L_x_60:
[----:B------:R-:W-:Y:S01]  /*0840*/  LOP3.LUT R0, R14, 0x80000000, R13, 0x48, !PT ;  /* 0x800000000e007812 */ /* 0x000fe200078e480d */
[----:B------:R-:W-:Y:S06]  /*0850*/  BRA `(.L_x_66) ;  /* 0x00000000000c7947 */ /* 0x000fec0003800000 */
.L_x_59:
[----:B------:R-:W0:Y:S01]  /*0860*/  MUFU.RSQ R0, -QNAN ;  /* 0xffc0000000007908 */ /* 0x000e220000001400 */
[----:B------:R-:W-:Y:S05]  /*0870*/  BRA `(.L_x_66) ;  /* 0x0000000000047947 */ /* 0x000fea0003800000 */
.L_x_58:
[----:B------:R-:W-:-:S07]  /*0880*/  FADD.FTZ R0, R0, R3 ;  /* 0x0000000300007221 */ /* 0x000fce0000010000 */
.L_x_66:
[----:B------:R-:W-:Y:S05]  /*0890*/  BSYNC.RECONVERGENT B1 ;  /* 0x0000000000017941 */ /* 0x000fea0003800200 */
.L_x_56:
[----:B------:R-:W-:Y:S02]  /*08a0*/  IMAD.MOV.U32 R12, RZ, RZ, R8 ;  /* 0x000000ffff0c7224 */ /* 0x000fe400078e0008 */
[----:B------:R-:W-:-:S04]  /*08b0*/  IMAD.MOV.U32 R13, RZ, RZ, 0x0 ;  /* 0x00000000ff0d7424 */ /* 0x000fc800078e00ff */
[----:B0-----:R-:W-:Y:S05]  /*08c0*/  RET.REL.NODEC R12 `(batchregfloat) ;  /* 0xfffffff40ccc7950 */ /* 0x001fea0003c3ffff */
.L_x_67:
        /* <DEDUP_REMOVED lines=11> */
.L_x_241:


//--------------------- .text.l2regularizationfloat --------------------------
	.section	.text.l2regularizationfloat,"ax",@progbits
	.align	128
        .global         l2regularizationfloat
        .type           l2regularizationfloat,@function
        .size           l2regularizationfloat,(.L_x_242 - l2regularizationfloat)
        .other          l2regularizationfloat,@"STO_CUDA_ENTRY STV_DEFAULT"
l2regularizationfloat:
.text.l2regularizationfloat:
        /* <DEDUP_REMOVED lines=13> */
[----:B------:R-:W0:Y:S06]  /*00d0*/  LDCU UR5, c[0x0][0x3b0] ;  /* 0x00007600ff0577ac */ /* 0x000e2c0008000800 */
[----:B------:R-:W0:Y:S01]  /*00e0*/  LDC.64 R6, c[0x0][0x388] ;  /* 0x0000e200ff067b82 */ /* 0x000e220000000a00 */
[----:B-1----:R-:W-:-:S07]  /*00f0*/  IMAD R2, R2, UR4, RZ ;  /* 0x0000000402027c24 */ /* 0x002fce000f8e02ff */
.L_x_70:
[----:B---3--:R-:W-:-:S05]  /*0100*/  IMAD.WIDE R14, R13, 0x4, R8 ;  /* 0x000000040d0e7825 */ /* 0x008fca00078e0208 */
[----:B--2---:R-:W2:Y:S01]  /*0110*/  LDG.E R0, desc[UR6][R14.64] ;  /* 0x000000060e007981 */ /* 0x004ea2000c1e1900 */
[----:B-1----:R-:W1:Y:S01]  /*0120*/  LDC.64 R16, c[0x0][0x3a0] ;  /* 0x0000e800ff107b82 */ /* 0x002e620000000a00 */
[----:B0-----:R-:W-:Y:S01]  /*0130*/  IMAD.WIDE R4, R13, 0x4, R6 ;  /* 0x000000040d047825 */ /* 0x001fe200078e0206 */
[----:B------:R-:W-:Y:S05]  /*0140*/  YIELD ;  /* 0x0000000000007946 */ /* 0x000fea0003800000 */
[----:B--2---:R-:W-:-:S04]  /*0150*/  FMUL R0, R0, R0 ;  /* 0x0000000000007220 */ /* 0x004fc80000400000 */
[----:B------:R-:W-:-:S05]  /*0160*/  FMUL.D2 R3, R0, UR5 ;  /* 0x0000000500037c20 */ /* 0x000fca0008300000 */
[----:B-1----:R0:W-:Y:S04]  /*0170*/  REDG.E.ADD.F32.FTZ.RN.STRONG.GPU desc[UR6][R16.64], R3 ;  /* 0x00000003100079a6 */ /* 0x0021e8000c12f306 */
[----:B------:R-:W2:Y:S04]  /*0180*/  LDG.E R19, desc[UR6][R14.64] ;  /* 0x000000060e137981 */ /* 0x000ea8000c1e1900 */
[----:B------:R-:W2:Y:S01]  /*0190*/  LDG.E R0, desc[UR6][R4.64] ;  /* 0x0000000604007981 */ /* 0x000ea2000c1e1900 */
[----:B------:R-:W1:Y:S01]  /*01a0*/  MUFU.RCP R10, R11 ;  /* 0x0000000b000a7308 */ /* 0x000e620000001000 */
[----:B------:R-:W-:Y:S01]  /*01b0*/  IMAD.IADD R13, R2, 0x1, R13 ;  /* 0x00000001020d7824 */ /* 0x000fe200078e020d */
[----:B------:R-:W-:Y:S04]  /*01c0*/  BSSY.RECONVERGENT B0, `(.L_x_68) ;  /* 0x000000d000007945 */ /* 0x000fe80003800200 */
[----:B----4-:R-:W-:Y:S01]  /*01d0*/  ISETP.GE.AND P2, PT, R13, UR8, PT ;  /* 0x000000080d007c0c */ /* 0x010fe2000bf46270 */
[----:B-1----:R-:W-:-:S04]  /*01e0*/  FFMA R21, R10, -R11, 1 ;  /* 0x3f8000000a157423 */ /* 0x002fc8000000080b */
[----:B------:R-:W-:Y:S01]  /*01f0*/  FFMA R21, R10, R21, R10 ;  /* 0x000000150a157223 */ /* 0x000fe2000000000a */
[----:B--2---:R-:W-:-:S04]  /*0200*/  FFMA R0, R19, UR5, R0 ;  /* 0x0000000513007c23 */ /* 0x004fc80008000000 */
[----:B------:R-:W1:Y:S01]  /*0210*/  FCHK P0, R0, R11 ;  /* 0x0000000b00007302 */ /* 0x000e620000000000 */
[----:B------:R-:W-:-:S04]  /*0220*/  FFMA R10, R0, R21, RZ ;  /* 0x00000015000a7223 */ /* 0x000fc800000000ff */
[----:B0-----:R-:W-:-:S04]  /*0230*/  FFMA R3, R10, -R11, R0 ;  /* 0x8000000b0a037223 */ /* 0x001fc80000000000 */
[----:B------:R-:W-:Y:S01]  /*0240*/  FFMA R3, R21, R3, R10 ;  /* 0x0000000315037223 */ /* 0x000fe2000000000a */
[----:B-1----:R-:W-:Y:S06]  /*0250*/  @!P0 BRA `(.L_x_69) ;  /* 0x00000000000c8947 */ /* 0x002fec0003800000 */
[----:B------:R-:W-:-:S07]  /*0260*/  MOV R10, 0x280 ;  /* 0x00000280000a7802 */ /* 0x000fce0000000f00 */
[----:B------:R-:W-:Y:S05]  /*0270*/  CALL.REL.NOINC `($__internal_4_$__cuda_sm3x_div_rn_noftz_f32_slowpath) ;  /* 0x0000000000147944 */ /* 0x000fea0003c00000 */
[----:B------:R-:W-:-:S07]  /*0280*/  IMAD.MOV.U32 R3, RZ, RZ, R0 ;  /* 0x000000ffff037224 */ /* 0x000fce00078e0000 */
.L_x_69:
[----:B------:R-:W-:Y:S05]  /*0290*/  BSYNC.RECONVERGENT B0 ;  /* 0x0000000000007941 */ /* 0x000fea0003800200 */
.L_x_68:
[----:B------:R1:W-:Y:S01]  /*02a0*/  STG.E desc[UR6][R4.64], R3 ;  /* 0x0000000304007986 */ /* 0x0003e2000c101906 */
[----:B------:R-:W-:Y:S05]  /*02b0*/  @!P2 BRA `(.L_x_70) ;  /* 0xfffffffc0090a947 */ /* 0x000fea000383ffff */
[----:B------:R-:W-:Y:S05]  /*02c0*/  EXIT ;  /* 0x000000000000794d */ /* 0x000fea0003800000 */
        .weak           $__internal_4_$__cuda_sm3x_div_rn_noftz_f32_slowpath
        .type           $__internal_4_$__cuda_sm3x_div_rn_noftz_f32_slowpath,@function
        .size           $__internal_4_$__cuda_sm3x_div_rn_noftz_f32_slowpath,(.L_x_242 - $__internal_4_$__cuda_sm3x_div_rn_noftz_f32_slowpath)
$__internal_4_$__cuda_sm3x_div_rn_noftz_f32_slowpath:
        /* <DEDUP_REMOVED lines=38> */
.L_x_72:
        /* <DEDUP_REMOVED lines=51> */
.L_x_79:
[----:B------:R-:W-:-:S04]  /*0860*/  LOP3.LUT R0, R0, 0x80000000, RZ, 0xc0, !PT ;  /* 0x8000000000007812 */ /* 0x000fc800078ec0ff */
[----:B------:R-:W-:Y:S01]  /*0870*/  LOP3.LUT R0, R0, 0x7f800000, RZ, 0xfc, !PT ;  /* 0x7f80000000007812 */ /* 0x000fe200078efcff */
[----:B------:R-:W-:Y:S06]  /*0880*/  BRA `(.L_x_80) ;  /* 0x0000000000047947 */ /* 0x000fec0003800000 */
.L_x_78:
[----:B------:R-:W-:-:S07]  /*0890*/  IMAD R0, R15, 0x800000, R0 ;  /* 0x008000000f007824 */ /* 0x000fce00078e0200 */
.L_x_80:
[----:B------:R-:W-:Y:S05]  /*08a0*/  BSYNC.RECONVERGENT B2 ;  /* 0x0000000000027941 */ /* 0x000fea0003800200 */
.L_x_77:
[----:B------:R-:W-:Y:S05]  /*08b0*/  BRA `(.L_x_81) ;  /* 0x0000000000207947 */ /* 0x000fea0003800000 */
.L_x_76:
[----:B------:R-:W-:-:S04]  /*08c0*/  LOP3.LUT R0, R16, 0x80000000, R15, 0x48, !PT ;  /* 0x8000000010007812 */ /* 0x000fc800078e480f */
[----:B------:R-:W-:Y:S01]  /*08d0*/  LOP3.LUT R0, R0, 0x7f800000, RZ, 0xfc, !PT ;  /* 0x7f80000000007812 */ /* 0x000fe200078efcff */
[----:B------:R-:W-:Y:S06]  /*08e0*/  BRA `(.L_x_81) ;  /* 0x0000000000147947 */ /* 0x000fec0003800000 */
.L_x_75:
[----:B------:R-:W-:Y:S01]  /*08f0*/  LOP3.LUT R0, R16, 0x80000000, R15, 0x48, !PT ;  /* 0x8000000010007812 */ /* 0x000fe200078e480f */
[----:B------:R-:W-:Y:S06]  /*0900*/  BRA `(.L_x_81) ;  /* 0x00000000000c7947 */ /* 0x000fec0003800000 */
.L_x_74:
[----:B------:R-:W0:Y:S01]  /*0910*/  MUFU.RSQ R0, -QNAN ;  /* 0xffc0000000007908 */ /* 0x000e220000001400 */
[----:B------:R-:W-:Y:S05]  /*0920*/  BRA `(.L_x_81) ;  /* 0x0000000000047947 */ /* 0x000fea0003800000 */
.L_x_73:
[----:B------:R-:W-:-:S07]  /*0930*/  FADD.FTZ R0, R0, R3 ;  /* 0x0000000300007221 */ /* 0x000fce0000010000 */
.L_x_81:
[----:B------:R-:W-:Y:S05]  /*0940*/  BSYNC.RECONVERGENT B1 ;  /* 0x0000000000017941 */ /* 0x000fea0003800200 */
.L_x_71:
[----:B------:R-:W-:Y:S02]  /*0950*/  IMAD.MOV.U32 R14, RZ, RZ, R10 ;  /* 0x000000ffff0e7224 */ /* 0x000fe400078e000a */
[----:B------:R-:W-:-:S04]  /*0960*/  IMAD.MOV.U32 R15, RZ, RZ, 0x0 ;  /* 0x00000000ff0f7424 */ /* 0x000fc800078e00ff */
[----:B0-----:R-:W-:Y:S05]  /*0970*/  RET.REL.NODEC R14 `(l2regularizationfloat) ;  /* 0xfffffff40ea07950 */ /* 0x001fea0003c3ffff */
.L_x_82:
        /* <DEDUP_REMOVED lines=16> */
.L_x_242:


//--------------------- .text.Segment1stDim       --------------------------
	.section	.text.Segment1stDim,"ax",@progbits
	.align	128
        .global         Segment1stDim
        .type           Segment1stDim,@function
        .size           Segment1stDim,(.L_x_259 - Segment1stDim)
        .other          Segment1stDim,@"STO_CUDA_ENTRY STV_DEFAULT"
Segment1stDim:
.text.Segment1stDim:
[----:B------:R-:W-:Y:S01]  /*0000*/  LDC R1, c[0x0][0x37c] ;  /* 0x0000df00ff017b82 */ /* 0x000fe20000000800 */
[----:B------:R-:W0:Y:S07]  /*0010*/  S2R R0, SR_TID.X ;  /* 0x0000000000007919 */ /* 0x000e2e0000002100 */
[----:B------:R-:W-:Y:S01]  /*0020*/  S2UR UR4, SR_CTAID.Y ;  /* 0x00000000000479c3 */ /* 0x000fe20000002600 */
[----:B------:R-:W1:Y:S01]  /*0030*/  LDCU UR5, c[0x0][0x370] ;  /* 0x00006e00ff0577ac */ /* 0x000e620008000800 */
[----:B------:R-:W2:Y:S06]  /*0040*/  LDCU UR7, c[0x0][0x398] ;  /* 0x00007300ff0777ac */ /* 0x000eac0008000800 */
[----:B------:R-:W1:Y:S08]  /*0050*/  S2UR UR6, SR_CTAID.X ;  /* 0x00000000000679c3 */ /* 0x000e700000002500 */
[----:B------:R-:W0:Y:S01]  /*0060*/  LDC R7, c[0x0][0x360] ;  /* 0x0000d800ff077b82 */ /* 0x000e220000000800 */
[----:B-1----:R-:W-:-:S06]  /*0070*/  UIMAD UR4, UR4, UR5, UR6 ;  /* 0x00000005040472a4 */ /* 0x002fcc000f8e0206 */
[----:B0-----:R-:W-:-:S05]  /*0080*/  IMAD R7, R7, UR4, R0 ;  /* 0x0000000407077c24 */ /* 0x001fca000f8e0200 */
[----:B--2---:R-:W-:-:S13]  /*0090*/  ISETP.GE.AND P0, PT, R7, UR7, PT ;  /* 0x0000000707007c0c */ /* 0x004fda000bf06270 */
[----:B------:R-:W-:Y:S05]  /*00a0*/  @P0 EXIT ;  /* 0x000000000000094d */ /* 0x000fea0003800000 */
[----:B------:R-:W0:Y:S01]  /*00b0*/  LDC R0, c[0x0][0x380] ;  /* 0x0000e000ff007b82 */ /* 0x000e220000000800 */
[----:B------:R-:W1:Y:S07]  /*00c0*/  LDCU.64 UR4, c[0x0][0x358] ;  /* 0x00006b00ff0477ac */ /* 0x000e6e0008000a00 */
[----:B------:R-:W2:Y:S01]  /*00d0*/  LDC.64 R2, c[0x0][0x388] ;  /* 0x0000e200ff027b82 */ /* 0x000ea20000000a00 */
[----:B0-----:R-:W-:-:S04]  /*00e0*/  IMAD R5, R0, UR7, R7 ;  /* 0x0000000700057c24 */ /* 0x001fc8000f8e0207 */
[----:B--2---:R-:W-:-:S03]  /*00f0*/  IMAD.WIDE R2, R5, 0x4, R2 ;  /* 0x0000000405027825 */ /* 0x004fc600078e0202 */
[----:B------:R-:W0:Y:S03]  /*0100*/  LDC.64 R4, c[0x0][0x390] ;  /* 0x0000e400ff047b82 */ /* 0x000e260000000a00 */
[----:B-1----:R-:W2:Y:S01]  /*0110*/  LDG.E R3, desc[UR4][R2.64] ;  /* 0x0000000402037981 */ /* 0x002ea2000c1e1900 */
[----:B0-----:R-:W-:-:S05]  /*0120*/  IMAD.WIDE R4, R7, 0x4, R4 ;  /* 0x0000000407047825 */ /* 0x001fca00078e0204 */
[----:B--2---:R-:W-:Y:S01]  /*0130*/  STG.E desc[UR4][R4.64], R3 ;  /* 0x0000000304007986 */ /* 0x004fe2000c101904 */
[----:B------:R-:W-:Y:S05]  /*0140*/  EXIT ;  /* 0x000000000000794d */ /* 0x000fea0003800000 */
.L_x_83:
        /* <DEDUP_REMOVED lines=11> */
.L_x_259:


//--------------------- .text.l1regularizationfloat --------------------------
	.section	.text.l1regularizationfloat,"ax",@progbits
	.align	128
        .global         l1regularizationfloat
        .type           l1regularizationfloat,@function
        .size           l1regularizationfloat,(.L_x_243 - l1regularizationfloat)
        .other          l1regularizationfloat,@"STO_CUDA_ENTRY STV_DEFAULT"
l1regularizationfloat:
.text.l1regularizationfloat:
        /* <DEDUP_REMOVED lines=12> */
[----:B------:R-:W4:Y:S07]  /*00c0*/  LDCU UR5, c[0x0][0x380] ;  /* 0x00007000ff0577ac */ /* 0x000f2e0008000800 */
[----:B------:R-:W0:Y:S01]  /*00d0*/  LDC.64 R6, c[0x0][0x3a8] ;  /* 0x0000ea00ff067b82 */ /* 0x000e220000000a00 */
[----:B-1----:R-:W-:-:S07]  /*00e0*/  IMAD R2, R2, UR4, RZ ;  /* 0x0000000402027c24 */ /* 0x002fce000f8e02ff */
.L_x_86:
[----:B0-----:R-:W-:-:S06]  /*00f0*/  IMAD.WIDE R14, R13, 0x4, R10 ;  /* 0x000000040d0e7825 */ /* 0x001fcc00078e020a */
[----:B--2---:R-:W2:Y:S01]  /*0100*/  LDG.E R14, desc[UR6][R14.64] ;  /* 0x000000060e0e7981 */ /* 0x004ea2000c1e1900 */
[----:B------:R-:W0:Y:S01]  /*0110*/  LDC.64 R16, c[0x0][0x398] ;  /* 0x0000e600ff107b82 */ /* 0x000e220000000a00 */
[----:B-1-3--:R-:W-:Y:S01]  /*0120*/  IMAD.WIDE R4, R13, 0x4, R8 ;  /* 0x000000040d047825 */ /* 0x00afe200078e0208 */
[----:B------:R-:W-:Y:S05]  /*0130*/  YIELD ;  /* 0x0000000000007946 */ /* 0x000fea0003800000 */
[----:B--2---:R-:W-:-:S04]  /*0140*/  FSETP.GEU.AND P0, PT, R14, RZ, PT ;  /* 0x000000ff0e00720b */ /* 0x004fc80003f0e000 */
[----:B------:R-:W-:-:S05]  /*0150*/  FSEL R3, -R7, R7, !P0 ;  /* 0x0000000707037208 */ /* 0x000fca0004000100 */
[----:B------:R-:W-:-:S05]  /*0160*/  FMUL R19, R14, R3 ;  /* 0x000000030e137220 */ /* 0x000fca0000400000 */
[----:B0-----:R0:W-:Y:S04]  /*0170*/  REDG.E.ADD.F32.FTZ.RN.STRONG.GPU desc[UR6][R16.64], R19 ;  /* 0x00000013100079a6 */ /* 0x0011e8000c12f306 */
[----:B------:R-:W2:Y:S01]  /*0180*/  LDG.E R0, desc[UR6][R4.64] ;  /* 0x0000000604007981 */ /* 0x000ea2000c1e1900 */
[----:B------:R-:W1:Y:S01]  /*0190*/  MUFU.RCP R21, R6 ;  /* 0x0000000600157308 */ /* 0x000e620000001000 */
[----:B------:R-:W-:Y:S01]  /*01a0*/  IMAD.IADD R13, R2, 0x1, R13 ;  /* 0x00000001020d7824 */ /* 0x000fe200078e020d */
[----:B------:R-:W-:Y:S04]  /*01b0*/  BSSY.RECONVERGENT B0, `(.L_x_84) ;  /* 0x000000d000007945 */ /* 0x000fe80003800200 */
[----:B----4-:R-:W-:Y:S01]  /*01c0*/  ISETP.GE.AND P2, PT, R13, UR5, PT ;  /* 0x000000050d007c0c */ /* 0x010fe2000bf46270 */
[----:B-1----:R-:W-:-:S04]  /*01d0*/  FFMA R12, R21, -R6, 1 ;  /* 0x3f800000150c7423 */ /* 0x002fc80000000806 */
[----:B------:R-:W-:Y:S01]  /*01e0*/  FFMA R21, R21, R12, R21 ;  /* 0x0000000c15157223 */ /* 0x000fe20000000015 */
[----:B--2---:R-:W-:-:S04]  /*01f0*/  FADD R0, R3, R0 ;  /* 0x0000000003007221 */ /* 0x004fc80000000000 */
[----:B------:R-:W1:Y:S01]  /*0200*/  FCHK P0, R0, R6 ;  /* 0x0000000600007302 */ /* 0x000e620000000000 */
[----:B------:R-:W-:-:S04]  /*0210*/  FFMA R3, R0, R21, RZ ;  /* 0x0000001500037223 */ /* 0x000fc800000000ff */
[----:B------:R-:W-:-:S04]  /*0220*/  FFMA R12, R3, -R6, R0 ;  /* 0x80000006030c7223 */ /* 0x000fc80000000000 */
[----:B------:R-:W-:Y:S01]  /*0230*/  FFMA R3, R21, R12, R3 ;  /* 0x0000000c15037223 */ /* 0x000fe20000000003 */
[----:B01----:R-:W-:Y:S06]  /*0240*/  @!P0 BRA `(.L_x_85) ;  /* 0x00000000000c8947 */ /* 0x003fec0003800000 */
[----:B------:R-:W-:-:S07]  /*0250*/  MOV R12, 0x270 ;  /* 0x00000270000c7802 */ /* 0x000fce0000000f00 */
[----:B------:R-:W-:Y:S05]  /*0260*/  CALL.REL.NOINC `($__internal_5_$__cuda_sm3x_div_rn_noftz_f32_slowpath) ;  /* 0x0000000000147944 */ /* 0x000fea0003c00000 */
[----:B------:R-:W-:-:S07]  /*0270*/  IMAD.MOV.U32 R3, RZ, RZ, R0 ;  /* 0x000000ffff037224 */ /* 0x000fce00078e0000 */
.L_x_85:
[----:B------:R-:W-:Y:S05]  /*0280*/  BSYNC.RECONVERGENT B0 ;  /* 0x0000000000007941 */ /* 0x000fea0003800200 */
.L_x_84:
[----:B------:R1:W-:Y:S01]  /*0290*/  STG.E desc[UR6][R4.64], R3 ;  /* 0x0000000304007986 */ /* 0x0003e2000c101906 */
[----:B------:R-:W-:Y:S05]  /*02a0*/  @!P2 BRA `(.L_x_86) ;  /* 0xfffffffc0090a947 */ /* 0x000fea000383ffff */
[----:B------:R-:W-:Y:S05]  /*02b0*/  EXIT ;  /* 0x000000000000794d */ /* 0x000fea0003800000 */
        .weak           $__internal_5_$__cuda_sm3x_div_rn_noftz_f32_slowpath
        .type           $__internal_5_$__cuda_sm3x_div_rn_noftz_f32_slowpath,@function
        .size           $__internal_5_$__cuda_sm3x_div_rn_noftz_f32_slowpath,(.L_x_243 - $__internal_5_$__cuda_sm3x_div_rn_noftz_f32_slowpath)
$__internal_5_$__cuda_sm3x_div_rn_noftz_f32_slowpath:
        /* <DEDUP_REMOVED lines=38> */
.L_x_88:
        /* <DEDUP_REMOVED lines=51> */
.L_x_95:
[----:B------:R-:W-:-:S04]  /*0850*/  LOP3.LUT R0, R0, 0x80000000, RZ, 0xc0, !PT ;  /* 0x8000000000007812 */ /* 0x000fc800078ec0ff */
[----:B------:R-:W-:Y:S01]  /*0860*/  LOP3.LUT R0, R0, 0x7f800000, RZ, 0xfc, !PT ;  /* 0x7f80000000007812 */ /* 0x000fe200078efcff */
[----:B------:R-:W-:Y:S06]  /*0870*/  BRA `(.L_x_96) ;  /* 0x0000000000047947 */ /* 0x000fec0003800000 */
.L_x_94:
[----:B------:R-:W-:-:S07]  /*0880*/  IMAD R0, R15, 0x800000, R0 ;  /* 0x008000000f007824 */ /* 0x000fce00078e0200 */
.L_x_96:
[----:B------:R-:W-:Y:S05]  /*0890*/  BSYNC.RECONVERGENT B2 ;  /* 0x0000000000027941 */ /* 0x000fea0003800200 */
.L_x_93:
[----:B------:R-:W-:Y:S05]  /*08a0*/  BRA `(.L_x_97) ;  /* 0x0000000000207947 */ /* 0x000fea0003800000 */
.L_x_92:
[----:B------:R-:W-:-:S04]  /*08b0*/  LOP3.LUT R0, R17, 0x80000000, R16, 0x48, !PT ;  /* 0x8000000011007812 */ /* 0x000fc800078e4810 */
[----:B------:R-:W-:Y:S01]  /*08c0*/  LOP3.LUT R0, R0, 0x7f800000, RZ, 0xfc, !PT ;  /* 0x7f80000000007812 */ /* 0x000fe200078efcff */
[----:B------:R-:W-:Y:S06]  /*08d0*/  BRA `(.L_x_97) ;  /* 0x0000000000147947 */ /* 0x000fec0003800000 */
.L_x_91:
[----:B------:R-:W-:Y:S01]  /*08e0*/  LOP3.LUT R0, R17, 0x80000000, R16, 0x48, !PT ;  /* 0x8000000011007812 */ /* 0x000fe200078e4810 */
[----:B------:R-:W-:Y:S06]  /*08f0*/  BRA `(.L_x_97) ;  /* 0x00000000000c7947 */ /* 0x000fec0003800000 */
.L_x_90:
[----:B------:R-:W0:Y:S01]  /*0900*/  MUFU.RSQ R0, -QNAN ;  /* 0xffc0000000007908 */ /* 0x000e220000001400 */
[----:B------:R-:W-:Y:S05]  /*0910*/  BRA `(.L_x_97) ;  /* 0x0000000000047947 */ /* 0x000fea0003800000 */
.L_x_89:
[----:B------:R-:W-:-:S07]  /*0920*/  FADD.FTZ R0, R0, R3 ;  /* 0x0000000300007221 */ /* 0x000fce0000010000 */
.L_x_97:
[----:B------:R-:W-:Y:S05]  /*0930*/  BSYNC.RECONVERGENT B1 ;  /* 0x0000000000017941 */ /* 0x000fea0003800200 */
.L_x_87:
[----:B------:R-:W-:Y:S02]  /*0940*/  IMAD.MOV.U32 R14, RZ, RZ, R12 ;  /* 0x000000ffff0e7224 */ /* 0x000fe400078e000c */
[----:B------:R-:W-:-:S04]  /*0950*/  IMAD.MOV.U32 R15, RZ, RZ, 0x0 ;  /* 0x00000000ff0f7424 */ /* 0x000fc800078e00ff */
[----:B0-----:R-:W-:Y:S05]  /*0960*/  RET.REL.NODEC R14 `(l1regularizationfloat) ;  /* 0xfffffff40ea47950 */ /* 0x001fea0003c3ffff */
.L_x_98:
        /* <DEDUP_REMOVED lines=9> */
.L_x_243:


//--------------------- .text.adadeltafloat       --------------------------
	.section	.text.adadeltafloat,"ax",@progbits
	.align	128
        .global         adadeltafloat
        .type           adadeltafloat,@function
        .size           adadeltafloat,(.L_x_245 - adadeltafloat)
        .other          adadeltafloat,@"STO_CUDA_ENTRY STV_DEFAULT"
adadeltafloat:
.text.adadeltafloat:
        /* <DEDUP_REMOVED lines=15> */
[----:B------:R-:W0:Y:S01]  /*00f0*/  LDCU UR8, c[0x0][0x3ac] ;  /* 0x00007580ff0877ac */ /* 0x000e220008000800 */
[----:B-1----:R-:W-:-:S07]  /*0100*/  IMAD R12, R12, UR4, RZ ;  /* 0x000000040c0c7c24 */ /* 0x002fce000f8e02ff */
.L_x_104:
[----:B01----:R-:W-:-:S04]  /*0110*/  IMAD.WIDE R2, R13, 0x4, R10 ;  /* 0x000000040d027825 */ /* 0x003fc800078e020a */
[----:B---3--:R-:W-:Y:S01]  /*0120*/  IMAD.WIDE R4, R13, 0x4, R8 ;  /* 0x000000040d047825 */ /* 0x008fe200078e0208 */
[----:B--2---:R-:W2:Y:S04]  /*0130*/  LDG.E R0, desc[UR6][R2.64] ;  /* 0x0000000602007981 */ /* 0x004ea8000c1e1900 */
[----:B------:R-:W2:Y:S02]  /*0140*/  LDG.E R15, desc[UR6][R4.64] ;  /* 0x00000006040f7981 */ /* 0x000ea4000c1e1900 */
[----:B--2---:R-:W-:-:S05]  /*0150*/  FFMA R17, R15, R15, R0 ;  /* 0x0000000f0f117223 */ /* 0x004fca0000000000 */
[----:B------:R0:W-:Y:S04]  /*0160*/  STG.E desc[UR6][R2.64], R17 ;  /* 0x0000001102007986 */ /* 0x0001e8000c101906 */
[----:B------:R-:W2:Y:S01]  /*0170*/  LDG.E R0, desc[UR6][R4.64] ;  /* 0x0000000604007981 */ /* 0x000ea2000c1e1900 */
[----:B------:R-:W-:Y:S01]  /*0180*/  VIADD R14, R17, 0xf3000000 ;  /* 0xf3000000110e7836 */ /* 0x000fe20000000000 */
[----:B------:R0:W1:Y:S01]  /*0190*/  MUFU.RSQ R16, R17 ;  /* 0x0000001100107308 */ /* 0x0000620000001400 */
[--C-:B------:R-:W-:Y:S01]  /*01a0*/  IMAD.MOV.U32 R15, RZ, RZ, R13.reuse ;  /* 0x000000ffff0f7224 */ /* 0x100fe200078e000d */
[----:B------:R-:W-:Y:S01]  /*01b0*/  BSSY.RECONVERGENT B0, `(.L_x_99) ;  /* 0x000000e000007945 */ /* 0x000fe20003800200 */
[----:B------:R-:W-:Y:S01]  /*01c0*/  IMAD.IADD R13, R12, 0x1, R13 ;  /* 0x000000010c0d7824 */ /* 0x000fe200078e020d */
[----:B------:R-:W-:-:S04]  /*01d0*/  ISETP.GT.U32.AND P0, PT, R14, 0x727fffff, PT ;  /* 0x727fffff0e00780c */ /* 0x000fc80003f04070 */
[----:B----4-:R-:W-:Y:S01]  /*01e0*/  ISETP.GE.AND P2, PT, R13, UR9, PT ;  /* 0x000000090d007c0c */ /* 0x010fe2000bf46270 */
[----:B--2---:R-:W-:-:S08]  /*01f0*/  FMUL R0, R0, -UR5 ;  /* 0x8000000500007c20 */ /* 0x004fd00008400000 */
[----:B01----:R-:W-:Y:S05]  /*0200*/  @!P0 BRA `(.L_x_100) ;  /* 0x0000000000108947 */ /* 0x003fea0003800000 */
[----:B------:R-:W-:-:S07]  /*0210*/  MOV R19, 0x230 ;  /* 0x0000023000137802 */ /* 0x000fce0000000f00 */
[----:B------:R-:W-:Y:S05]  /*0220*/  CALL.REL.NOINC `($__internal_6_$__cuda_sm20_sqrt_rn_f32_slowpath) ;  /* 0x0000000000687944 */ /* 0x000fea0003c00000 */
[----:B------:R-:W-:Y:S01]  /*0230*/  MOV R2, R14 ;  /* 0x0000000e00027202 */ /* 0x000fe20000000f00 */
[----:B------:R-:W-:Y:S06]  /*0240*/  BRA `(.L_x_101) ;  /* 0x0000000000107947 */ /* 0x000fec0003800000 */
.L_x_100:
[----:B------:R-:W-:Y:S01]  /*0250*/  FMUL.FTZ R2, R17, R16 ;  /* 0x0000001011027220 */ /* 0x000fe20000410000 */
[----:B------:R-:W-:-:S03]  /*0260*/  FMUL.FTZ R14, R16, 0.5 ;  /* 0x3f000000100e7820 */ /* 0x000fc60000410000 */
[----:B------:R-:W-:-:S04]  /*0270*/  FFMA R3, -R2, R2, R17 ;  /* 0x0000000202037223 */ /* 0x000fc80000000111 */
[----:B------:R-:W-:-:S07]  /*0280*/  FFMA R2, R3, R14, R2 ;  /* 0x0000000e03027223 */ /* 0x000fce0000000002 */
.L_x_101:
[----:B------:R-:W-:Y:S05]  /*0290*/  BSYNC.RECONVERGENT B0 ;  /* 0x0000000000007941 */ /* 0x000fea0003800200 */
.L_x_99:
[----:B------:R-:W-:Y:S01]  /*02a0*/  FADD R19, R2, UR8 ;  /* 0x0000000802137e21 */ /* 0x000fe20008000000 */
[----:B------:R-:W-:Y:S03]  /*02b0*/  BSSY.RECONVERGENT B0, `(.L_x_102) ;  /* 0x000000c000007945 */ /* 0x000fe60003800200 */
[----:B------:R-:W0:Y:S08]  /*02c0*/  MUFU.RCP R2, R19 ;  /* 0x0000001300027308 */ /* 0x000e300000001000 */
[----:B------:R-:W1:Y:S01]  /*02d0*/  FCHK P0, R0, R19 ;  /* 0x0000001300007302 */ /* 0x000e620000000000 */
[----:B0-----:R-:W-:-:S04]  /*02e0*/  FFMA R3, -R19, R2, 1 ;  /* 0x3f80000013037423 */ /* 0x001fc80000000102 */
[----:B------:R-:W-:-:S04]  /*02f0*/  FFMA R3, R2, R3, R2 ;  /* 0x0000000302037223 */ /* 0x000fc80000000002 */
[----:B------:R-:W-:-:S04]  /*0300*/  FFMA R2, R0, R3, RZ ;  /* 0x0000000300027223 */ /* 0x000fc800000000ff */
[----:B------:R-:W-:-:S04]  /*0310*/  FFMA R14, -R19, R2, R0 ;  /* 0x00000002130e7223 */ /* 0x000fc80000000100 */
[----:B------:R-:W-:Y:S01]  /*0320*/  FFMA R17, R3, R14, R2 ;  /* 0x0000000e03117223 */ /* 0x000fe20000000002 */
[----:B-1----:R-:W-:Y:S06]  /*0330*/  @!P0 BRA `(.L_x_103) ;  /* 0x00000000000c8947 */ /* 0x002fec0003800000 */
[----:B------:R-:W-:-:S07]  /*0340*/  MOV R2, 0x360 ;  /* 0x0000036000027802 */ /* 0x000fce0000000f00 */
[----:B------:R-:W-:Y:S05]  /*0350*/  CALL.REL.NOINC `($__internal_7_$__cuda_sm3x_div_rn_noftz_f32_slowpath) ;  /* 0x00000000007c7944 */ /* 0x000fea0003c00000 */
[----:B------:R-:W-:-:S07]  /*0360*/  IMAD.MOV.U32 R17, RZ, RZ, R0 ;  /* 0x000000ffff117224 */ /* 0x000fce00078e0000 */
.L_x_103:
[----:B------:R-:W-:Y:S05]  /*0370*/  BSYNC.RECONVERGENT B0 ;  /* 0x0000000000007941 */ /* 0x000fea0003800200 */
.L_x_102:
[----:B------:R-:W-:-:S05]  /*0380*/  IMAD.WIDE R2, R15, 0x4, R6 ;  /* 0x000000040f027825 */ /* 0x000fca00078e0206 */
[----:B------:R1:W-:Y:S04]  /*0390*/  STG.E desc[UR6][R2.64], R17 ;  /* 0x0000001102007986 */ /* 0x0003e8000c101906 */
[----:B------:R1:W-:Y:S01]  /*03a0*/  STG.E desc[UR6][R4.64], RZ ;  /* 0x000000ff04007986 */ /* 0x0003e2000c101906 */
[----:B------:R-:W-:Y:S05]  /*03b0*/  @!P2 BRA `(.L_x_104) ;  /* 0xfffffffc0054a947 */ /* 0x000fea000383ffff */
[----:B------:R-:W-:Y:S05]  /*03c0*/  EXIT ;  /* 0x000000000000794d */ /* 0x000fea0003800000 */
        .weak           $__internal_6_$__cuda_sm20_sqrt_rn_f32_slowpath
        .type           $__internal_6_$__cuda_sm20_sqrt_rn_f32_slowpath,@function
        .size           $__internal_6_$__cuda_sm20_sqrt_rn_f32_slowpath,($__internal_7_$__cuda_sm3x_div_rn_noftz_f32_slowpath - $__internal_6_$__cuda_sm20_sqrt_rn_f32_slowpath)
$__internal_6_$__cuda_sm20_sqrt_rn_f32_slowpath:
[----:B------:R-:W-:-:S13]  /*03d0*/  LOP3.LUT P0, RZ, R17, 0x7fffffff, RZ, 0xc0, !PT ;  /* 0x7fffffff11ff7812 */ /* 0x000fda000780c0ff */
[----:B------:R-:W-:Y:S01]  /*03e0*/  @!P0 IMAD.MOV.U32 R3, RZ, RZ, R17 ;  /* 0x000000ffff038224 */ /* 0x000fe200078e0011 */
[----:B------:R-:W-:Y:S06]  /*03f0*/  @!P0 BRA `(.L_x_105) ;  /* 0x0000000000448947 */ /* 0x000fec0003800000 */
[----:B------:R-:W-:Y:S01]  /*0400*/  FSETP.GEU.FTZ.AND P0, PT, R17, RZ, PT ;  /* 0x000000ff1100720b */ /* 0x000fe20003f1e000 */
[----:B------:R-:W-:-:S12]  /*0410*/  IMAD.MOV.U32 R2, RZ, RZ, R17 ;  /* 0x000000ffff027224 */ /* 0x000fd800078e0011 */
[----:B------:R-:W-:Y:S01]  /*0420*/  @!P0 MOV R3, 0x7fffffff ;  /* 0x7fffffff00038802 */ /* 0x000fe20000000f00 */
[----:B------:R-:W-:Y:S06]  /*0430*/  @!P0 BRA `(.L_x_105) ;  /* 0x0000000000348947 */ /* 0x000fec0003800000 */
[----:B------:R-:W-:-:S13]  /*0440*/  FSETP.GTU.FTZ.AND P0, PT, |R2|, +INF , PT ;  /* 0x7f8000000200780b */ /* 0x000fda0003f1c200 */
[----:B------:R-:W-:Y:S01]  /*0450*/  @P0 FADD.FTZ R3, R2, 1 ;  /* 0x3f80000002030421 */ /* 0x000fe20000010000 */
[----:B------:R-:W-:Y:S06]  /*0460*/  @P0 BRA `(.L_x_105) ;  /* 0x0000000000280947 */ /* 0x000fec0003800000 */
[----:B------:R-:W-:-:S13]  /*0470*/  FSETP.NEU.FTZ.AND P0, PT, |R2|, +INF , PT ;  /* 0x7f8000000200780b */ /* 0x000fda0003f1d200 */
[----:B------:R-:W-:-:S04]  /*0480*/  @P0 FFMA R14, R2, 1.84467440737095516160e+19, RZ ;  /* 0x5f800000020e0823 */ /* 0x000fc800000000ff */
[----:B------:R-:W0:Y:S02]  /*0490*/  @P0 MUFU.RSQ R3, R14 ;  /* 0x0000000e00030308 */ /* 0x000e240000001400 */
[----:B0-----:R-:W-:Y:S01]  /*04a0*/  @P0 FMUL.FTZ R17, R14, R3 ;  /* 0x000000030e110220 */ /* 0x001fe20000410000 */
[----:B------:R-:W-:Y:S01]  /*04b0*/  @P0 FMUL.FTZ R18, R3, 0.5 ;  /* 0x3f00000003120820 */ /* 0x000fe20000410000 */
[----:B------:R-:W-:Y:S02]  /*04c0*/  @!P0 IMAD.MOV.U32 R3, RZ, RZ, R2 ;  /* 0x000000ffff038224 */ /* 0x000fe400078e0002 */
[----:B------:R-:W-:-:S04]  /*04d0*/  @P0 FADD.FTZ R16, -R17, -RZ ;  /* 0x800000ff11100221 */ /* 0x000fc80000010100 */
[----:B------:R-:W-:-:S04]  /*04e0*/  @P0 FFMA R16, R17, R16, R14 ;  /* 0x0000001011100223 */ /* 0x000fc8000000000e */
[----:B------:R-:W-:-:S04]  /*04f0*/  @P0 FFMA R16, R16, R18, R17 ;  /* 0x0000001210100223 */ /* 0x000fc80000000011 */
[----:B------:R-:W-:-:S07]  /*0500*/  @P0 FMUL.FTZ R3, R16, 2.3283064365386962891e-10 ;  /* 0x2f80000010030820 */ /* 0x000fce0000410000 */
.L_x_105:
[----:B------:R-:W-:Y:S02]  /*0510*/  IMAD.MOV.U32 R14, RZ, RZ, R3 ;  /* 0x000000ffff0e7224 */ /* 0x000fe400078e0003 */
[----:B------:R-:W-:Y:S02]  /*0520*/  HFMA2 R3, -RZ, RZ, 0, 0 ;  /* 0x00000000ff037431 */ /* 0x000fe400000001ff */
[----:B------:R-:W-:-:S04]  /*0530*/  IMAD.MOV.U32 R2, RZ, RZ, R19 ;  /* 0x000000ffff027224 */ /* 0x000fc800078e0013 */
[----:B------:R-:W-:Y:S05]  /*0540*/  RET.REL.NODEC R2 `(adadeltafloat) ;  /* 0xfffffff802ac7950 */ /* 0x000fea0003c3ffff */
        .weak           $__internal_7_$__cuda_sm3x_div_rn_noftz_f32_slowpath
        .type           $__internal_7_$__cuda_sm3x_div_rn_noftz_f32_slowpath,@function
        .size           $__internal_7_$__cuda_sm3x_div_rn_noftz_f32_slowpath,(.L_x_245 - $__internal_7_$__cuda_sm3x_div_rn_noftz_f32_slowpath)
$__internal_7_$__cuda_sm3x_div_rn_noftz_f32_slowpath:
[----:B------:R-:W-:Y:S01]  /*0550*/  SHF.R.U32.HI R14, RZ, 0x17, R19 ;  /* 0x00000017ff0e7819 */ /* 0x000fe20000011613 */
[----:B------:R-:W-:Y:S01]  /*0560*/  BSSY.RECONVERGENT B1, `(.L_x_106) ;  /* 0x0000065000017945 */ /* 0x000fe20003800200 */
[--C-:B------:R-:W-:Y:S01]  /*0570*/  SHF.R.U32.HI R3, RZ, 0x17, R0.reuse ;  /* 0x00000017ff037819 */ /* 0x100fe20000011600 */
[----:B------:R-:W-:Y:S01]  /*0580*/  IMAD.MOV.U32 R17, RZ, RZ, R0 ;  /* 0x000000ffff117224 */ /* 0x000fe200078e0000 */
[----:B------:R-:W-:Y:S02]  /*0590*/  LOP3.LUT R14, R14, 0xff, RZ, 0xc0, !PT ;  /* 0x000000ff0e0e7812 */ /* 0x000fe400078ec0ff */
[----:B------:R-:W-:Y:S02]  /*05a0*/  LOP3.LUT R22, R3, 0xff, RZ, 0xc0, !PT ;  /* 0x000000ff03167812 */ /* 0x000fe400078ec0ff */
[----:B------:R-:W-:Y:S01]  /*05b0*/  MOV R18, R19 ;  /* 0x0000001300127202 */ /* 0x000fe20000000f00 */
[----:B------:R-:W-:Y:S02]  /*05c0*/  VIADD R21, R14, 0xffffffff ;  /* 0xffffffff0e157836 */ /* 0x000fe40000000000 */
[----:B------:R-:W-:-:S03]  /*05d0*/  VIADD R20, R22, 0xffffffff ;  /* 0xffffffff16147836 */ /* 0x000fc60000000000 */
[----:B------:R-:W-:-:S04]  /*05e0*/  ISETP.GT.U32.AND P0, PT, R21, 0xfd, PT ;  /* 0x000000fd1500780c */ /* 0x000fc80003f04070 */
[----:B------:R-:W-:-:S13]  /*05f0*/  ISETP.GT.U32.OR P0, PT, R20, 0xfd, P0 ;  /* 0x000000fd1400780c */ /* 0x000fda0000704470 */
[----:B------:R-:W-:Y:S01]  /*0600*/  @!P0 IMAD.MOV.U32 R16, RZ, RZ, RZ ;  /* 0x000000ffff108224 */ /* 0x000fe200078e00ff */
[----:B------:R-:W-:Y:S06]  /*0610*/  @!P0 BRA `(.L_x_107) ;  /* 0x0000000000608947 */ /* 0x000fec0003800000 */
[----:B------:R-:W-:Y:S01]  /*0620*/  FSETP.GTU.FTZ.AND P0, PT, |R0|, +INF , PT ;  /* 0x7f8000000000780b */ /* 0x000fe20003f1c200 */
[----:B------:R-:W-:Y:S01]  /*0630*/  IMAD.MOV.U32 R3, RZ, RZ, R19 ;  /* 0x000000ffff037224 */ /* 0x000fe200078e0013 */
        /* <DEDUP_REMOVED lines=17> */
[----:B------:R-:W-:Y:S01]  /*0750*/  @P0 IMAD.MOV.U32 R16, RZ, RZ, RZ ;  /* 0x000000ffff100224 */ /* 0x000fe200078e00ff */
[----:B------:R-:W-:Y:S01]  /*0760*/  @!P0 MOV R16, 0xffffffc0 ;  /* 0xffffffc000108802 */ /* 0x000fe20000000f00 */
[----:B------:R-:W-:Y:S01]  /*0770*/  @!P0 FFMA R17, R0, 1.84467440737095516160e+19, RZ ;  /* 0x5f80000000118823 */ /* 0x000fe200000000ff */
[----:B------:R-:W-:-:S03]  /*0780*/  @!P1 FFMA R18, R3, 1.84467440737095516160e+19, RZ ;  /* 0x5f80000003129823 */ /* 0x000fc600000000ff */
[----:B------:R-:W-:-:S07]  /*0790*/  @!P1 VIADD R16, R16, 0x40 ;  /* 0x0000004010109836 */ /* 0x000fce0000000000 */
.L_x_107:
[----:B------:R-:W-:Y:S01]  /*07a0*/  LEA R3, R14, 0xc0800000, 0x17 ;  /* 0xc08000000e037811 */ /* 0x000fe200078eb8ff */
[----:B------:R-:W-:Y:S01]  /*07b0*/  VIADD R19, R22, 0xffffff81 ;  /* 0xffffff8116137836 */ /* 0x000fe20000000000 */
[----:B------:R-:W-:Y:S03]  /*07c0*/  BSSY.RECONVERGENT B2, `(.L_x_112) ;  /* 0x0000035000027945 */ /* 0x000fe60003800200 */
[----:B------:R-:W-:Y:S02]  /*07d0*/  IMAD.IADD R20, R18, 0x1, -R3 ;  /* 0x0000000112147824 */ /* 0x000fe400078e0a03 */
[C---:B------:R-:W-:Y:S01]  /*07e0*/  IMAD R0, R19.reuse, -0x800000, R17 ;  /* 0xff80000013007824 */ /* 0x040fe200078e0211 */
[----:B------:R-:W-:Y:S01]  /*07f0*/  IADD3 R19, PT, PT, R19, 0x7f, -R14 ;  /* 0x0000007f13137810 */ /* 0x000fe20007ffe80e */
[----:B------:R-:W0:Y:S01]  /*0800*/  MUFU.RCP R3, R20 ;  /* 0x0000001400037308 */ /* 0x000e220000001000 */
[----:B------:R-:W-:-:S02]  /*0810*/  FADD.FTZ R21, -R20, -RZ ;  /* 0x800000ff14157221 */ /* 0x000fc40000010100 */
[----:B------:R-:W-:Y:S02]  /*0820*/  IADD3 R19, PT, PT, R19, R16, RZ ;  /* 0x0000001013137210 */ /* 0x000fe40007ffe0ff */
        /* <DEDUP_REMOVED lines=20> */
[CCC-:B------:R-:W-:Y:S01]  /*0970*/  FFMA.RZ R14, R3.reuse, R21.reuse, R18.reuse ;  /* 0x00000015030e7223 */ /* 0x1c0fe2000000c012 */
[C---:B------:R-:W-:Y:S02]  /*0980*/  IADD3 R17, PT, PT, R20.reuse, 0x20, RZ ;  /* 0x0000002014117810 */ /* 0x040fe40007ffe0ff */
[----:B------:R-:W-:Y:S02]  /*0990*/  ISETP.NE.AND P3, PT, R20, RZ, PT ;  /* 0x000000ff1400720c */ /* 0x000fe40003f65270 */
[----:B------:R-:W-:Y:S01]  /*09a0*/  LOP3.LUT R16, R14, 0x7fffff, RZ, 0xc0, !PT ;  /* 0x007fffff0e107812 */ /* 0x000fe200078ec0ff */
[CCC-:B------:R-:W-:Y:S01]  /*09b0*/  FFMA.RP R14, R3.reuse, R21.reuse, R18.reuse ;  /* 0x00000015030e7223 */ /* 0x1c0fe20000008012 */
[----:B------:R-:W-:Y:S01]  /*09c0*/  FFMA.RM R3, R3, R21, R18 ;  /* 0x0000001503037223 */ /* 0x000fe20000004012 */
[----:B------:R-:W-:Y:S01]  /*09d0*/  IMAD.MOV R18, RZ, RZ, -R20 ;  /* 0x000000ffff127224 */ /* 0x000fe200078e0a14 */
[----:B------:R-:W-:Y:S02]  /*09e0*/  LOP3.LUT R16, R16, 0x800000, RZ, 0xfc, !PT ;  /* 0x0080000010107812 */ /* 0x000fe400078efcff */
[----:B------:R-:W-:-:S02]  /*09f0*/  ISETP.NE.AND P1, PT, R20, RZ, PT ;  /* 0x000000ff1400720c */ /* 0x000fc40003f25270 */
[----:B------:R-:W-:Y:S02]  /*0a00*/  SHF.L.U32 R17, R16, R17, RZ ;  /* 0x0000001110117219 */ /* 0x000fe400000006ff */
[----:B------:R-:W-:Y:S02]  /*0a10*/  FSETP.NEU.FTZ.AND P0, PT, R14, R3, PT ;  /* 0x000000030e00720b */ /* 0x000fe40003f1d000 */
        /* <DEDUP_REMOVED lines=11> */
.L_x_114:
[----:B------:R-:W-:-:S04]  /*0ad0*/  LOP3.LUT R0, R0, 0x80000000, RZ, 0xc0, !PT ;  /* 0x8000000000007812 */ /* 0x000fc800078ec0ff */
[----:B------:R-:W-:Y:S01]  /*0ae0*/  LOP3.LUT R0, R0, 0x7f800000, RZ, 0xfc, !PT ;  /* 0x7f80000000007812 */ /* 0x000fe200078efcff */
[----:B------:R-:W-:Y:S06]  /*0af0*/  BRA `(.L_x_115) ;  /* 0x0000000000047947 */ /* 0x000fec0003800000 */
.L_x_113:
[----:B------:R-:W-:-:S07]  /*0b00*/  LEA R0, R19, R0, 0x17 ;  /* 0x0000000013007211 */ /* 0x000fce00078eb8ff */
.L_x_115:
[----:B------:R-:W-:Y:S05]  /*0b10*/  BSYNC.RECONVERGENT B2 ;  /* 0x0000000000027941 */ /* 0x000fea0003800200 */
.L_x_112:
[----:B------:R-:W-:Y:S05]  /*0b20*/  BRA `(.L_x_116) ;  /* 0x0000000000207947 */ /* 0x000fea0003800000 */
.L_x_111:
[----:B------:R-:W-:-:S04]  /*0b30*/  LOP3.LUT R0, R18, 0x80000000, R17, 0x48, !PT ;  /* 0x8000000012007812 */ /* 0x000fc800078e4811 */
[----:B------:R-:W-:Y:S01]  /*0b40*/  LOP3.LUT R0, R0, 0x7f800000, RZ, 0xfc, !PT ;  /* 0x7f80000000007812 */ /* 0x000fe200078efcff */
[----:B------:R-:W-:Y:S06]  /*0b50*/  BRA `(.L_x_116) ;  /* 0x0000000000147947 */ /* 0x000fec0003800000 */
.L_x_110:
[----:B------:R-:W-:Y:S01]  /*0b60*/  LOP3.LUT R0, R18, 0x80000000, R17, 0x48, !PT ;  /* 0x8000000012007812 */ /* 0x000fe200078e4811 */
[----:B------:R-:W-:Y:S06]  /*0b70*/  BRA `(.L_x_116) ;  /* 0x00000000000c7947 */ /* 0x000fec0003800000 */
.L_x_109:
[----:B------:R-:W0:Y:S01]  /*0b80*/  MUFU.RSQ R0, -QNAN ;  /* 0xffc0000000007908 */ /* 0x000e220000001400 */
[----:B------:R-:W-:Y:S05]  /*0b90*/  BRA `(.L_x_116) ;  /* 0x0000000000047947 */ /* 0x000fea0003800000 */
.L_x_108:
[----:B------:R-:W-:-:S07]  /*0ba0*/  FADD.FTZ R0, R0, R3 ;  /* 0x0000000300007221 */ /* 0x000fce0000010000 */
.L_x_116:
[----:B------:R-:W-:Y:S05]  /*0bb0*/  BSYNC.RECONVERGENT B1 ;  /* 0x0000000000017941 */ /* 0x000fea0003800200 */
.L_x_106:
[----:B------:R-:W-:-:S04]  /*0bc0*/  IMAD.MOV.U32 R3, RZ, RZ, 0x0 ;  /* 0x00000000ff037424 */ /* 0x000fc800078e00ff */
[----:B0-----:R-:W-:Y:S05]  /*0bd0*/  RET.REL.NODEC R2 `(adadeltafloat) ;  /* 0xfffffff402087950 */ /* 0x001fea0003c3ffff */
.L_x_117:
        /* <DEDUP_REMOVED lines=10> */
.L_x_245:


//--------------------- .text.adamfloat           --------------------------
	.section	.text.adamfloat,"ax",@progbits
	.align	128
        .global         adamfloat
        .type           adamfloat,@function
        .size           adamfloat,(.L_x_248 - adamfloat)
        .other          adamfloat,@"STO_CUDA_ENTRY STV_DEFAULT"
adamfloat:
.text.adamfloat:
        /* <DEDUP_REMOVED lines=13> */
[----:B------:R-:W0:Y:S01]  /*00d0*/  LDCU UR10, c[0x0][0x3b0] ;  /* 0x00007600ff0a77ac */ /* 0x000e220008000800 */
[----:B------:R-:W0:Y:S01]  /*00e0*/  LDCU UR11, c[0x0][0x380] ;  /* 0x00007000ff0b77ac */ /* 0x000e220008000800 */
[----:B-1----:R-:W-:Y:S01]  /*00f0*/  IMAD R4, R4, UR4, RZ ;  /* 0x0000000404047c24 */ /* 0x002fe2000f8e02ff */
[----:B------:R-:W1:Y:S01]  /*0100*/  LDCU UR5, c[0x0][0x3a8] ;  /* 0x00007500ff0577ac */ /* 0x000e620008000800 */
[C---:B0-----:R-:W-:Y:S01]  /*0110*/  FMUL R0, |R5|.reuse, 16777216 ;  /* 0x4b80000005007820 */ /* 0x041fe20000400200 */
[----:B------:R-:W-:Y:S01]  /*0120*/  FSETP.GEU.AND P0, PT, |R5|, 1.175494350822287508e-38, PT ;  /* 0x008000000500780b */ /* 0x000fe20003f0e200 */
[----:B------:R-:W0:Y:S03]  /*0130*/  LDCU UR8, c[0x0][0x3b4] ;  /* 0x00007680ff0877ac */ /* 0x000e260008000800 */
[----:B------:R-:W-:-:S02]  /*0140*/  FSEL R2, R0, |R5|, !P0 ;  /* 0x4000000500027208 */ /* 0x000fc40004000000 */
[----:B------:R-:W5:Y:S03]  /*0150*/  LDC R0, c[0x0][0x3b0] ;  /* 0x0000ec00ff007b82 */ /* 0x000f660000000800 */
[----:B------:R-:W-:-:S05]  /*0160*/  VIADD R6, R2, 0xc0cafb0d ;  /* 0xc0cafb0d02067836 */ /* 0x000fca0000000000 */
[----:B------:R-:W-:Y:S02]  /*0170*/  LOP3.LUT R7, R6, 0xff800000, RZ, 0xc0, !PT ;  /* 0xff80000006077812 */ /* 0x000fe400078ec0ff */
[----:B------:R-:W-:-:S03]  /*0180*/  FSEL R6, RZ, -24, P0 ;  /* 0xc1c00000ff067808 */ /* 0x000fc60000000000 */
[----:B------:R-:W-:Y:S01]  /*0190*/  IMAD.IADD R2, R2, 0x1, -R7 ;  /* 0x0000000102027824 */ /* 0x000fe200078e0a07 */
[----:B------:R-:W-:-:S03]  /*01a0*/  I2FP.F32.S32 R7, R7 ;  /* 0x0000000700077245 */ /* 0x000fc60000201400 */
[C---:B------:R-:W-:Y:S01]  /*01b0*/  FADD R8, R2.reuse, 1 ;  /* 0x3f80000002087421 */ /* 0x040fe20000000000 */
[----:B------:R-:W-:Y:S01]  /*01c0*/  FADD R9, R2, -1 ;  /* 0xbf80000002097421 */ /* 0x000fe20000000000 */
[----:B------:R-:W-:Y:S02]  /*01d0*/  FFMA R7, R7, 1.1920928955078125e-07, R6 ;  /* 0x3400000007077823 */ /* 0x000fe40000000006 */
[----:B------:R-:W2:Y:S01]  /*01e0*/  MUFU.RCP R10, R8 ;  /* 0x00000008000a7308 */ /* 0x000ea20000001000 */
[C---:B-----5:R-:W-:Y:S01]  /*01f0*/  FMUL R11, |R0|.reuse, 16777216 ;  /* 0x4b800000000b7820 */ /* 0x060fe20000400200 */
[----:B------:R-:W-:-:S04]  /*0200*/  FSETP.GEU.AND P1, PT, |R0|, 1.175494350822287508e-38, PT ;  /* 0x008000000000780b */ /* 0x000fc80003f2e200 */
[----:B------:R-:W-:Y:S01]  /*0210*/  FSEL R13, R11, |R0|, !P1 ;  /* 0x400000000b0d7208 */ /* 0x000fe20004800000 */
[----:B------:R-:W-:-:S03]  /*0220*/  FADD R11, R9, R9 ;  /* 0x00000009090b7221 */ /* 0x000fc60000000000 */
[----:B------:R-:W-:-:S04]  /*0230*/  IADD3 R12, PT, PT, R13, -0x3f3504f3, RZ ;  /* 0xc0cafb0d0d0c7810 */ /* 0x000fc80007ffe0ff */
[----:B------:R-:W-:Y:S01]  /*0240*/  LOP3.LUT R14, R12, 0xff800000, RZ, 0xc0, !PT ;  /* 0xff8000000c0e7812 */ /* 0x000fe200078ec0ff */
[----:B--2---:R-:W-:Y:S01]  /*0250*/  FMUL R2, R10, R11 ;  /* 0x0000000b0a027220 */ /* 0x004fe20000400000 */
[----:B------:R-:W-:-:S03]  /*0260*/  IMAD.MOV.U32 R11, RZ, RZ, 0x3a2c32e4 ;  /* 0x3a2c32e4ff0b7424 */ /* 0x000fc600078e00ff */
[----:B------:R-:W-:Y:S01]  /*0270*/  FADD R8, R9, -R2 ;  /* 0x8000000209087221 */ /* 0x000fe20000000000 */
[-C--:B------:R-:W-:Y:S01]  /*0280*/  FMUL R12, R2, R2.reuse ;  /* 0x00000002020c7220 */ /* 0x080fe20000400000 */
[----:B------:R-:W-:Y:S02]  /*0290*/  IMAD.IADD R15, R13, 0x1, -R14 ;  /* 0x000000010d0f7824 */ /* 0x000fe400078e0a0e */
[----:B------:R-:W-:Y:S01]  /*02a0*/  FADD R6, R8, R8 ;  /* 0x0000000808067221 */ /* 0x000fe20000000000 */
[----:B------:R-:W-:Y:S01]  /*02b0*/  FFMA R11, R12, R11, 0.0032181653659790754318 ;  /* 0x3b52e7db0c0b7423 */ /* 0x000fe2000000000b */
[----:B------:R-:W-:Y:S01]  /*02c0*/  FFMA R8, R2, 1.4426950216293334961, R7 ;  /* 0x3fb8aa3b02087823 */ /* 0x000fe20000000007 */
[----:B------:R-:W-:Y:S01]  /*02d0*/  FADD R17, R15, 1 ;  /* 0x3f8000000f117421 */ /* 0x000fe20000000000 */
[----:B------:R-:W-:Y:S01]  /*02e0*/  FFMA R9, R9, -R2, R6 ;  /* 0x8000000209097223 */ /* 0x000fe20000000006 */
[----:B------:R-:W-:Y:S01]  /*02f0*/  FFMA R11, R12, R11, 0.018033718690276145935 ;  /* 0x3c93bb730c0b7423 */ /* 0x000fe2000000000b */
[----:B------:R-:W-:Y:S01]  /*0300*/  FADD R13, R7, -R8 ;  /* 0x80000008070d7221 */ /* 0x000fe20000000000 */
[----:B------:R-:W-:Y:S01]  /*0310*/  FADD R16, R15, -1 ;  /* 0xbf8000000f107421 */ /* 0x000fe20000000000 */
[----:B------:R-:W-:Y:S01]  /*0320*/  FMUL R9, R10, R9 ;  /* 0x000000090a097220 */ /* 0x000fe20000400000 */
[----:B------:R-:W-:Y:S01]  /*0330*/  FFMA R7, R12, R11, 0.12022458761930465698 ;  /* 0x3df6384f0c077423 */ /* 0x000fe2000000000b */
[----:B------:R-:W-:Y:S01]  /*0340*/  FFMA R6, R2, 1.4426950216293334961, R13 ;  /* 0x3fb8aa3b02067823 */ /* 0x000fe2000000000d */
[----:B------:R2:W5:Y:S01]  /*0350*/  MUFU.RCP R11, R17 ;  /* 0x00000011000b7308 */ /* 0x0005620000001000 */
[----:B------:R-:W-:Y:S01]  /*0360*/  I2FP.F32.S32 R15, R14 ;  /* 0x0000000e000f7245 */ /* 0x000fe20000201400 */
[----:B------:R-:W-:Y:S01]  /*0370*/  FMUL R7, R12, R7 ;  /* 0x000000070c077220 */ /* 0x000fe20000400000 */
[----:B------:R-:W-:-:S02]  /*0380*/  FFMA R13, R9, 1.4426950216293334961, R6 ;  /* 0x3fb8aa3b090d7823 */ /* 0x000fc40000000006 */
[----:B------:R-:W4:Y:S01]  /*0390*/  LDC R6, c[0x0][0x3b8] ;  /* 0x0000ee00ff067b82 */ /* 0x000f220000000800 */
[----:B------:R-:W-:Y:S01]  /*03a0*/  FMUL R12, R7, 3 ;  /* 0x40400000070c7820 */ /* 0x000fe20000400000 */
[----:B------:R-:W-:Y:S01]  /*03b0*/  FFMA R10, R2, 1.9251366722983220825e-08, R13 ;  /* 0x32a55e34020a7823 */ /* 0x000fe2000000000d */
[----:B--2---:R-:W-:-:S03]  /*03c0*/  HFMA2 R17, -RZ, RZ, 0.771484375, 0.21533203125 ;  /* 0x3a2c32e4ff117431 */ /* 0x004fc600000001ff */
[----:B------:R-:W-:Y:S01]  /*03d0*/  FFMA R13, R9, R12, R10 ;  /* 0x0000000c090d7223 */ /* 0x000fe2000000000a */
[----:B------:R-:W-:Y:S01]  /*03e0*/  FADD R12, R16, R16 ;  /* 0x00000010100c7221 */ /* 0x000fe20000000000 */
[----:B------:R-:W-:Y:S02]  /*03f0*/  FSEL R10, RZ, -24, P1 ;  /* 0xc1c00000ff0a7808 */ /* 0x000fe40000800000 */
[----:B------:R-:W-:Y:S01]  /*0400*/  FFMA R13, R2, R7, R13 ;  /* 0x00000007020d7223 */ /* 0x000fe2000000000d */
[----:B------:R-:W-:Y:S01]  /*0410*/  FSETP.NEU.AND P1, PT, |R5|, +INF , PT ;  /* 0x7f8000000500780b */ /* 0x000fe20003f2d200 */
[----:B-----5:R-:W-:Y:S01]  /*0420*/  FMUL R9, R11, R12 ;  /* 0x0000000c0b097220 */ /* 0x020fe20000400000 */
[----:B------:R-:W-:Y:S01]  /*0430*/  FFMA R10, R15, 1.1920928955078125e-07, R10 ;  /* 0x340000000f0a7823 */ /* 0x000fe2000000000a */
[----:B------:R-:W-:Y:S01]  /*0440*/  FADD R12, R8, R13 ;  /* 0x0000000d080c7221 */ /* 0x000fe20000000000 */
[----:B------:R-:W-:Y:S01]  /*0450*/  FSETP.EQ.OR P1, PT, R5, RZ, !P1 ;  /* 0x000000ff0500720b */ /* 0x000fe20004f22400 */
[----:B------:R-:W-:Y:S01]  /*0460*/  FADD R2, R16, -R9 ;  /* 0x8000000910027221 */ /* 0x000fe20000000000 */
[----:B------:R-:W-:Y:S01]  /*0470*/  FMUL R14, R9, R9 ;  /* 0x00000009090e7220 */ /* 0x000fe20000400000 */
[----:B------:R-:W-:-:S02]  /*0480*/  FADD R8, -R8, R12 ;  /* 0x0000000c08087221 */ /* 0x000fc40000000100 */
[----:B------:R-:W-:Y:S01]  /*0490*/  FADD R15, R2, R2 ;  /* 0x00000002020f7221 */ /* 0x000fe20000000000 */
[----:B------:R-:W-:Y:S01]  /*04a0*/  FFMA R2, R9, 1.4426950216293334961, R10 ;  /* 0x3fb8aa3b09027823 */ /* 0x000fe2000000000a */
[----:B------:R-:W-:Y:S01]  /*04b0*/  FFMA R17, R14, R17, 0.0032181653659790754318 ;  /* 0x3b52e7db0e117423 */ /* 0x000fe20000000011 */
[----:B------:R-:W-:Y:S01]  /*04c0*/  FADD R13, R13, -R8 ;  /* 0x800000080d0d7221 */ /* 0x000fe20000000000 */
[----:B----4-:R-:W-:Y:S01]  /*04d0*/  FMUL R7, R12, R6 ;  /* 0x000000060c077220 */ /* 0x010fe20000400000 */
[----:B------:R-:W-:Y:S01]  /*04e0*/  FFMA R16, R16, -R9, R15 ;  /* 0x8000000910107223 */ /* 0x000fe2000000000f */
[----:B------:R-:W-:Y:S01]  /*04f0*/  FADD R18, R10, -R2 ;  /* 0x800000020a127221 */ /* 0x000fe20000000000 */
[C---:B------:R-:W-:Y:S01]  /*0500*/  FFMA R17, R14.reuse, R17, 0.018033718690276145935 ;  /* 0x3c93bb730e117423 */ /* 0x040fe20000000011 */
[----:B------:R-:W2:Y:S01]  /*0510*/  FRND R10, R7 ;  /* 0x00000007000a7307 */ /* 0x000ea20000201000 */
[----:B------:R-:W-:Y:S01]  /*0520*/  FMUL R16, R11, R16 ;  /* 0x000000100b107220 */ /* 0x000fe20000400000 */
[----:B------:R-:W-:Y:S01]  /*0530*/  FFMA R11, R9, 1.4426950216293334961, R18 ;  /* 0x3fb8aa3b090b7823 */ /* 0x000fe20000000012 */
[----:B------:R-:W-:Y:S01]  /*0540*/  FFMA R17, R14, R17, 0.12022458761930465698 ;  /* 0x3df6384f0e117423 */ /* 0x000fe20000000011 */
[-C--:B------:R-:W-:Y:S01]  /*0550*/  FFMA R12, R12, R6.reuse, -R7 ;  /* 0x000000060c0c7223 */ /* 0x080fe20000000807 */
[----:B------:R-:W-:Y:S01]  /*0560*/  FSETP.GEU.AND P3, PT, R6, RZ, PT ;  /* 0x000000ff0600720b */ /* 0x000fe20003f6e000 */
[----:B------:R-:W-:Y:S01]  /*0570*/  FFMA R8, R16, 1.4426950216293334961, R11 ;  /* 0x3fb8aa3b10087823 */ /* 0x000fe2000000000b */
[----:B------:R-:W-:Y:S01]  /*0580*/  FMUL R14, R14, R17 ;  /* 0x000000110e0e7220 */ /* 0x000fe20000400000 */
[----:B------:R-:W-:Y:S01]  /*0590*/  FFMA R12, R13, R6, R12 ;  /* 0x000000060d0c7223 */ /* 0x000fe2000000000c */
[----:B------:R-:W-:Y:S01]  /*05a0*/  FMUL R11, R6, 0.5 ;  /* 0x3f000000060b7820 */ /* 0x000fe20000400000 */
[----:B------:R-:W-:Y:S01]  /*05b0*/  FFMA R17, R9, 1.9251366722983220825e-08, R8 ;  /* 0x32a55e3409117823 */ /* 0x000fe20000000008 */
[----:B------:R-:W-:Y:S01]  /*05c0*/  FMUL R8, R14, 3 ;  /* 0x404000000e087820 */ /* 0x000fe20000400000 */
[----:B------:R-:W4:Y:S01]  /*05d0*/  FRND.FLOOR R15, R6 ;  /* 0x00000006000f7307 */ /* 0x000f220000205000 */
[----:B------:R-:W-:Y:S01]  /*05e0*/  FSETP.GT.AND P2, PT, |R7|, 152, PT ;  /* 0x431800000700780b */ /* 0x000fe20003f44200 */
[----:B------:R-:W-:Y:S01]  /*05f0*/  FADD R18, R5, R5 ;  /* 0x0000000505127221 */ /* 0x000fe20000000000 */
[----:B--2---:R-:W-:Y:S01]  /*0600*/  FADD R13, R7, -R10 ;  /* 0x8000000a070d7221 */ /* 0x004fe20000000000 */
[----:B------:R-:W-:Y:S01]  /*0610*/  FFMA R16, R16, R8, R17 ;  /* 0x0000000810107223 */ /* 0x000fe20000000011 */
[----:B------:R-:W-:Y:S01]  /*0620*/  IMAD.MOV.U32 R8, RZ, RZ, 0x391fcb8e ;  /* 0x391fcb8eff087424 */ /* 0x000fe200078e00ff */
[----:B------:R-:W-:Y:S01]  /*0630*/  FSETP.GT.AND P0, PT, R10, RZ, PT ;  /* 0x000000ff0a00720b */ /* 0x000fe20003f04000 */
[----:B------:R-:W-:Y:S01]  /*0640*/  FADD R13, R12, R13 ;  /* 0x0000000d0c0d7221 */ /* 0x000fe20000000000 */
[----:B------:R-:W-:Y:S01]  /*0650*/  FFMA R17, R9, R14, R16 ;  /* 0x0000000e09117223 */ /* 0x000fe20000000010 */
[----:B------:R-:W2:Y:S01]  /*0660*/  FRND.TRUNC R11, R11 ;  /* 0x0000000b000b7307 */ /* 0x000ea2000020d000 */
[----:B------:R-:W-:Y:S01]  /*0670*/  FSETP.GEU.AND P6, PT, R7, RZ, PT ;  /* 0x000000ff0700720b */ /* 0x000fe20003fce000 */
[----:B------:R-:W-:Y:S01]  /*0680*/  FFMA R12, R13, R8, 0.0013391353422775864601 ;  /* 0x3aaf85ed0d0c7423 */ /* 0x000fe20000000008 */
[----:B------:R-:W-:Y:S01]  /*0690*/  FADD R16, R2, R17 ;  /* 0x0000001102107221 */ /* 0x000fe20000000000 */
[----:B------:R-:W-:-:S02]  /*06a0*/  @!P3 LOP3.LUT R18, R18, 0x7f800000, RZ, 0x3c, !PT ;  /* 0x7f8000001212b812 */ /* 0x000fc400078e3cff */
[C---:B------:R-:W-:Y:S01]  /*06b0*/  FFMA R12, R13.reuse, R12, 0.0096188392490148544312 ;  /* 0x3c1d98560d0c7423 */ /* 0x040fe2000000000c */
[----:B------:R-:W-:Y:S01]  /*06c0*/  FMUL R9, R16, R6 ;  /* 0x0000000610097220 */ /* 0x000fe20000400000 */
[----:B------:R-:W5:Y:S01]  /*06d0*/  F2I.NTZ R14, R7 ;  /* 0x00000007000e7305 */ /* 0x000f620000203100 */
[----:B------:R-:W-:Y:S01]  /*06e0*/  FADD R2, -R2, R16 ;  /* 0x0000001002027221 */ /* 0x000fe20000000100 */
[----:B------:R-:W-:Y:S01]  /*06f0*/  FFMA R12, R13, R12, 0.055503588169813156128 ;  /* 0x3d6357bb0d0c7423 */ /* 0x000fe2000000000c */
[-C--:B----4-:R-:W-:Y:S01]  /*0700*/  FSETP.NEU.AND P5, PT, R15, R6.reuse, PT ;  /* 0x000000060f00720b */ /* 0x090fe20003fad000 */
[----:B------:R-:W-:Y:S01]  /*0710*/  FFMA R16, R16, R6, -R9 ;  /* 0x0000000610107223 */ /* 0x000fe20000000809 */
[----:B------:R-:W-:Y:S01]  /*0720*/  SEL R15, RZ, 0x83000000, P0 ;  /* 0x83000000ff0f7807 */ /* 0x000fe20000000000 */
[----:B------:R-:W-:Y:S01]  /*0730*/  FFMA R12, R13, R12, 0.24022644758224487305 ;  /* 0x3e75fdec0d0c7423 */ /* 0x000fe2000000000c */
[----:B--2---:R-:W-:Y:S01]  /*0740*/  FADD R11, R11, R11 ;  /* 0x0000000b0b0b7221 */ /* 0x004fe20000000000 */
[----:B------:R-:W2:Y:S01]  /*0750*/  FRND R20, R9 ;  /* 0x0000000900147307 */ /* 0x000ea20000201000 */
[----:B------:R-:W-:Y:S01]  /*0760*/  FADD R17, R17, -R2 ;  /* 0x8000000211117221 */ /* 0x000fe20000000000 */
[----:B------:R-:W-:Y:S01]  /*0770*/  FFMA R12, R13, R12, 0.69314718246459960938 ;  /* 0x3f3172180d0c7423 */ /* 0x000fe2000000000c */
[----:B------:R-:W-:Y:S01]  /*0780*/  FADD R11, -R11, R6 ;  /* 0x000000060b0b7221 */ /* 0x000fe20000000100 */
[----:B------:R-:W-:Y:S01]  /*0790*/  FSETP.NEU.AND P0, PT, |R6|, +INF , PT ;  /* 0x7f8000000600780b */ /* 0x000fe20003f0d200 */
[----:B------:R-:W-:Y:S01]  /*07a0*/  FFMA R16, R17, R6, R16 ;  /* 0x0000000611107223 */ /* 0x000fe20000000010 */
[----:B------:R-:W-:Y:S01]  /*07b0*/  FFMA R12, R13, R12, 1 ;  /* 0x3f8000000d0c7423 */ /* 0x000fe2000000000c */
[----:B-----5:R-:W-:Y:S01]  /*07c0*/  IMAD R13, R14, 0x800000, -R15 ;  /* 0x008000000e0d7824 */ /* 0x020fe200078e0a0f */
[----:B------:R-:W-:Y:S01]  /*07d0*/  IADD3 R15, PT, PT, R15, 0x7f000000, RZ ;  /* 0x7f0000000f0f7810 */ /* 0x000fe20007ffe0ff */
[----:B------:R-:W4:Y:S01]  /*07e0*/  F2I.NTZ R2, R9 ;  /* 0x0000000900027305 */ /* 0x000f220000203100 */
[----:B------:R-:W-:-:S03]  /*07f0*/  FSETP.NEU.AND P4, PT, |R11|, 1, PT ;  /* 0x3f8000000b00780b */ /* 0x000fc60003f8d200 */
[----:B------:R-:W-:Y:S01]  /*0800*/  FMUL R12, R12, R15 ;  /* 0x0000000f0c0c7220 */ /* 0x000fe20000400000 */
[----:B--2---:R-:W-:-:S03]  /*0810*/  FADD R17, R9, -R20 ;  /* 0x8000001409117221 */ /* 0x004fc60000000000 */
[----:B------:R-:W-:Y:S01]  /*0820*/  FMUL R12, R12, R13 ;  /* 0x0000000d0c0c7220 */ /* 0x000fe20000400000 */
[----:B------:R-:W-:Y:S01]  /*0830*/  @P2 FSEL R12, RZ, +INF , !P6 ;  /* 0x7f800000ff0c2808 */ /* 0x000fe20007000000 */
[----:B------:R-:W-:Y:S01]  /*0840*/  FADD R17, R16, R17 ;  /* 0x0000001110117221 */ /* 0x000fe20000000000 */
[----:B------:R-:W-:Y:S01]  /*0850*/  FSETP.EQ.AND P6, PT, R5, -1, !P0 ;  /* 0xbf8000000500780b */ /* 0x000fe200047c2000 */
[----:B------:R-:W2:Y:S01]  /*0860*/  F2F.F64.F32 R14, R0 ;  /* 0x00000000000e7310 */ /* 0x000ea20000201800 */
[----:B------:R-:W-:Y:S01]  /*0870*/  FSETP.GT.AND P2, PT, R20, RZ, PT ;  /* 0x000000ff1400720b */ /* 0x000fe20003f44000 */
[C---:B------:R-:W-:Y:S01]  /*0880*/  FFMA R8, R17.reuse, R8, 0.0013391353422775864601 ;  /* 0x3aaf85ed11087423 */ /* 0x040fe20000000008 */
[----:B------:R-:W-:Y:S01]  /*0890*/  @P4 LOP3.LUT R18, R18, 0x7fffffff, RZ, 0xc0, !PT ;  /* 0x7fffffff12124812 */ /* 0x000fe200078ec0ff */
[----:B------:R-:W0:Y:S01]  /*08a0*/  LDC.64 R20, c[0x0][0x388] ;  /* 0x0000e200ff147b82 */ /* 0x000e220000000a00 */
[C---:B------:R-:W-:Y:S01]  /*08b0*/  @!P1 FSEL R18, R12.reuse, 1, !P6 ;  /* 0x3f8000000c129808 */ /* 0x040fe20007000000 */
[----:B------:R-:W-:Y:S01]  /*08c0*/  FFMA R8, R17, R8, 0.0096188392490148544312 ;  /* 0x3c1d985611087423 */ /* 0x000fe20000000008 */
[----:B------:R-:W-:-:S02]  /*08d0*/  FSEL R12, R12, -R12, P4 ;  /* 0x8000000c0c0c7208 */ /* 0x000fc40002000000 */
[----:B------:R-:W-:Y:S01]  /*08e0*/  SEL R11, RZ, 0x83000000, P2 ;  /* 0x83000000ff0b7807 */ /* 0x000fe20001000000 */
[----:B------:R-:W-:Y:S01]  /*08f0*/  FFMA R8, R17, R8, 0.055503588169813156128 ;  /* 0x3d6357bb11087423 */ /* 0x000fe20000000008 */
[----:B------:R-:W-:Y:S02]  /*0900*/  FSETP.GEU.AND P2, PT, R5, RZ, PT ;  /* 0x000000ff0500720b */ /* 0x000fe40003f4e000 */
[----:B------:R-:W-:Y:S01]  /*0910*/  FSEL R7, R12, +QNAN , !P5 ;  /* 0x7fffffff0c077808 */ /* 0x000fe20006800000 */
[----:B------:R-:W-:Y:S01]  /*0920*/  FFMA R8, R17, R8, 0.24022644758224487305 ;  /* 0x3e75fdec11087423 */ /* 0x000fe20000000008 */
[----:B------:R-:W-:Y:S01]  /*0930*/  VIADD R13, R11, 0x7f000000 ;  /* 0x7f0000000b0d7836 */ /* 0x000fe20000000000 */
[----:B------:R-:W-:Y:S01]  /*0940*/  FSETP.EQ.AND P0, PT, R0, -1, !P0 ;  /* 0xbf8000000000780b */ /* 0x000fe20004702000 */
[----:B----4-:R-:W-:Y:S01]  /*0950*/  IMAD R11, R2, 0x800000, -R11 ;  /* 0x00800000020b7824 */ /* 0x010fe200078e0a0b */
[----:B------:R-:W-:Y:S01]  /*0960*/  FSEL R7, R18, R7, P2 ;  /* 0x0000000712077208 */ /* 0x000fe20001000000 */
[----:B------:R-:W-:Y:S01]  /*0970*/  FFMA R8, R17, R8, 0.69314718246459960938 ;  /* 0x3f31721811087423 */ /* 0x000fe20000000008 */
[----:B------:R-:W-:Y:S01]  /*0980*/  FSETP.GT.AND P2, PT, |R9|, 152, PT ;  /* 0x431800000900780b */ /* 0x000fe20003f44200 */
[----:B------:R-:W-:Y:S01]  /*0990*/  FADD R2, R0, R0 ;  /* 0x0000000000027221 */ /* 0x000fe20000000000 */
[----:B------:R-:W-:Y:S01]  /*09a0*/  @!P1 FSEL R18, R18, R7, P6 ;  /* 0x0000000712129208 */ /* 0x000fe20003000000 */
[----:B------:R-:W-:Y:S01]  /*09b0*/  FFMA R8, R17, R8, 1 ;  /* 0x3f80000011087423 */ /* 0x000fe20000000008 */
[----:B------:R-:W-:Y:S01]  /*09c0*/  FSETP.GEU.AND P6, PT, R9, RZ, PT ;  /* 0x000000ff0900720b */ /* 0x000fe20003fce000 */
[----:B------:R-:W4:Y:S01]  /*09d0*/  F2F.F64.F32 R16, R5 ;  /* 0x0000000500107310 */ /* 0x000f220000201800 */
[----:B------:R-:W-:Y:S01]  /*09e0*/  FSETP.NEU.AND P1, PT, |R0|, +INF , PT ;  /* 0x7f8000000000780b */ /* 0x000fe20003f2d200 */
[----:B------:R-:W-:Y:S01]  /*09f0*/  FMUL R8, R8, R13 ;  /* 0x0000000d08087220 */ /* 0x000fe20000400000 */
[----:B------:R-:W-:Y:S01]  /*0a00*/  @!P3 LOP3.LUT R2, R2, 0x7f800000, RZ, 0x3c, !PT ;  /* 0x7f8000000202b812 */ /* 0x000fe200078e3cff */
[----:B--2---:R-:W-:Y:S01]  /*0a10*/  DADD R14, -R14, 1 ;  /* 0x3ff000000e0e7429 */ /* 0x004fe20000000100 */
[----:B------:R-:W-:Y:S01]  /*0a20*/  FSETP.EQ.OR P1, PT, R0, RZ, !P1 ;  /* 0x000000ff0000720b */ /* 0x000fe20004f22400 */
[----:B------:R-:W-:Y:S01]  /*0a30*/  FMUL R8, R8, R11 ;  /* 0x0000000b08087220 */ /* 0x000fe20000400000 */
[----:B------:R-:W-:-:S02]  /*0a40*/  @P4 LOP3.LUT R2, R2, 0x7fffffff, RZ, 0xc0, !PT ;  /* 0x7fffffff02024812 */ /* 0x000fc400078ec0ff */
[----:B------:R-:W-:Y:S02]  /*0a50*/  @P2 FSEL R8, RZ, +INF , !P6 ;  /* 0x7f800000ff082808 */ /* 0x000fe40007000000 */
[----:B------:R-:W-:-:S04]  /*0a60*/  FSETP.NEU.AND P2, PT, R6, RZ, PT ;  /* 0x000000ff0600720b */ /* 0x000fc80003f4d000 */
[C---:B------:R-:W-:Y:S01]  /*0a70*/  FSETP.EQ.OR P6, PT, R5.reuse, 1, !P2 ;  /* 0x3f8000000500780b */ /* 0x040fe200057c2400 */
[----:B----4-:R-:W-:Y:S01]  /*0a80*/  DADD R16, -R16, 1 ;  /* 0x3ff0000010107429 */ /* 0x010fe20000000100 */
[----:B------:R-:W-:Y:S02]  /*0a90*/  FSETP.EQ.OR P2, PT, R0, 1, !P2 ;  /* 0x3f8000000000780b */ /* 0x000fe40005742400 */
[C---:B------:R-:W-:Y:S01]  /*0aa0*/  FSETP.NAN.OR P3, PT, |R5|.reuse, |R5|, P6 ;  /* 0x400000050500720b */ /* 0x040fe20003768600 */
[----:B------:R-:W-:Y:S01]  /*0ab0*/  FADD R5, R5, R6 ;  /* 0x0000000605057221 */ /* 0x000fe20000000000 */
[----:B------:R-:W-:Y:S02]  /*0ac0*/  @!P1 FSEL R2, R8, 1, !P0 ;  /* 0x3f80000008029808 */ /* 0x000fe40004000000 */
[----:B------:R-:W-:Y:S02]  /*0ad0*/  FSETP.NAN.OR P3, PT, |R6|, |R6|, P3 ;  /* 0x400000060600720b */ /* 0x000fe40001f68600 */
[----:B------:R-:W-:-:S02]  /*0ae0*/  FSEL R8, R8, -R8, P4 ;  /* 0x8000000808087208 */ /* 0x000fc40002000000 */
[----:B------:R-:W-:Y:S02]  /*0af0*/  FSETP.NAN.OR P4, PT, |R0|, |R0|, P2 ;  /* 0x400000000000720b */ /* 0x000fe40001788600 */
[----:B------:R-:W-:Y:S02]  /*0b00*/  FSEL R7, R8, +QNAN , !P5 ;  /* 0x7fffffff08077808 */ /* 0x000fe40006800000 */
[----:B------:R-:W-:Y:S01]  /*0b10*/  FSETP.NAN.OR P4, PT, |R6|, |R6|, P4 ;  /* 0x400000060600720b */ /* 0x000fe20002788600 */
[C---:B------:R-:W-:Y:S01]  /*0b20*/  FADD R6, R0.reuse, R6 ;  /* 0x0000000600067221 */ /* 0x040fe20000000000 */
[----:B------:R-:W-:-:S03]  /*0b30*/  FSETP.GEU.AND P5, PT, R0, RZ, PT ;  /* 0x000000ff0000720b */ /* 0x000fc60003fae000 */
[----:B------:R-:W-:Y:S02]  /*0b40*/  @P3 FSEL R18, R5, 1, !P6 ;  /* 0x3f80000005123808 */ /* 0x000fe40007000000 */
[----:B------:R-:W-:-:S04]  /*0b50*/  FSEL R7, R2, R7, P5 ;  /* 0x0000000702077208 */ /* 0x000fc80002800000 */
[----:B------:R-:W2:Y:S01]  /*0b60*/  F2F.F64.F32 R18, R18 ;  /* 0x0000001200127310 */ /* 0x000ea20000201800 */
[----:B------:R-:W-:Y:S02]  /*0b70*/  @!P1 FSEL R2, R2, R7, P0 ;  /* 0x0000000702029208 */ /* 0x000fe40000000000 */
[----:B01-3--:R-:W-:-:S07]  /*0b80*/  @P4 FSEL R2, R6, 1, !P2 ;  /* 0x3f80000006024808 */ /* 0x00bfce0005000000 */
.L_x_127:
[----:B0-----:R-:W0:Y:S01]  /*0b90*/  LDC.64 R8, c[0x0][0x390] ;  /* 0x0000e400ff087b82 */ /* 0x001e220000000a00 */
[----:B------:R-:W-:-:S05]  /*0ba0*/  IMAD.WIDE R12, R3, 0x4, R22 ;  /* 0x00000004030c7825 */ /* 0x000fca00078e0216 */
[----:B------:R-:W3:Y:S02]  /*0bb0*/  LDG.E R5, desc[UR6][R12.64] ;  /* 0x000000060c057981 */ /* 0x000ee4000c1e1900 */
[----:B------:R-:W1:Y:S01]  /*0bc0*/  LDC.64 R24, c[0x0][0x398] ;  /* 0x0000e600ff187b82 */ /* 0x000e620000000a00 */
[----:B0-----:R-:W-:-:S05]  /*0bd0*/  IMAD.WIDE R8, R3, 0x4, R8 ;  /* 0x0000000403087825 */ /* 0x001fca00078e0208 */
[----:B------:R-:W4:Y:S01]  /*0be0*/  LDG.E R0, desc[UR6][R8.64] ;  /* 0x0000000608007981 */ /* 0x000f22000c1e1900 */
[----:B---3--:R-:W-:Y:S01]  /*0bf0*/  F2F.F64.F32 R10, R5 ;  /* 0x00000005000a7310 */ /* 0x008fe20000201800 */
[----:B----4-:R-:W-:-:S07]  /*0c00*/  FMUL R0, R0, UR9 ;  /* 0x0000000900007c20 */ /* 0x010fce0008400000 */
[----:B------:R-:W0:Y:S02]  /*0c10*/  F2F.F64.F32 R6, R0 ;  /* 0x0000000000067310 */ /* 0x000e240000201800 */
[----:B0-----:R-:W-:-:S10]  /*0c20*/  DFMA R6, R16, R10, R6 ;  /* 0x0000000a1006722b */ /* 0x001fd40000000006 */
[----:B------:R-:W0:Y:S01]  /*0c30*/  F2F.F32.F64 R7, R6 ;  /* 0x0000000600077310 */ /* 0x000e220000301000 */
[----:B-1----:R-:W-:Y:S01]  /*0c40*/  IMAD.WIDE R10, R3, 0x4, R24 ;  /* 0x00000004030a7825 */ /* 0x002fe200078e0218 */
[----:B0-----:R2:W-:Y:S04]  /*0c50*/  STG.E desc[UR6][R8.64], R7 ;  /* 0x0000000708007986 */ /* 0x0015e8000c101906 */
[----:B------:R-:W3:Y:S04]  /*0c60*/  LDG.E R24, desc[UR6][R10.64] ;  /* 0x000000060a187981 */ /* 0x000ee8000c1e1900 */
[----:B------:R-:W4:Y:S01]  /*0c70*/  LDG.E R26, desc[UR6][R12.64] ;  /* 0x000000060c1a7981 */ /* 0x000f22000c1e1900 */
[----:B---3--:R-:W-:Y:S01]  /*0c80*/  FMUL R30, R24, UR10 ;  /* 0x0000000a181e7c20 */ /* 0x008fe20008400000 */
[----:B----4-:R-:W-:-:S03]  /*0c90*/  FMUL R31, R26, R26 ;  /* 0x0000001a1a1f7220 */ /* 0x010fc60000400000 */
[----:B------:R-:W-:Y:S08]  /*0ca0*/  F2F.F64.F32 R24, R30 ;  /* 0x0000001e00187310 */ /* 0x000ff00000201800 */
[----:B------:R-:W0:Y:S02]  /*0cb0*/  F2F.F64.F32 R26, R31 ;  /* 0x0000001f001a7310 */ /* 0x000e240000201800 */
[----:B0-----:R-:W-:-:S06]  /*0cc0*/  DFMA R26, R14, R26, R24 ;  /* 0x0000001a0e1a722b */ /* 0x001fcc0000000018 */
[----:B------:R-:W0:Y:S02]  /*0cd0*/  F2F.F32.F64 R5, R26 ;  /* 0x0000001a00057310 */ /* 0x000e240000301000 */
[----:B0-----:R0:W-:Y:S04]  /*0ce0*/  STG.E desc[UR6][R10.64], R5 ;  /* 0x000000050a007986 */ /* 0x0011e8000c101906 */
[----:B------:R-:W3:Y:S01]  /*0cf0*/  LDG.E R0, desc[UR6][R8.64] ;  /* 0x0000000608007981 */ /* 0x000ee2000c1e1900 */
[----:B--2---:R-:W-:-:S06]  /*0d00*/  DADD R6, -R18, 1 ;  /* 0x3ff0000012067429 */ /* 0x004fcc0000000100 */
[----:B------:R-:W1:Y:S01]  /*0d10*/  MUFU.RCP64H R25, R7 ;  /* 0x0000000700197308 */ /* 0x000e620000001800 */
[----:B------:R-:W-:-:S06]  /*0d20*/  MOV R24, 0x1 ;  /* 0x0000000100187802 */ /* 0x000fcc0000000f00 */
[----:B-1----:R-:W-:-:S08]  /*0d30*/  DFMA R28, -R6, R24, 1 ;  /* 0x3ff00000061c742b */ /* 0x002fd00000000118 */
[----:B------:R-:W-:-:S08]  /*0d40*/  DFMA R28, R28, R28, R28 ;  /* 0x0000001c1c1c722b */ /* 0x000fd0000000001c */
[----:B------:R-:W-:-:S08]  /*0d50*/  DFMA R28, R24, R28, R24 ;  /* 0x0000001c181c722b */ /* 0x000fd00000000018 */
[----:B------:R-:W-:-:S08]  /*0d60*/  DFMA R30, -R6, R28, 1 ;  /* 0x3ff00000061e742b */ /* 0x000fd0000000011c */
[----:B------:R-:W-:Y:S01]  /*0d70*/  DFMA R30, R28, R30, R28 ;  /* 0x0000001e1c1e722b */ /* 0x000fe2000000001c */
[----:B------:R-:W-:Y:S01]  /*0d80*/  BSSY.RECONVERGENT B0, `(.L_x_118) ;  /* 0x0000010000007945 */ /* 0x000fe20003800200 */
[----:B---3--:R-:W1:Y:S06]  /*0d90*/  F2F.F64.F32 R24, R0 ;  /* 0x0000000000187310 */ /* 0x008e6c0000201800 */
[----:B-1----:R-:W-:-:S08]  /*0da0*/  DMUL R34, R24, R30 ;  /* 0x0000001e18227228 */ /* 0x002fd00000000000 */
[----:B------:R-:W-:-:S08]  /*0db0*/  DFMA R8, -R6, R34, R24 ;  /* 0x000000220608722b */ /* 0x000fd00000000118 */
[----:B------:R-:W-:Y:S01]  /*0dc0*/  DFMA R34, R30, R8, R34 ;  /* 0x000000081e22722b */ /* 0x000fe20000000022 */
[----:B------:R-:W-:-:S09]  /*0dd0*/  FSETP.GEU.AND P1, PT, |R25|, 6.5827683646048100446e-37, PT ;  /* 0x036000001900780b */ /* 0x000fd20003f2e200 */
[----:B------:R-:W-:-:S05]  /*0de0*/  FFMA R8, RZ, R7, R35 ;  /* 0x00000007ff087223 */ /* 0x000fca0000000023 */
[----:B------:R-:W-:-:S13]  /*0df0*/  FSETP.GT.AND P0, PT, |R8|, 1.469367938527859385e-39, PT ;  /* 0x001000000800780b */ /* 0x000fda0003f04200 */
[----:B0-----:R-:W-:Y:S05]  /*0e00*/  @P0 BRA P1, `(.L_x_119) ;  /* 0x00000000001c0947 */ /* 0x001fea0000800000 */
[----:B------:R-:W-:Y:S01]  /*0e10*/  IMAD.MOV.U32 R27, RZ, RZ, R25 ;  /* 0x000000ffff1b7224 */ /* 0x000fe200078e0019 */
[----:B------:R-:W-:Y:S01]  /*0e20*/  MOV R9, R7 ;  /* 0x0000000700097202 */ /* 0x000fe20000000f00 */
[----:B------:R-:W-:Y:S01]  /*0e30*/  IMAD.MOV.U32 R8, RZ, RZ, R6 ;  /* 0x000000ffff087224 */ /* 0x000fe200078e0006 */
[----:B------:R-:W-:-:S07]  /*0e40*/  MOV R0, 0xe60 ;  /* 0x00000e6000007802 */ /* 0x000fce0000000f00 */
[----:B------:R-:W-:Y:S05]  /*0e50*/  CALL.REL.NOINC `($__internal_8_$__cuda_sm20_div_rn_f64_full) ;  /* 0x00000004000c7944 */ /* 0x000fea0003c00000 */
[----:B------:R-:W-:Y:S02]  /*0e60*/  IMAD.MOV.U32 R34, RZ, RZ, R26 ;  /* 0x000000ffff227224 */ /* 0x000fe400078e001a */
[----:B------:R-:W-:-:S07]  /*0e70*/  IMAD.MOV.U32 R35, RZ, RZ, R27 ;  /* 0x000000ffff237224 */ /* 0x000fce00078e001b */
.L_x_119:
[----:B------:R-:W-:Y:S05]  /*0e80*/  BSYNC.RECONVERGENT B0 ;  /* 0x0000000000007941 */ /* 0x000fea0003800200 */
.L_x_118:
[----:B------:R-:W0:Y:S01]  /*0e90*/  F2F.F64.F32 R8, R2 ;  /* 0x0000000200087310 */ /* 0x000e220000201800 */
[----:B------:R-:W-:Y:S01]  /*0ea0*/  MOV R6, 0x1 ;  /* 0x0000000100067802 */ /* 0x000fe20000000f00 */
[----:B------:R-:W-:Y:S06]  /*0eb0*/  BSSY.RECONVERGENT B0, `(.L_x_120) ;  /* 0x0000017000007945 */ /* 0x000fec0003800200 */
[----:B------:R-:W-:Y:S01]  /*0ec0*/  F2F.F32.F64 R34, R34 ;  /* 0x0000002200227310 */ /* 0x000fe20000301000 */
[----:B0-----:R-:W-:-:S07]  /*0ed0*/  DADD R8, -R8, 1 ;  /* 0x3ff0000008087429 */ /* 0x001fce0000000100 */
[----:B------:R-:W0:Y:S02]  /*0ee0*/  MUFU.RCP64H R7, R9 ;  /* 0x0000000900077308 */ /* 0x000e240000001800 */
[----:B0-----:R-:W-:-:S08]  /*0ef0*/  DFMA R10, -R8, R6, 1 ;  /* 0x3ff00000080a742b */ /* 0x001fd00000000106 */
[----:B------:R-:W-:-:S08]  /*0f00*/  DFMA R10, R10, R10, R10 ;  /* 0x0000000a0a0a722b */ /* 0x000fd0000000000a */
[----:B------:R-:W-:Y:S02]  /*0f10*/  DFMA R6, R6, R10, R6 ;  /* 0x0000000a0606722b */ /* 0x000fe40000000006 */
[----:B------:R-:W0:Y:S06]  /*0f20*/  F2F.F64.F32 R10, R5 ;  /* 0x00000005000a7310 */ /* 0x000e2c0000201800 */
[----:B------:R-:W-:-:S08]  /*0f30*/  DFMA R24, -R8, R6, 1 ;  /* 0x3ff000000818742b */ /* 0x000fd00000000106 */
[----:B------:R-:W-:Y:S01]  /*0f40*/  DFMA R6, R6, R24, R6 ;  /* 0x000000180606722b */ /* 0x000fe20000000006 */
[----:B0-----:R-:W-:-:S07]  /*0f50*/  FSETP.GEU.AND P1, PT, |R11|, 6.5827683646048100446e-37, PT ;  /* 0x036000000b00780b */ /* 0x001fce0003f2e200 */
[----:B------:R-:W-:-:S08]  /*0f60*/  DMUL R24, R10, R6 ;  /* 0x000000060a187228 */ /* 0x000fd00000000000 */
[----:B------:R-:W-:-:S08]  /*0f70*/  DFMA R26, -R8, R24, R10 ;  /* 0x00000018081a722b */ /* 0x000fd0000000010a */
[----:B------:R-:W-:-:S10]  /*0f80*/  DFMA R6, R6, R26, R24 ;  /* 0x0000001a0606722b */ /* 0x000fd40000000018 */
[----:B------:R-:W-:-:S05]  /*0f90*/  FFMA R0, RZ, R9, R7 ;  /* 0x00000009ff007223 */ /* 0x000fca0000000007 */
[----:B------:R-:W-:-:S13]  /*0fa0*/  FSETP.GT.AND P0, PT, |R0|, 1.469367938527859385e-39, PT ;  /* 0x001000000000780b */ /* 0x000fda0003f04200 */
[----:B------:R-:W-:Y:S05]  /*0fb0*/  @P0 BRA P1, `(.L_x_121) ;  /* 0x0000000000180947 */ /* 0x000fea0000800000 */
[----:B------:R-:W-:Y:S01]  /*0fc0*/  IMAD.MOV.U32 R24, RZ, RZ, R10 ;  /* 0x000000ffff187224 */ /* 0x000fe200078e000a */
[----:B------:R-:W-:Y:S01]  /*0fd0*/  MOV R0, 0x1000 ;  /* 0x0000100000007802 */ /* 0x000fe20000000f00 */
[----:B------:R-:W-:-:S07]  /*0fe0*/  IMAD.MOV.U32 R27, RZ, RZ, R11 ;  /* 0x000000ffff1b7224 */ /* 0x000fce00078e000b */
[----:B------:R-:W-:Y:S05]  /*0ff0*/  CALL.REL.NOINC `($__internal_8_$__cuda_sm20_div_rn_f64_full) ;  /* 0x0000000000a47944 */ /* 0x000fea0003c00000 */
[----:B------:R-:W-:Y:S01]  /*1000*/  MOV R6, R26 ;  /* 0x0000001a00067202 */ /* 0x000fe20000000f00 */
[----:B------:R-:W-:-:S07]  /*1010*/  IMAD.MOV.U32 R7, RZ, RZ, R27 ;  /* 0x000000ffff077224 */ /* 0x000fce00078e001b */
.L_x_121:
[----:B------:R-:W-:Y:S05]  /*1020*/  BSYNC.RECONVERGENT B0 ;  /* 0x0000000000007941 */ /* 0x000fea0003800200 */
.L_x_120:
[----:B------:R-:W0:Y:S01]  /*1030*/  F2F.F32.F64 R5, R6 ;  /* 0x0000000600057310 */ /* 0x000e220000301000 */
[----:B------:R-:W-:Y:S01]  /*1040*/  BSSY.RECONVERGENT B0, `(.L_x_122) ;  /* 0x000000e000007945 */ /* 0x000fe20003800200 */
[----:B------:R-:W-:Y:S01]  /*1050*/  FMUL R34, R34, UR5 ;  /* 0x0000000522227c20 */ /* 0x000fe20008400000 */
[----:B0-----:R-:W-:-:S05]  /*1060*/  VIADD R0, R5, 0xf3000000 ;  /* 0xf300000005007836 */ /* 0x001fca0000000000 */
[----:B------:R0:W1:Y:S01]  /*1070*/  MUFU.RSQ R8, R5 ;  /* 0x0000000500087308 */ /* 0x0000620000001400 */
[----:B------:R-:W-:-:S13]  /*1080*/  ISETP.GT.U32.AND P0, PT, R0, 0x727fffff, PT ;  /* 0x727fffff0000780c */ /* 0x000fda0003f04070 */
[----:B0-----:R-:W-:Y:S05]  /*1090*/  @!P0 BRA `(.L_x_123) ;  /* 0x0000000000108947 */ /* 0x001fea0003800000 */
[----:B------:R-:W-:-:S07]  /*10a0*/  MOV R10, 0x10c0 ;  /* 0x000010c0000a7802 */ /* 0x000fce0000000f00 */
[----:B-1----:R-:W-:Y:S05]  /*10b0*/  CALL.REL.NOINC `($__internal_9_$__cuda_sm20_sqrt_rn_f32_slowpath) ;  /* 0x0000000400e87944 */ /* 0x002fea0003c00000 */
[----:B------:R-:W-:Y:S01]  /*10c0*/  MOV R0, R5 ;  /* 0x0000000500007202 */ /* 0x000fe20000000f00 */
[----:B------:R-:W-:Y:S06]  /*10d0*/  BRA `(.L_x_124) ;  /* 0x0000000000107947 */ /* 0x000fec0003800000 */
.L_x_123:
[----:B-1----:R-:W-:Y:S01]  /*10e0*/  FMUL.FTZ R0, R5, R8 ;  /* 0x0000000805007220 */ /* 0x002fe20000410000 */
[----:B------:R-:W-:-:S03]  /*10f0*/  FMUL.FTZ R6, R8, 0.5 ;  /* 0x3f00000008067820 */ /* 0x000fc60000410000 */
[----:B------:R-:W-:-:S04]  /*1100*/  FFMA R5, -R0, R0, R5 ;  /* 0x0000000000057223 */ /* 0x000fc80000000105 */
[----:B------:R-:W-:-:S07]  /*1110*/  FFMA R0, R5, R6, R0 ;  /* 0x0000000605007223 */ /* 0x000fce0000000000 */
.L_x_124:
[----:B------:R-:W-:Y:S05]  /*1120*/  BSYNC.RECONVERGENT B0 ;  /* 0x0000000000007941 */ /* 0x000fea0003800200 */
.L_x_122:
        /* <DEDUP_REMOVED lines=11> */
[----:B------:R-:W-:Y:S05]  /*11e0*/  CALL.REL.NOINC `($__internal_10_$__cuda_sm3x_div_rn_noftz_f32_slowpath) ;  /* 0x0000000400f47944 */ /* 0x000fea0003c00000 */
.L_x_126:
[----:B------:R-:W-:Y:S05]  /*11f0*/  BSYNC.RECONVERGENT B0 ;  /* 0x0000000000007941 */ /* 0x000fea0003800200 */
.L_x_125:
[----:B------:R-:W-:-:S05]  /*1200*/  IMAD.WIDE R6, R3, 0x4, R20 ;  /* 0x0000000403067825 */ /* 0x000fca00078e0214 */
[----:B------:R-:W2:Y:S01]  /*1210*/  LDG.E R5, desc[UR6][R6.64] ;  /* 0x0000000606057981 */ /* 0x000ea2000c1e1900 */
[----:B------:R-:W-:-:S05]  /*1220*/  IMAD.IADD R3, R4, 0x1, R3 ;  /* 0x0000000104037824 */ /* 0x000fca00078e0203 */
[----:B------:R-:W-:Y:S01]  /*1230*/  ISETP.GE.AND P0, PT, R3, UR11, PT ;  /* 0x0000000b03007c0c */ /* 0x000fe2000bf06270 */
[----:B--2---:R-:W-:-:S05]  /*1240*/  FADD R5, R5, -R0 ;  /* 0x8000000005057221 */ /* 0x004fca0000000000 */
[----:B------:R0:W-:Y:S04]  /*1250*/  STG.E desc[UR6][R6.64], R5 ;  /* 0x0000000506007986 */ /* 0x0001e8000c101906 */
[----:B------:R0:W-:Y:S03]  /*1260*/  STG.E desc[UR6][R12.64], RZ ;  /* 0x000000ff0c007986 */ /* 0x0001e6000c101906 */
[----:B------:R-:W-:Y:S05]  /*1270*/  @!P0 BRA `(.L_x_127) ;  /* 0xfffffff800448947 */ /* 0x000fea000383ffff */
[----:B------:R-:W-:Y:S05]  /*1280*/  EXIT ;  /* 0x000000000000794d */ /* 0x000fea0003800000 */
        .weak           $__internal_8_$__cuda_sm20_div_rn_f64_full
        .type           $__internal_8_$__cuda_sm20_div_rn_f64_full,@function
        .size           $__internal_8_$__cuda_sm20_div_rn_f64_full,($__internal_9_$__cuda_sm20_sqrt_rn_f32_slowpath - $__internal_8_$__cuda_sm20_div_rn_f64_full)
$__internal_8_$__cuda_sm20_div_rn_f64_full:
[C---:B------:R-:W-:Y:S01]  /*1290*/  FSETP.GEU.AND P0, PT, |R9|.reuse, 1.469367938527859385e-39, PT ;  /* 0x001000000900780b */ /* 0x040fe20003f0e200 */
[----:B------:R-:W-:Y:S01]  /*12a0*/  IMAD.MOV.U32 R7, RZ, RZ, R27 ;  /* 0x000000ffff077224 */ /* 0x000fe200078e001b */
[----:B------:R-:W-:Y:S01]  /*12b0*/  LOP3.LUT R10, R9, 0x800fffff, RZ, 0xc0, !PT ;  /* 0x800fffff090a7812 */ /* 0x000fe200078ec0ff */
[----:B------:R-:W-:Y:S01]  /*12c0*/  BSSY.RECONVERGENT B1, `(.L_x_128) ;  /* 0x0000056000017945 */ /* 0x000fe20003800200 */
[----:B------:R-:W-:Y:S01]  /*12d0*/  MOV R6, R24 ;  /* 0x0000001800067202 */ /* 0x000fe20000000f00 */
[----:B------:R-:W-:Y:S01]  /*12e0*/  IMAD.MOV.U32 R24, RZ, RZ, 0x1 ;  /* 0x00000001ff187424 */ /* 0x000fe200078e00ff */
[----:B------:R-:W-:Y:S01]  /*12f0*/  LOP3.LUT R11, R10, 0x3ff00000, RZ, 0xfc, !PT ;  /* 0x3ff000000a0b7812 */ /* 0x000fe200078efcff */
[----:B------:R-:W-:Y:S01]  /*1300*/  IMAD.MOV.U32 R10, RZ, RZ, R8 ;  /* 0x000000ffff0a7224 */ /* 0x000fe200078e0008 */
[C---:B------:R-:W-:Y:S02]  /*1310*/  FSETP.GEU.AND P2, PT, |R7|.reuse, 1.469367938527859385e-39, PT ;  /* 0x001000000700780b */ /* 0x040fe40003f4e200 */
[----:B------:R-:W-:-:S02]  /*1320*/  LOP3.LUT R32, R7, 0x7ff00000, RZ, 0xc0, !PT ;  /* 0x7ff0000007207812 */ /* 0x000fc400078ec0ff */
[----:B------:R-:W-:Y:S01]  /*1330*/  MOV R33, 0x1ca00000 ;  /* 0x1ca0000000217802 */ /* 0x000fe20000000f00 */
[----:B------:R-:W-:Y:S01]  /*1340*/  @!P0 DMUL R10, R8, 8.98846567431157953865e+307 ;  /* 0x7fe00000080a8828 */ /* 0x000fe20000000000 */
[----:B------:R-:W-:-:S04]  /*1350*/  LOP3.LUT R35, R9, 0x7ff00000, RZ, 0xc0, !PT ;  /* 0x7ff0000009237812 */ /* 0x000fc800078ec0ff */
[C---:B------:R-:W-:Y:S01]  /*1360*/  ISETP.GE.U32.AND P1, PT, R32.reuse, R35, PT ;  /* 0x000000232000720c */ /* 0x040fe20003f26070 */
[----:B------:R-:W0:Y:S02]  /*1370*/  MUFU.RCP64H R25, R11 ;  /* 0x0000000b00197308 */ /* 0x000e240000001800 */
[----:B------:R-:W-:Y:S02]  /*1380*/  @!P2 LOP3.LUT R27, R9, 0x7ff00000, RZ, 0xc0, !PT ;  /* 0x7ff00000091ba812 */ /* 0x000fe400078ec0ff */
[----:B------:R-:W-:Y:S02]  /*1390*/  @!P0 LOP3.LUT R35, R11, 0x7ff00000, RZ, 0xc0, !PT ;  /* 0x7ff000000b238812 */ /* 0x000fe400078ec0ff */
[----:B------:R-:W-:-:S04]  /*13a0*/  @!P2 ISETP.GE.U32.AND P3, PT, R32, R27, PT ;  /* 0x0000001b2000a20c */ /* 0x000fc80003f66070 */
[----:B------:R-:W-:-:S04]  /*13b0*/  @!P2 SEL R27, R33, 0x63400000, !P3 ;  /* 0x63400000211ba807 */ /* 0x000fc80005800000 */
[----:B------:R-:W-:Y:S01]  /*13c0*/  @!P2 LOP3.LUT R30, R27, 0x80000000, R7, 0xf8, !PT ;  /* 0x800000001b1ea812 */ /* 0x000fe200078ef807 */
[----:B0-----:R-:W-:-:S03]  /*13d0*/  DFMA R28, R24, -R10, 1 ;  /* 0x3ff00000181c742b */ /* 0x001fc6000000080a */
[----:B------:R-:W-:Y:S01]  /*13e0*/  @!P2 LOP3.LUT R31, R30, 0x100000, RZ, 0xfc, !PT ;  /* 0x001000001e1fa812 */ /* 0x000fe200078efcff */
[----:B------:R-:W-:-:S04]  /*13f0*/  @!P2 IMAD.MOV.U32 R30, RZ, RZ, RZ ;  /* 0x000000ffff1ea224 */ /* 0x000fc800078e00ff */
[----:B------:R-:W-:-:S08]  /*1400*/  DFMA R28, R28, R28, R28 ;  /* 0x0000001c1c1c722b */ /* 0x000fd0000000001c */
[----:B------:R-:W-:Y:S01]  /*1410*/  DFMA R28, R24, R28, R24 ;  /* 0x0000001c181c722b */ /* 0x000fe20000000018 */
[----:B------:R-:W-:Y:S01]  /*1420*/  SEL R25, R33, 0x63400000, !P1 ;  /* 0x6340000021197807 */ /* 0x000fe20004800000 */
[----:B------:R-:W-:-:S03]  /*1430*/  IMAD.MOV.U32 R24, RZ, RZ, R6 ;  /* 0x000000ffff187224 */ /* 0x000fc600078e0006 */
[----:B------:R-:W-:-:S03]  /*1440*/  LOP3.LUT R25, R25, 0x800fffff, R7, 0xf8, !PT ;  /* 0x800fffff19197812 */ /* 0x000fc600078ef807 */
[----:B------:R-:W-:-:S03]  /*1450*/  DFMA R26, R28, -R10, 1 ;  /* 0x3ff000001c1a742b */ /* 0x000fc6000000080a */
[----:B------:R-:W-:-:S05]  /*1460*/  @!P2 DFMA R24, R24, 2, -R30 ;  /* 0x400000001818a82b */ /* 0x000fca000000081e */
[----:B------:R-:W-:-:S08]  /*1470*/  DFMA R26, R28, R26, R28 ;  /* 0x0000001a1c1a722b */ /* 0x000fd0000000001c */
[----:B------:R-:W-:-:S08]  /*1480*/  DMUL R28, R26, R24 ;  /* 0x000000181a1c7228 */ /* 0x000fd00000000000 */
[----:B------:R-:W-:-:S08]  /*1490*/  DFMA R30, R28, -R10, R24 ;  /* 0x8000000a1c1e722b */ /* 0x000fd00000000018 */
[----:B------:R-:W-:Y:S01]  /*14a0*/  DFMA R30, R26, R30, R28 ;  /* 0x0000001e1a1e722b */ /* 0x000fe2000000001c */
[----:B------:R-:W-:Y:S02]  /*14b0*/  MOV R28, R32 ;  /* 0x00000020001c7202 */ /* 0x000fe40000000f00 */
[----:B------:R-:W-:-:S05]  /*14c0*/  @!P2 LOP3.LUT R28, R25, 0x7ff00000, RZ, 0xc0, !PT ;  /* 0x7ff00000191ca812 */ /* 0x000fca00078ec0ff */
[----:B------:R-:W-:-:S05]  /*14d0*/  VIADD R26, R28, 0xffffffff ;  /* 0xffffffff1c1a7836 */ /* 0x000fca0000000000 */
[----:B------:R-:W-:Y:S01]  /*14e0*/  ISETP.GT.U32.AND P0, PT, R26, 0x7feffffe, PT ;  /* 0x7feffffe1a00780c */ /* 0x000fe20003f04070 */
[----:B------:R-:W-:-:S05]  /*14f0*/  VIADD R26, R35, 0xffffffff ;  /* 0xffffffff231a7836 */ /* 0x000fca0000000000 */
[----:B------:R-:W-:-:S13]  /*1500*/  ISETP.GT.U32.OR P0, PT, R26, 0x7feffffe, P0 ;  /* 0x7feffffe1a00780c */ /* 0x000fda0000704470 */
[----:B------:R-:W-:Y:S05]  /*1510*/  @P0 BRA `(.L_x_129) ;  /* 0x00000000006c0947 */ /* 0x000fea0003800000 */
[----:B------:R-:W-:-:S04]  /*1520*/  LOP3.LUT R7, R9, 0x7ff00000, RZ, 0xc0, !PT ;  /* 0x7ff0000009077812 */ /* 0x000fc800078ec0ff */
[CC--:B------:R-:W-:Y:S02]  /*1530*/  VIADDMNMX R6, R32.reuse, -R7.reuse, 0xb9600000, !PT ;  /* 0xb960000020067446 */ /* 0x0c0fe40007800907 */
[----:B------:R-:W-:Y:S02]  /*1540*/  ISETP.GE.U32.AND P0, PT, R32, R7, PT ;  /* 0x000000072000720c */ /* 0x000fe40003f06070 */
[----:B------:R-:W-:Y:S02]  /*1550*/  VIMNMX R6, PT, PT, R6, 0x46a00000, PT ;  /* 0x46a0000006067848 */ /* 0x000fe40003fe0100 */
[----:B------:R-:W-:-:S04]  /*1560*/  SEL R33, R33, 0x63400000, !P0 ;  /* 0x6340000021217807 */ /* 0x000fc80004000000 */
[----:B------:R-:W-:Y:S01]  /*1570*/  IADD3 R28, PT, PT, -R33, R6, RZ ;  /* 0x00000006211c7210 */ /* 0x000fe20007ffe1ff */
[----:B------:R-:W-:-:S04]  /*1580*/  IMAD.MOV.U32 R6, RZ, RZ, RZ ;  /* 0x000000ffff067224 */ /* 0x000fc800078e00ff */
[----:B------:R-:W-:-:S06]  /*1590*/  VIADD R7, R28, 0x7fe00000 ;  /* 0x7fe000001c077836 */ /* 0x000fcc0000000000 */
[----:B------:R-:W-:-:S10]  /*15a0*/  DMUL R26, R30, R6 ;  /* 0x000000061e1a7228 */ /* 0x000fd40000000000 */
[----:B------:R-:W-:-:S13]  /*15b0*/  FSETP.GTU.AND P0, PT, |R27|, 1.469367938527859385e-39, PT ;  /* 0x001000001b00780b */ /* 0x000fda0003f0c200 */
[----:B------:R-:W-:Y:S05]  /*15c0*/  @P0 BRA `(.L_x_130) ;  /* 0x0000000000940947 */ /* 0x000fea0003800000 */
[----:B------:R-:W-:Y:S01]  /*15d0*/  DFMA R10, R30, -R10, R24 ;  /* 0x8000000a1e0a722b */ /* 0x000fe20000000018 */
[----:B------:R-:W-:-:S09]  /*15e0*/  MOV R6, RZ ;  /* 0x000000ff00067202 */ /* 0x000fd20000000f00 */
[C---:B------:R-:W-:Y:S02]  /*15f0*/  FSETP.NEU.AND P0, PT, R11.reuse, RZ, PT ;  /* 0x000000ff0b00720b */ /* 0x040fe40003f0d000 */
[----:B------:R-:W-:-:S04]  /*1600*/  LOP3.LUT R25, R11, 0x80000000, R9, 0x48, !PT ;  /* 0x800000000b197812 */ /* 0x000fc800078e4809 */
[----:B------:R-:W-:-:S07]  /*1610*/  LOP3.LUT R7, R25, R7, RZ, 0xfc, !PT ;  /* 0x0000000719077212 */ /* 0x000fce00078efcff */
[----:B------:R-:W-:Y:S05]  /*1620*/  @!P0 BRA `(.L_x_130) ;  /* 0x00000000007c8947 */ /* 0x000fea0003800000 */
[----:B------:R-:W-:Y:S01]  /*1630*/  IMAD.MOV R9, RZ, RZ, -R28 ;  /* 0x000000ffff097224 */ /* 0x000fe200078e0a1c */
[----:B------:R-:W-:Y:S01]  /*1640*/  DMUL.RP R6, R30, R6 ;  /* 0x000000061e067228 */ /* 0x000fe20000008000 */
[----:B------:R-:W-:-:S06]  /*1650*/  IMAD.MOV.U32 R8, RZ, RZ, RZ ;  /* 0x000000ffff087224 */ /* 0x000fcc00078e00ff */
[----:B------:R-:W-:-:S03]  /*1660*/  DFMA R8, R26, -R8, R30 ;  /* 0x800000081a08722b */ /* 0x000fc6000000001e */
[----:B------:R-:W-:-:S03]  /*1670*/  LOP3.LUT R25, R7, R25, RZ, 0x3c, !PT ;  /* 0x0000001907197212 */ /* 0x000fc600078e3cff */
[----:B------:R-:W-:-:S04]  /*1680*/  IADD3 R8, PT, PT, -R28, -0x43300000, RZ ;  /* 0xbcd000001c087810 */ /* 0x000fc80007ffe1ff */
[----:B------:R-:W-:-:S04]  /*1690*/  FSETP.NEU.AND P0, PT, |R9|, R8, PT ;  /* 0x000000080900720b */ /* 0x000fc80003f0d200 */
[----:B------:R-:W-:Y:S02]  /*16a0*/  FSEL R26, R6, R26, !P0 ;  /* 0x0000001a061a7208 */ /* 0x000fe40004000000 */
[----:B------:R-:W-:Y:S01]  /*16b0*/  FSEL R27, R25, R27, !P0 ;  /* 0x0000001b191b7208 */ /* 0x000fe20004000000 */
[----:B------:R-:W-:Y:S06]  /*16c0*/  BRA `(.L_x_130) ;  /* 0x0000000000547947 */ /* 0x000fec0003800000 */
.L_x_129:
[----:B------:R-:W-:-:S14]  /*16d0*/  DSETP.NAN.AND P0, PT, R6, R6, PT ;  /* 0x000000060600722a */ /* 0x000fdc0003f08000 */
[----:B------:R-:W-:Y:S05]  /*16e0*/  @P0 BRA `(.L_x_131) ;  /* 0x0000000000440947 */ /* 0x000fea0003800000 */
[----:B------:R-:W-:-:S14]  /*16f0*/  DSETP.NAN.AND P0, PT, R8, R8, PT ;  /* 0x000000080800722a */ /* 0x000fdc0003f08000 */
[----:B------:R-:W-:Y:S05]  /*1700*/  @P0 BRA `(.L_x_132) ;  /* 0x0000000000300947 */ /* 0x000fea0003800000 */
[----:B------:R-:W-:Y:S01]  /*1710*/  ISETP.NE.AND P0, PT, R28, R35, PT ;  /* 0x000000231c00720c */ /* 0x000fe20003f05270 */
[----:B------:R-:W-:Y:S01]  /*1720*/  IMAD.MOV.U32 R27, RZ, RZ, -0x80000 ;  /* 0xfff80000ff1b7424 */ /* 0x000fe200078e00ff */
[----:B------:R-:W-:-:S11]  /*1730*/  MOV R26, 0x0 ;  /* 0x00000000001a7802 */ /* 0x000fd60000000f00 */
[----:B------:R-:W-:Y:S05]  /*1740*/  @!P0 BRA `(.L_x_130) ;  /* 0x0000000000348947 */ /* 0x000fea0003800000 */
[----:B------:R-:W-:Y:S02]  /*1750*/  ISETP.NE.AND P0, PT, R28, 0x7ff00000, PT ;  /* 0x7ff000001c00780c */ /* 0x000fe40003f05270 */
[----:B------:R-:W-:Y:S02]  /*1760*/  LOP3.LUT R27, R7, 0x80000000, R9, 0x48, !PT ;  /* 0x80000000071b7812 */ /* 0x000fe400078e4809 */
[----:B------:R-:W-:-:S13]  /*1770*/  ISETP.EQ.OR P0, PT, R35, RZ, !P0 ;  /* 0x000000ff2300720c */ /* 0x000fda0004702670 */
[----:B------:R-:W-:Y:S01]  /*1780*/  @P0 LOP3.LUT R6, R27, 0x7ff00000, RZ, 0xfc, !PT ;  /* 0x7ff000001b060812 */ /* 0x000fe200078efcff */
[----:B------:R-:W-:Y:S01]  /*1790*/  @!P0 IMAD.MOV.U32 R26, RZ, RZ, RZ ;  /* 0x000000ffff1a8224 */ /* 0x000fe200078e00ff */
[----:B------:R-:W-:-:S03]  /*17a0*/  @P0 MOV R26, RZ ;  /* 0x000000ff001a0202 */ /* 0x000fc60000000f00 */
[----:B------:R-:W-:Y:S01]  /*17b0*/  @P0 IMAD.MOV.U32 R27, RZ, RZ, R6 ;  /* 0x000000ffff1b0224 */ /* 0x000fe200078e0006 */
[----:B------:R-:W-:Y:S06]  /*17c0*/  BRA `(.L_x_130) ;  /* 0x0000000000147947 */ /* 0x000fec0003800000 */
.L_x_132:
[----:B------:R-:W-:Y:S01]  /*17d0*/  LOP3.LUT R27, R9, 0x80000, RZ, 0xfc, !PT ;  /* 0x00080000091b7812 */ /* 0x000fe200078efcff */
[----:B------:R-:W-:Y:S01]  /*17e0*/  IMAD.MOV.U32 R26, RZ, RZ, R8 ;  /* 0x000000ffff1a7224 */ /* 0x000fe200078e0008 */
[----:B------:R-:W-:Y:S06]  /*17f0*/  BRA `(.L_x_130) ;  /* 0x0000000000087947 */ /* 0x000fec0003800000 */
.L_x_131:
[----:B------:R-:W-:Y:S02]  /*1800*/  LOP3.LUT R27, R7, 0x80000, RZ, 0xfc, !PT ;  /* 0x00080000071b7812 */ /* 0x000fe400078efcff */
[----:B------:R-:W-:-:S07]  /*1810*/  MOV R26, R6 ;  /* 0x00000006001a7202 */ /* 0x000fce0000000f00 */
.L_x_130:
[----:B------:R-:W-:Y:S05]  /*1820*/  BSYNC.RECONVERGENT B1 ;  /* 0x0000000000017941 */ /* 0x000fea0003800200 */
.L_x_128:
[----:B------:R-:W-:Y:S02]  /*1830*/  IMAD.MOV.U32 R6, RZ, RZ, R0 ;  /* 0x000000ffff067224 */ /* 0x000fe400078e0000 */
[----:B------:R-:W-:-:S04]  /*1840*/  IMAD.MOV.U32 R7, RZ, RZ, 0x0 ;  /* 0x00000000ff077424 */ /* 0x000fc800078e00ff */
[----:B------:R-:W-:Y:S05]  /*1850*/  RET.REL.NODEC R6 `(adamfloat) ;  /* 0xffffffe406e87950 */ /* 0x000fea0003c3ffff */
        .weak           $__internal_9_$__cuda_sm20_sqrt_rn_f32_slowpath
        .type           $__internal_9_$__cuda_sm20_sqrt_rn_f32_slowpath,@function
        .size           $__internal_9_$__cuda_sm20_sqrt_rn_f32_slowpath,($__internal_10_$__cuda_sm3x_div_rn_noftz_f32_slowpath - $__internal_9_$__cuda_sm20_sqrt_rn_f32_slowpath)
$__internal_9_$__cuda_sm20_sqrt_rn_f32_slowpath:
[----:B------:R-:W-:-:S13]  /*1860*/  LOP3.LUT P0, RZ, R5, 0x7fffffff, RZ, 0xc0, !PT ;  /* 0x7fffffff05ff7812 */ /* 0x000fda000780c0ff */
[----:B------:R-:W-:Y:S05]  /*1870*/  @!P0 BRA `(.L_x_133) ;  /* 0x0000000000448947 */ /* 0x000fea0003800000 */
[----:B------:R-:W-:Y:S02]  /*1880*/  FSETP.GEU.FTZ.AND P0, PT, R5, RZ, PT ;  /* 0x000000ff0500720b */ /* 0x000fe40003f1e000 */
[----:B------:R-:W-:-:S11]  /*1890*/  MOV R0, R5 ;  /* 0x0000000500007202 */ /* 0x000fd60000000f00 */
[----:B------:R-:W-:Y:S01]  /*18a0*/  @!P0 IMAD.MOV.U32 R5, RZ, RZ, 0x7fffffff ;  /* 0x7fffffffff058424 */ /* 0x000fe200078e00ff */
        /* <DEDUP_REMOVED lines=14> */
.L_x_133:
[----:B------:R-:W-:Y:S01]  /*1990*/  MOV R6, R10 ;  /* 0x0000000a00067202 */ /* 0x000fe20000000f00 */
[----:B------:R-:W-:-:S04]  /*19a0*/  IMAD.MOV.U32 R7, RZ, RZ, 0x0 ;  /* 0x00000000ff077424 */ /* 0x000fc800078e00ff */
[----:B------:R-:W-:Y:S05]  /*19b0*/  RET.REL.NODEC R6 `(adamfloat) ;  /* 0xffffffe406907950 */ /* 0x000fea0003c3ffff */
        .weak           $__internal_10_$__cuda_sm3x_div_rn_noftz_f32_slowpath
        .type           $__internal_10_$__cuda_sm3x_div_rn_noftz_f32_slowpath,@function
        .size           $__internal_10_$__cuda_sm3x_div_rn_noftz_f32_slowpath,(.L_x_248 - $__internal_10_$__cuda_sm3x_div_rn_noftz_f32_slowpath)
$__internal_10_$__cuda_sm3x_div_rn_noftz_f32_slowpath:
[----:B------:R-:W-:Y:S01]  /*19c0*/  SHF.R.U32.HI R8, RZ, 0x17, R9 ;  /* 0x00000017ff087819 */ /* 0x000fe20000011609 */
[----:B------:R-:W-:Y:S01]  /*19d0*/  BSSY.RECONVERGENT B1, `(.L_x_134) ;  /* 0x0000064000017945 */ /* 0x000fe20003800200 */
[--C-:B------:R-:W-:Y:S02]  /*19e0*/  SHF.R.U32.HI R0, RZ, 0x17, R34.reuse ;  /* 0x00000017ff007819 */ /* 0x100fe40000011622 */
[----:B------:R-:W-:Y:S02]  /*19f0*/  LOP3.LUT R8, R8, 0xff, RZ, 0xc0, !PT ;  /* 0x000000ff08087812 */ /* 0x000fe400078ec0ff */
[----:B------:R-:W-:Y:S01]  /*1a00*/  LOP3.LUT R24, R0, 0xff, RZ, 0xc0, !PT ;  /* 0x000000ff00187812 */ /* 0x000fe200078ec0ff */
[----:B------:R-:W-:Y:S02]  /*1a10*/  IMAD.MOV.U32 R0, RZ, RZ, R34 ;  /* 0x000000ffff007224 */ /* 0x000fe400078e0022 */
[----:B------:R-:W-:Y:S01]  /*1a20*/  VIADD R11, R8, 0xffffffff ;  /* 0xffffffff080b7836 */ /* 0x000fe20000000000 */
[----:B------:R-:W-:-:S04]  /*1a30*/  IADD3 R10, PT, PT, R24, -0x1, RZ ;  /* 0xffffffff180a7810 */ /* 0x000fc80007ffe0ff */
[----:B------:R-:W-:-:S04]  /*1a40*/  ISETP.GT.U32.AND P0, PT, R11, 0xfd, PT ;  /* 0x000000fd0b00780c */ /* 0x000fc80003f04070 */
[----:B------:R-:W-:-:S13]  /*1a50*/  ISETP.GT.U32.OR P0, PT, R10, 0xfd, P0 ;  /* 0x000000fd0a00780c */ /* 0x000fda0000704470 */
[----:B------:R-:W-:Y:S01]  /*1a60*/  @!P0 IMAD.MOV.U32 R7, RZ, RZ, RZ ;  /* 0x000000ffff078224 */ /* 0x000fe200078e00ff */
[----:B------:R-:W-:Y:S06]  /*1a70*/  @!P0 BRA `(.L_x_135) ;  /* 0x0000000000608947 */ /* 0x000fec0003800000 */
[----:B------:R-:W-:Y:S02]  /*1a80*/  FSETP.GTU.FTZ.AND P0, PT, |R34|, +INF , PT ;  /* 0x7f8000002200780b */ /* 0x000fe40003f1c200 */
[----:B------:R-:W-:Y:S02]  /*1a90*/  FSETP.GTU.FTZ.AND P1, PT, |R9|, +INF , PT ;  /* 0x7f8000000900780b */ /* 0x000fe40003f3c200 */
[----:B------:R-:W-:Y:S02]  /*1aa0*/  MOV R5, R9 ;  /* 0x0000000900057202 */ /* 0x000fe40000000f00 */
        /* <DEDUP_REMOVED lines=19> */
[----:B------:R-:W-:-:S03]  /*1be0*/  @!P1 FFMA R9, R5, 1.84467440737095516160e+19, RZ ;  /* 0x5f80000005099823 */ /* 0x000fc600000000ff */
[----:B------:R-:W-:-:S07]  /*1bf0*/  @!P1 IADD3 R7, PT, PT, R7, 0x40, RZ ;  /* 0x0000004007079810 */ /* 0x000fce0007ffe0ff */
.L_x_135:
[----:B------:R-:W-:Y:S01]  /*1c00*/  LEA R10, R8, 0xc0800000, 0x17 ;  /* 0xc0800000080a7811 */ /* 0x000fe200078eb8ff */
[----:B------:R-:W-:Y:S01]  /*1c10*/  VIADD R5, R24, 0xffffff81 ;  /* 0xffffff8118057836 */ /* 0x000fe20000000000 */
[----:B------:R-:W-:Y:S03]  /*1c20*/  BSSY.RECONVERGENT B2, `(.L_x_140) ;  /* 0x0000035000027945 */ /* 0x000fe60003800200 */
[----:B------:R-:W-:Y:S01]  /*1c30*/  IMAD.IADD R10, R9, 0x1, -R10 ;  /* 0x00000001090a7824 */ /* 0x000fe200078e0a0a */
[C---:B------:R-:W-:Y:S01]  /*1c40*/  IADD3 R8, PT, PT, R5.reuse, 0x7f, -R8 ;  /* 0x0000007f05087810 */ /* 0x040fe20007ffe808 */
[----:B------:R-:W-:Y:S02]  /*1c50*/  IMAD R0, R5, -0x800000, R0 ;  /* 0xff80000005007824 */ /* 0x000fe400078e0200 */
[----:B------:R-:W0:Y:S01]  /*1c60*/  MUFU.RCP R9, R10 ;  /* 0x0000000a00097308 */ /* 0x000e220000001000 */
[----:B------:R-:W-:Y:S01]  /*1c70*/  FADD.FTZ R11, -R10, -RZ ;  /* 0x800000ff0a0b7221 */ /* 0x000fe20000010100 */
[----:B------:R-:W-:-:S03]  /*1c80*/  IADD3 R8, PT, PT, R8, R7, RZ ;  /* 0x0000000708087210 */ /* 0x000fc60007ffe0ff */
        /* <DEDUP_REMOVED lines=21> */
[C---:B------:R-:W-:Y:S01]  /*1de0*/  IADD3 R10, PT, PT, R11.reuse, 0x20, RZ ;  /* 0x000000200b0a7810 */ /* 0x040fe20007ffe0ff */
[CCC-:B------:R-:W-:Y:S01]  /*1df0*/  FFMA.RM R8, R26.reuse, R24.reuse, R9.reuse ;  /* 0x000000181a087223 */ /* 0x1c0fe20000004009 */
[----:B------:R-:W-:Y:S02]  /*1e00*/  ISETP.NE.AND P2, PT, R11, RZ, PT ;  /* 0x000000ff0b00720c */ /* 0x000fe40003f45270 */
[----:B------:R-:W-:Y:S01]  /*1e10*/  LOP3.LUT R7, R5, 0x7fffff, RZ, 0xc0, !PT ;  /* 0x007fffff05077812 */ /* 0x000fe200078ec0ff */
[----:B------:R-:W-:Y:S01]  /*1e20*/  FFMA.RP R5, R26, R24, R9 ;  /* 0x000000181a057223 */ /* 0x000fe20000008009 */
[----:B------:R-:W-:Y:S01]  /*1e30*/  IMAD.MOV R9, RZ, RZ, -R11 ;  /* 0x000000ffff097224 */ /* 0x000fe200078e0a0b */
[----:B------:R-:W-:Y:S02]  /*1e40*/  ISETP.NE.AND P1, PT, R11, RZ, PT ;  /* 0x000000ff0b00720c */ /* 0x000fe40003f25270 */
        /* <DEDUP_REMOVED lines=10> */
[----:B------:R-:W-:-:S04]  /*1ef0*/  LOP3.LUT R5, R5, R8, RZ, 0xc0, !PT ;  /* 0x0000000805057212 */ /* 0x000fc800078ec0ff */
[----:B------:R-:W-:-:S04]  /*1f00*/  IADD3 R5, PT, PT, R10, R5, RZ ;  /* 0x000000050a057210 */ /* 0x000fc80007ffe0ff */
[----:B------:R-:W-:Y:S01]  /*1f10*/  LOP3.LUT R0, R5, R0, RZ, 0xfc, !PT ;  /* 0x0000000005007212 */ /* 0x000fe200078efcff */
[----:B------:R-:W-:Y:S06]  /*1f20*/  BRA `(.L_x_143) ;  /* 0x0000000000107947 */ /* 0x000fec0003800000 */
.L_x_142:
[----:B------:R-:W-:-:S04]  /*1f30*/  LOP3.LUT R0, R0, 0x80000000, RZ, 0xc0, !PT ;  /* 0x8000000000007812 */ /* 0x000fc800078ec0ff */
[----:B------:R-:W-:Y:S01]  /*1f40*/  LOP3.LUT R0, R0, 0x7f800000, RZ, 0xfc, !PT ;  /* 0x7f80000000007812 */ /* 0x000fe200078efcff */
[----:B------:R-:W-:Y:S06]  /*1f50*/  BRA `(.L_x_143) ;  /* 0x0000000000047947 */ /* 0x000fec0003800000 */
.L_x_141:
[----:B------:R-:W-:-:S07]  /*1f60*/  IMAD R0, R8, 0x800000, R0 ;  /* 0x0080000008007824 */ /* 0x000fce00078e0200 */
.L_x_143:
[----:B------:R-:W-:Y:S05]  /*1f70*/  BSYNC.RECONVERGENT B2 ;  /* 0x0000000000027941 */ /* 0x000fea0003800200 */
.L_x_140:
[----:B------:R-:W-:Y:S05]  /*1f80*/  BRA `(.L_x_144) ;  /* 0x0000000000207947 */ /* 0x000fea0003800000 */
.L_x_139:
[----:B------:R-:W-:-:S04]  /*1f90*/  LOP3.LUT R0, R9, 0x80000000, R0, 0x48, !PT ;  /* 0x8000000009007812 */ /* 0x000fc800078e4800 */
[----:B------:R-:W-:Y:S01]  /*1fa0*/  LOP3.LUT R0, R0, 0x7f800000, RZ, 0xfc, !PT ;  /* 0x7f80000000007812 */ /* 0x000fe200078efcff */
[----:B------:R-:W-:Y:S06]  /*1fb0*/  BRA `(.L_x_144) ;  /* 0x0000000000147947 */ /* 0x000fec0003800000 */
.L_x_138:
[----:B------:R-:W-:Y:S01]  /*1fc0*/  LOP3.LUT R0, R9, 0x80000000, R0, 0x48, !PT ;  /* 0x8000000009007812 */ /* 0x000fe200078e4800 */
[----:B------:R-:W-:Y:S06]  /*1fd0*/  BRA `(.L_x_144) ;  /* 0x00000000000c7947 */ /* 0x000fec0003800000 */
.L_x_137:
[----:B------:R-:W0:Y:S01]  /*1fe0*/  MUFU.RSQ R0, -QNAN ;  /* 0xffc0000000007908 */ /* 0x000e220000001400 */
[----:B------:R-:W-:Y:S05]  /*1ff0*/  BRA `(.L_x_144) ;  /* 0x0000000000047947 */ /* 0x000fea0003800000 */
.L_x_136:
[----:B------:R-:W-:-:S07]  /*2000*/  FADD.FTZ R0, R34, R5 ;  /* 0x0000000522007221 */ /* 0x000fce0000010000 */
.L_x_144:
[----:B------:R-:W-:Y:S05]  /*2010*/  BSYNC.RECONVERGENT B1 ;  /* 0x0000000000017941 */ /* 0x000fea0003800200 */
.L_x_134:
[----:B------:R-:W-:-:S04]  /*2020*/  HFMA2 R7, -RZ, RZ, 0, 0 ;  /* 0x00000000ff077431 */ /* 0x000fc800000001ff */
[----:B0-----:R-:W-:Y:S05]  /*2030*/  RET.REL.NODEC R6 `(adamfloat) ;  /* 0xffffffdc06f07950 */ /* 0x001fea0003c3ffff */
.L_x_145:
        /* <DEDUP_REMOVED lines=12> */
.L_x_248:


//--------------------- .text.adagradfloat        --------------------------
	.section	.text.adagradfloat,"ax",@progbits
	.align	128
        .global         adagradfloat
        .type           adagradfloat,@function
        .size           adagradfloat,(.L_x_250 - adagradfloat)
        .other          adagradfloat,@"STO_CUDA_ENTRY STV_DEFAULT"
adagradfloat:
.text.adagradfloat:
        /* <DEDUP_REMOVED lines=17> */
.L_x_151:
[----:B01----:R-:W-:-:S05]  /*0110*/  IMAD.WIDE R2, R13, 0x4, R6 ;  /* 0x000000040d027825 */ /* 0x003fca00078e0206 */
[----:B--2---:R-:W2:Y:S01]  /*0120*/  LDG.E R0, desc[UR6][R2.64] ;  /* 0x0000000602007981 */ /* 0x004ea2000c1e1900 */
[----:B---3--:R-:W-:-:S05]  /*0130*/  IMAD.WIDE R4, R13, 0x4, R8 ;  /* 0x000000040d047825 */ /* 0x008fca00078e0208 */
[----:B------:R-:W3:Y:S01]  /*0140*/  LDG.E R15, desc[UR6][R4.64] ;  /* 0x00000006040f7981 */ /* 0x000ee2000c1e1900 */
[----:B--2---:R-:W0:Y:S02]  /*0150*/  F2I.TRUNC.NTZ R0, R0 ;  /* 0x0000000000007305 */ /* 0x004e24000020f100 */
[----:B0-----:R-:W-:-:S05]  /*0160*/  I2FP.F32.S32 R14, R0 ;  /* 0x00000000000e7245 */ /* 0x001fca0000201400 */
[----:B---3--:R-:W-:-:S05]  /*0170*/  FFMA R17, R15, R15, R14 ;  /* 0x0000000f0f117223 */ /* 0x008fca000000000e */
        /* <DEDUP_REMOVED lines=12> */
[----:B------:R-:W-:Y:S05]  /*0240*/  CALL.REL.NOINC `($__internal_11_$__cuda_sm20_sqrt_rn_f32_slowpath) ;  /* 0x0000000000687944 */ /* 0x000fea0003c00000 */
[----:B------:R-:W-:Y:S01]  /*0250*/  MOV R2, R14 ;  /* 0x0000000e00027202 */ /* 0x000fe20000000f00 */
[----:B------:R-:W-:Y:S06]  /*0260*/  BRA `(.L_x_148) ;  /* 0x0000000000107947 */ /* 0x000fec0003800000 */
.L_x_147:
[----:B------:R-:W-:Y:S01]  /*0270*/  FMUL.FTZ R2, R17, R18 ;  /* 0x0000001211027220 */ /* 0x000fe20000410000 */
[----:B------:R-:W-:-:S03]  /*0280*/  FMUL.FTZ R14, R18, 0.5 ;  /* 0x3f000000120e7820 */ /* 0x000fc60000410000 */
[----:B------:R-:W-:-:S04]  /*0290*/  FFMA R3, -R2, R2, R17 ;  /* 0x0000000202037223 */ /* 0x000fc80000000111 */
[----:B------:R-:W-:-:S07]  /*02a0*/  FFMA R2, R3, R14, R2 ;  /* 0x0000000e03027223 */ /* 0x000fce0000000002 */
.L_x_148:
[----:B------:R-:W-:Y:S05]  /*02b0*/  BSYNC.RECONVERGENT B0 ;  /* 0x0000000000007941 */ /* 0x000fea0003800200 */
.L_x_146:
        /* <DEDUP_REMOVED lines=11> */
[----:B------:R-:W-:Y:S05]  /*0370*/  CALL.REL.NOINC `($__internal_12_$__cuda_sm3x_div_rn_noftz_f32_slowpath) ;  /* 0x00000000007c7944 */ /* 0x000fea0003c00000 */
[----:B------:R-:W-:-:S07]  /*0380*/  IMAD.MOV.U32 R17, RZ, RZ, R0 ;  /* 0x000000ffff117224 */ /* 0x000fce00078e0000 */
.L_x_150:
[----:B------:R-:W-:Y:S05]  /*0390*/  BSYNC.RECONVERGENT B0 ;  /* 0x0000000000007941 */ /* 0x000fea0003800200 */
.L_x_149:
[----:B------:R-:W-:-:S05]  /*03a0*/  IMAD.WIDE R2, R15, 0x4, R10 ;  /* 0x000000040f027825 */ /* 0x000fca00078e020a */
[----:B------:R1:W-:Y:S04]  /*03b0*/  STG.E desc[UR6][R2.64], R17 ;  /* 0x0000001102007986 */ /* 0x0003e8000c101906 */
[----:B------:R1:W-:Y:S01]  /*03c0*/  STG.E desc[UR6][R4.64], RZ ;  /* 0x000000ff04007986 */ /* 0x0003e2000c101906 */
[----:B------:R-:W-:Y:S05]  /*03d0*/  @!P2 BRA `(.L_x_151) ;  /* 0xfffffffc004ca947 */ /* 0x000fea000383ffff */
[----:B------:R-:W-:Y:S05]  /*03e0*/  EXIT ;  /* 0x000000000000794d */ /* 0x000fea0003800000 */
        .weak           $__internal_11_$__cuda_sm20_sqrt_rn_f32_slowpath
        .type           $__internal_11_$__cuda_sm20_sqrt_rn_f32_slowpath,@function
        .size           $__internal_11_$__cuda_sm20_sqrt_rn_f32_slowpath,($__internal_12_$__cuda_sm3x_div_rn_noftz_f32_slowpath - $__internal_11_$__cuda_sm20_sqrt_rn_f32_slowpath)
$__internal_11_$__cuda_sm20_sqrt_rn_f32_slowpath:
        /* <DEDUP_REMOVED lines=20> */
.L_x_152:
[----:B------:R-:W-:Y:S02]  /*0530*/  IMAD.MOV.U32 R14, RZ, RZ, R3 ;  /* 0x000000ffff0e7224 */ /* 0x000fe400078e0003 */
[----:B------:R-:W-:Y:S02]  /*0540*/  HFMA2 R3, -RZ, RZ, 0, 0 ;  /* 0x00000000ff037431 */ /* 0x000fe400000001ff */
[----:B------:R-:W-:-:S04]  /*0550*/  IMAD.MOV.U32 R2, RZ, RZ, R19 ;  /* 0x000000ffff027224 */ /* 0x000fc800078e0013 */
[----:B------:R-:W-:Y:S05]  /*0560*/  RET.REL.NODEC R2 `(adagradfloat) ;  /* 0xfffffff802a47950 */ /* 0x000fea0003c3ffff */
        .weak           $__internal_12_$__cuda_sm3x_div_rn_noftz_f32_slowpath
        .type           $__internal_12_$__cuda_sm3x_div_rn_noftz_f32_slowpath,@function
        .size           $__internal_12_$__cuda_sm3x_div_rn_noftz_f32_slowpath,(.L_x_250 - $__internal_12_$__cuda_sm3x_div_rn_noftz_f32_slowpath)
$__internal_12_$__cuda_sm3x_div_rn_noftz_f32_slowpath:
        /* <DEDUP_REMOVED lines=37> */
.L_x_154:
        /* <DEDUP_REMOVED lines=51> */
.L_x_161:
[----:B------:R-:W-:-:S04]  /*0af0*/  LOP3.LUT R0, R0, 0x80000000, RZ, 0xc0, !PT ;  /* 0x8000000000007812 */ /* 0x000fc800078ec0ff */
[----:B------:R-:W-:Y:S01]  /*0b00*/  LOP3.LUT R0, R0, 0x7f800000, RZ, 0xfc, !PT ;  /* 0x7f80000000007812 */ /* 0x000fe200078efcff */
[----:B------:R-:W-:Y:S06]  /*0b10*/  BRA `(.L_x_162) ;  /* 0x0000000000047947 */ /* 0x000fec0003800000 */
.L_x_160:
[----:B------:R-:W-:-:S07]  /*0b20*/  LEA R0, R19, R0, 0x17 ;  /* 0x0000000013007211 */ /* 0x000fce00078eb8ff */
.L_x_162:
[----:B------:R-:W-:Y:S05]  /*0b30*/  BSYNC.RECONVERGENT B2 ;  /* 0x0000000000027941 */ /* 0x000fea0003800200 */
.L_x_159:
[----:B------:R-:W-:Y:S05]  /*0b40*/  BRA `(.L_x_163) ;  /* 0x0000000000207947 */ /* 0x000fea0003800000 */
.L_x_158:
[----:B------:R-:W-:-:S04]  /*0b50*/  LOP3.LUT R0, R18, 0x80000000, R17, 0x48, !PT ;  /* 0x8000000012007812 */ /* 0x000fc800078e4811 */
[----:B------:R-:W-:Y:S01]  /*0b60*/  LOP3.LUT R0, R0, 0x7f800000, RZ, 0xfc, !PT ;  /* 0x7f80000000007812 */ /* 0x000fe200078efcff */
[----:B------:R-:W-:Y:S06]  /*0b70*/  BRA `(.L_x_163) ;  /* 0x0000000000147947 */ /* 0x000fec0003800000 */
.L_x_157:
[----:B------:R-:W-:Y:S01]  /*0b80*/  LOP3.LUT R0, R18, 0x80000000, R17, 0x48, !PT ;  /* 0x8000000012007812 */ /* 0x000fe200078e4811 */
[----:B------:R-:W-:Y:S06]  /*0b90*/  BRA `(.L_x_163) ;  /* 0x00000000000c7947 */ /* 0x000fec0003800000 */
.L_x_156:
[----:B------:R-:W0:Y:S01]  /*0ba0*/  MUFU.RSQ R0, -QNAN ;  /* 0xffc0000000007908 */ /* 0x000e220000001400 */
[----:B------:R-:W-:Y:S05]  /*0bb0*/  BRA `(.L_x_163) ;  /* 0x0000000000047947 */ /* 0x000fea0003800000 */
.L_x_155:
[----:B------:R-:W-:-:S07]  /*0bc0*/  FADD.FTZ R0, R0, R3 ;  /* 0x0000000300007221 */ /* 0x000fce0000010000 */
.L_x_163:
[----:B------:R-:W-:Y:S05]  /*0bd0*/  BSYNC.RECONVERGENT B1 ;  /* 0x0000000000017941 */ /* 0x000fea0003800200 */
.L_x_153:
[----:B------:R-:W-:-:S04]  /*0be0*/  IMAD.MOV.U32 R3, RZ, RZ, 0x0 ;  /* 0x00000000ff037424 */ /* 0x000fc800078e00ff */
[----:B0-----:R-:W-:Y:S05]  /*0bf0*/  RET.REL.NODEC R2 `(adagradfloat) ;  /* 0xfffffff402007950 */ /* 0x001fea0003c3ffff */
.L_x_164:
        /* <DEDUP_REMOVED lines=16> */
.L_x_250:


//--------------------- .text.nearestneighborNHWCBack --------------------------
	.section	.text.nearestneighborNHWCBack,"ax",@progbits
	.align	128
        .global         nearestneighborNHWCBack
        .type           nearestneighborNHWCBack,@function
        .size           nearestneighborNHWCBack,(.L_x_264 - nearestneighborNHWCBack)
        .other          nearestneighborNHWCBack,@"STO_CUDA_ENTRY STV_DEFAULT"
nearestneighborNHWCBack:
.text.nearestneighborNHWCBack:
        /* <DEDUP_REMOVED lines=10> */
[----:B------:R-:W2:Y:S06]  /*00a0*/  LDCU UR4, c[0x0][0x3a0] ;  /* 0x00007400ff0477ac */ /* 0x000eac0008000800 */
[----:B------:R-:W3:Y:S01]  /*00b0*/  LDC.64 R2, c[0x0][0x390] ;  /* 0x0000e400ff027b82 */ /* 0x000ee20000000a00 */
[----:B------:R-:W4:Y:S01]  /*00c0*/  LDCU UR5, c[0x0][0x370] ;  /* 0x00006e00ff0577ac */ /* 0x000f220008000800 */
[----:B------:R-:W0:Y:S01]  /*00d0*/  LDCU.64 UR6, c[0x0][0x358] ;  /* 0x00006b00ff0677ac */ /* 0x000e220008000a00 */
[----:B-1----:R-:W-:-:S02]  /*00e0*/  UISETP.NE.AND UP0, UPT, UR8, URZ, UPT ;  /* 0x000000ff0800728c */ /* 0x002fc4000bf05270 */
[----:B--2---:R-:W-:Y:S01]  /*00f0*/  UIADD3 UR4, UPT, UPT, UR4, -0x1, URZ ;  /* 0xffffffff04047890 */ /* 0x004fe2000fffe0ff */
[----:B0-----:R-:W-:Y:S02]  /*0100*/  VIADD R0, R5, 0xffffffff ;  /* 0xffffffff05007836 */ /* 0x001fe40000000000 */
[----:B----4-:R-:W-:-:S03]  /*0110*/  IMAD R8, R8, UR5, RZ ;  /* 0x0000000508087c24 */ /* 0x010fc6000f8e02ff */
[----:B------:R-:W-:Y:S02]  /*0120*/  I2FP.F32.S32 R6, UR4 ;  /* 0x0000000400067c45 */ /* 0x000fe40008201400 */
[----:B------:R-:W-:Y:S01]  /*0130*/  I2FP.F32.S32 R0, R0 ;  /* 0x0000000000007245 */ /* 0x000fe20000201400 */
[----:B---3--:R-:W-:-:S04]  /*0140*/  IMAD R3, R3, R2, RZ ;  /* 0x0000000203037224 */ /* 0x008fc800078e02ff */
[----:B------:R-:W-:Y:S01]  /*0150*/  IMAD R3, R3, R4, RZ ;  /* 0x0000000403037224 */ /* 0x000fe200078e02ff */
[----:B------:R-:W-:Y:S06]  /*0160*/  BRA.U !UP0, `(.L_x_165) ;  /* 0x0000000508d47547 */ /* 0x000fec000b800000 */
[----:B------:R-:W-:Y:S01]  /*0170*/  IABS R9, R4 ;  /* 0x0000000400097213 */ /* 0x000fe20000000000 */
[----:B------:R-:W0:Y:S01]  /*0180*/  LDC R12, c[0x0][0x398] ;  /* 0x0000e600ff0c7b82 */ /* 0x000e220000000800 */
[----:B------:R-:W-:Y:S01]  /*0190*/  ISETP.NE.AND P0, PT, R2, RZ, PT ;  /* 0x000000ff0200720c */ /* 0x000fe20003f05270 */
[----:B------:R-:W1:Y:S01]  /*01a0*/  LDCU UR5, c[0x0][0x384] ;  /* 0x00007080ff0577ac */ /* 0x000e620008000800 */
[----:B------:R-:W2:Y:S01]  /*01b0*/  I2F.RP R15, R9 ;  /* 0x00000009000f7306 */ /* 0x000ea20000209400 */
[----:B------:R-:W-:Y:S01]  /*01c0*/  LOP3.LUT R2, RZ, R2, RZ, 0x33, !PT ;  /* 0x00000002ff027212 */ /* 0x000fe200078e33ff */
[----:B------:R-:W3:Y:S03]  /*01d0*/  LDCU UR4, c[0x0][0x3a8] ;  /* 0x00007500ff0477ac */ /* 0x000ee60008000800 */
[----:B------:R-:W4:Y:S01]  /*01e0*/  LDC R13, c[0x0][0x394] ;  /* 0x0000e500ff0d7b82 */ /* 0x000f220000000800 */
[----:B------:R-:W0:Y:S01]  /*01f0*/  LDCU.64 UR10, c[0x0][0x3a0] ;  /* 0x00007400ff0a77ac */ /* 0x000e220008000a00 */
[----:B------:R-:W0:Y:S06]  /*0200*/  LDCU.64 UR8, c[0x0][0x388] ;  /* 0x00007100ff0877ac */ /* 0x000e2c0008000a00 */
[----:B------:R-:W0:Y:S01]  /*0210*/  LDC R14, c[0x0][0x390] ;  /* 0x0000e400ff0e7b82 */ /* 0x000e220000000800 */
[----:B--2---:R-:W2:Y:S07]  /*0220*/  MUFU.RCP R15, R15 ;  /* 0x0000000f000f7308 */ /* 0x004eae0000001000 */
[----:B------:R-:W0:Y:S01]  /*0230*/  LDC.64 R4, c[0x0][0x3b0] ;  /* 0x0000ec00ff047b82 */ /* 0x000e220000000a00 */
[----:B--2---:R-:W-:-:S04]  /*0240*/  VIADD R10, R15, 0xffffffe ;  /* 0x0ffffffe0f0a7836 */ /* 0x004fc80000000000 */
[----:B------:R2:W5:Y:S02]  /*0250*/  F2I.FTZ.U32.TRUNC.NTZ R11, R10 ;  /* 0x0000000a000b7305 */ /* 0x000564000021f000 */
[----:B--2---:R-:W-:Y:S02]  /*0260*/  HFMA2 R10, -RZ, RZ, 0, 0 ;  /* 0x00000000ff0a7431 */ /* 0x004fe400000001ff */
[----:B-----5:R-:W-:-:S04]  /*0270*/  IMAD.MOV R16, RZ, RZ, -R11 ;  /* 0x000000ffff107224 */ /* 0x020fc800078e0a0b */
[----:B------:R-:W-:-:S04]  /*0280*/  IMAD R15, R16, R9, RZ ;  /* 0x00000009100f7224 */ /* 0x000fc800078e02ff */
[----:B-1-34-:R-:W-:-:S07]  /*0290*/  IMAD.HI.U32 R15, R11, R15, R10 ;  /* 0x0000000f0b0f7227 */ /* 0x01afce00078e000a */
.L_x_166:
[----:B01----:R-:W-:-:S05]  /*02a0*/  IMAD.WIDE R10, R7, 0x4, R4 ;  /* 0x00000004070a7825 */ /* 0x003fca00078e0204 */
[----:B------:R0:W2:Y:S01]  /*02b0*/  LDG.E R16, desc[UR6][R10.64] ;  /* 0x000000060a107981 */ /* 0x0000a2000c1e1900 */
[----:B------:R-:W-:Y:S01]  /*02c0*/  IABS R17, R13 ;  /* 0x0000000d00117213 */ /* 0x000fe20000000000 */
[----:B------:R-:W-:Y:S01]  /*02d0*/  IMAD.MOV.U32 R22, RZ, RZ, 0x3f000000 ;  /* 0x3f000000ff167424 */ /* 0x000fe200078e00ff */
[----:B------:R-:W-:Y:S02]  /*02e0*/  IABS R20, R7 ;  /* 0x0000000700147213 */ /* 0x000fe40000000000 */
[----:B------:R-:W1:Y:S01]  /*02f0*/  I2F.RP R19, R17 ;  /* 0x0000001100137306 */ /* 0x000e620000209400 */
[----:B------:R-:W-:Y:S02]  /*0300*/  IABS R23, R12 ;  /* 0x0000000c00177213 */ /* 0x000fe40000000000 */
[----:B------:R-:W-:Y:S01]  /*0310*/  IMAD.HI.U32 R18, R15, R20, RZ ;  /* 0x000000140f127227 */ /* 0x000fe200078e00ff */
[----:B0-----:R-:W-:-:S03]  /*0320*/  LOP3.LUT R10, R7, R12, RZ, 0x3c, !PT ;  /* 0x0000000c070a7212 */ /* 0x001fc600078e3cff */
[----:B------:R-:W-:Y:S01]  /*0330*/  IMAD.MOV R21, RZ, RZ, -R18 ;  /* 0x000000ffff157224 */ /* 0x000fe200078e0a12 */
[----:B------:R-:W-:-:S03]  /*0340*/  ISETP.GE.AND P2, PT, R10, RZ, PT ;  /* 0x000000ff0a00720c */ /* 0x000fc60003f46270 */
[----:B------:R-:W-:Y:S01]  /*0350*/  IMAD R20, R23, R21, R20 ;  /* 0x0000001517147224 */ /* 0x000fe200078e0214 */
[----:B------:R-:W-:Y:S01]  /*0360*/  IABS R21, R14 ;  /* 0x0000000e00157213 */ /* 0x000fe20000000000 */
[----:B-1----:R-:W0:Y:S03]  /*0370*/  MUFU.RCP R19, R19 ;  /* 0x0000001300137308 */ /* 0x002e260000001000 */
[----:B------:R-:W-:-:S13]  /*0380*/  ISETP.GT.U32.AND P3, PT, R9, R20, PT ;  /* 0x000000140900720c */ /* 0x000fda0003f64070 */
[----:B------:R-:W-:Y:S01]  /*0390*/  @!P3 IMAD.IADD R20, R20, 0x1, -R23 ;  /* 0x000000011414b824 */ /* 0x000fe200078e0a17 */
[----:B------:R-:W-:Y:S01]  /*03a0*/  @!P3 IADD3 R18, PT, PT, R18, 0x1, RZ ;  /* 0x000000011212b810 */ /* 0x000fe20007ffe0ff */
[----:B0-----:R-:W-:Y:S01]  /*03b0*/  VIADD R11, R19, 0xffffffe ;  /* 0x0ffffffe130b7836 */ /* 0x001fe20000000000 */
[----:B------:R-:W-:Y:S02]  /*03c0*/  ISETP.NE.AND P3, PT, R12, RZ, PT ;  /* 0x000000ff0c00720c */ /* 0x000fe40003f65270 */
[----:B------:R-:W-:-:S03]  /*03d0*/  ISETP.GE.U32.AND P1, PT, R20, R9, PT ;  /* 0x000000091400720c */ /* 0x000fc60003f26070 */
[----:B------:R-:W0:Y:S10]  /*03e0*/  F2I.FTZ.U32.TRUNC.NTZ R11, R11 ;  /* 0x0000000b000b7305 */ /* 0x000e34000021f000 */
[----:B------:R-:W-:-:S04]  /*03f0*/  @P1 VIADD R18, R18, 0x1 ;  /* 0x0000000112121836 */ /* 0x000fc80000000000 */
[----:B------:R-:W-:Y:S01]  /*0400*/  @!P2 IMAD.MOV R18, RZ, RZ, -R18 ;  /* 0x000000ffff12a224 */ /* 0x000fe200078e0a12 */
[----:B------:R-:W-:Y:S01]  /*0410*/  @!P3 LOP3.LUT R18, RZ, R12, RZ, 0x33, !PT ;  /* 0x0000000cff12b212 */ /* 0x000fe200078e33ff */
[----:B0-----:R-:W-:-:S03]  /*0420*/  IMAD.MOV R10, RZ, RZ, -R11 ;  /* 0x000000ffff0a7224 */ /* 0x001fc600078e0a0b */
[----:B------:R-:W-:Y:S01]  /*0430*/  IABS R20, R18 ;  /* 0x0000001200147213 */ /* 0x000fe20000000000 */
[----:B------:R-:W-:Y:S01]  /*0440*/  IMAD R19, R10, R17, RZ ;  /* 0x000000110a137224 */ /* 0x000fe200078e02ff */
[----:B------:R-:W-:-:S05]  /*0450*/  MOV R10, RZ ;  /* 0x000000ff000a7202 */ /* 0x000fca0000000f00 */
[----:B------:R-:W-:-:S04]  /*0460*/  IMAD.HI.U32 R10, R11, R19, R10 ;  /* 0x000000130b0a7227 */ /* 0x000fc800078e000a */
[----:B------:R-:W-:Y:S02]  /*0470*/  IMAD.MOV.U32 R19, RZ, RZ, R21 ;  /* 0x000000ffff137224 */ /* 0x000fe400078e0015 */
[----:B------:R-:W-:Y:S02]  /*0480*/  IMAD.HI.U32 R10, R10, R20, RZ ;  /* 0x000000140a0a7227 */ /* 0x000fe400078e00ff */
[----:B------:R-:W0:Y:S02]  /*0490*/  I2F.RP R21, R19 ;  /* 0x0000001300157306 */ /* 0x000e240000209400 */
[----:B------:R-:W-:-:S04]  /*04a0*/  IMAD.MOV R11, RZ, RZ, -R10 ;  /* 0x000000ffff0b7224 */ /* 0x000fc800078e0a0a */
[----:B------:R-:W-:-:S05]  /*04b0*/  IMAD R20, R17, R11, R20 ;  /* 0x0000000b11147224 */ /* 0x000fca00078e0214 */
[----:B------:R-:W-:Y:S01]  /*04c0*/  ISETP.GT.U32.AND P3, PT, R17, R20, PT ;  /* 0x000000141100720c */ /* 0x000fe20003f64070 */
[----:B0-----:R-:W0:-:S12]  /*04d0*/  MUFU.RCP R21, R21 ;  /* 0x0000001500157308 */ /* 0x001e180000001000 */
[----:B------:R-:W-:Y:S02]  /*04e0*/  @!P3 IMAD.IADD R20, R20, 0x1, -R17 ;  /* 0x000000011414b824 */ /* 0x000fe400078e0a11 */
[----:B------:R-:W-:Y:S01]  /*04f0*/  @!P3 VIADD R10, R10, 0x1 ;  /* 0x000000010a0ab836 */ /* 0x000fe20000000000 */
[----:B------:R-:W-:Y:S02]  /*0500*/  ISETP.NE.AND P3, PT, R13, RZ, PT ;  /* 0x000000ff0d00720c */ /* 0x000fe40003f65270 */
[----:B------:R-:W-:Y:S02]  /*0510*/  ISETP.GE.U32.AND P1, PT, R20, R17, PT ;  /* 0x000000111400720c */ /* 0x000fe40003f26070 */
[----:B------:R-:W-:Y:S02]  /*0520*/  LOP3.LUT R17, R18, R13, RZ, 0x3c, !PT ;  /* 0x0000000d12117212 */ /* 0x000fe400078e3cff */
[----:B0-----:R-:W-:Y:S02]  /*0530*/  IADD3 R11, PT, PT, R21, 0xffffffe, RZ ;  /* 0x0ffffffe150b7810 */ /* 0x001fe40007ffe0ff */
[----:B------:R-:W-:-:S04]  /*0540*/  ISETP.GE.AND P2, PT, R17, RZ, PT ;  /* 0x000000ff1100720c */ /* 0x000fc80003f46270 */
[----:B------:R-:W0:Y:S03]  /*0550*/  F2I.FTZ.U32.TRUNC.NTZ R11, R11 ;  /* 0x0000000b000b7305 */ /* 0x000e26000021f000 */
[----:B------:R-:W-:-:S04]  /*0560*/  @P1 VIADD R10, R10, 0x1 ;  /* 0x000000010a0a1836 */ /* 0x000fc80000000000 */
[----:B------:R-:W-:-:S04]  /*0570*/  IMAD.MOV.U32 R17, RZ, RZ, R10 ;  /* 0x000000ffff117224 */ /* 0x000fc800078e000a */
[----:B------:R-:W-:Y:S01]  /*0580*/  @!P2 IMAD.MOV R17, RZ, RZ, -R17 ;  /* 0x000000ffff11a224 */ /* 0x000fe200078e0a11 */
[----:B------:R-:W-:Y:S02]  /*0590*/  @!P3 LOP3.LUT R17, RZ, R13, RZ, 0x33, !PT ;  /* 0x0000000dff11b212 */ /* 0x000fe400078e33ff */
[----:B0-----:R-:W-:Y:S02]  /*05a0*/  IADD3 R10, PT, PT, RZ, -R11, RZ ;  /* 0x8000000bff0a7210 */ /* 0x001fe40007ffe0ff */
[----:B------:R-:W-:-:S03]  /*05b0*/  IABS R20, R17 ;  /* 0x0000001100147213 */ /* 0x000fc60000000000 */
[----:B------:R-:W-:Y:S02]  /*05c0*/  IMAD R21, R10, R19, RZ ;  /* 0x000000130a157224 */ /* 0x000fe400078e02ff */
[----:B------:R-:W-:-:S04]  /*05d0*/  IMAD.MOV.U32 R10, RZ, RZ, RZ ;  /* 0x000000ffff0a7224 */ /* 0x000fc800078e00ff */
[----:B------:R-:W-:-:S06]  /*05e0*/  IMAD.HI.U32 R10, R11, R21, R10 ;  /* 0x000000150b0a7227 */ /* 0x000fcc00078e000a */
[----:B------:R-:W-:-:S04]  /*05f0*/  IMAD.HI.U32 R10, R10, R20, RZ ;  /* 0x000000140a0a7227 */ /* 0x000fc800078e00ff */
[----:B------:R-:W-:-:S04]  /*0600*/  IMAD.MOV R11, RZ, RZ, -R10 ;  /* 0x000000ffff0b7224 */ /* 0x000fc800078e0a0a */
[----:B------:R-:W-:Y:S01]  /*0610*/  IMAD R20, R19, R11, R20 ;  /* 0x0000000b13147224 */ /* 0x000fe200078e0214 */
[----:B------:R-:W-:-:S04]  /*0620*/  LOP3.LUT R11, R17, R14, RZ, 0x3c, !PT ;  /* 0x0000000e110b7212 */ /* 0x000fc800078e3cff */
[----:B------:R-:W-:Y:S02]  /*0630*/  ISETP.GT.U32.AND P2, PT, R19, R20, PT ;  /* 0x000000141300720c */ /* 0x000fe40003f44070 */
[----:B------:R-:W-:Y:S02]  /*0640*/  ISETP.GE.AND P3, PT, R11, RZ, PT ;  /* 0x000000ff0b00720c */ /* 0x000fe40003f66270 */
[----:B------:R-:W-:-:S05]  /*0650*/  IADD3 R11, PT, PT, -R17, RZ, RZ ;  /* 0x000000ff110b7210 */ /* 0x000fca0007ffe1ff */
[----:B------:R-:W-:Y:S01]  /*0660*/  IMAD R11, R13, R11, R18 ;  /* 0x0000000b0d0b7224 */ /* 0x000fe200078e0212 */
[----:B------:R-:W-:-:S03]  /*0670*/  IADD3 R18, PT, PT, -R18, RZ, RZ ;  /* 0x000000ff12127210 */ /* 0x000fc60007ffe1ff */
[----:B------:R-:W-:Y:S01]  /*0680*/  @!P2 IADD3 R20, PT, PT, R20, -R19, RZ ;  /* 0x800000131414a210 */ /* 0x000fe20007ffe0ff */
[----:B------:R-:W-:Y:S01]  /*0690*/  @!P2 VIADD R10, R10, 0x1 ;  /* 0x000000010a0aa836 */ /* 0x000fe20000000000 */
[----:B------:R-:W-:Y:S01]  /*06a0*/  I2FP.F32.S32 R11, R11 ;  /* 0x0000000b000b7245 */ /* 0x000fe20000201400 */
[----:B------:R-:W-:Y:S01]  /*06b0*/  IMAD R18, R12, R18, R7 ;  /* 0x000000120c127224 */ /* 0x000fe200078e0207 */
[----:B------:R-:W-:-:S03]  /*06c0*/  ISETP.GE.U32.AND P1, PT, R20, R19, PT ;  /* 0x000000131400720c */ /* 0x000fc60003f26070 */
[----:B------:R-:W-:-:S05]  /*06d0*/  FMUL R11, R11, UR4 ;  /* 0x000000040b0b7c20 */ /* 0x000fca0008400000 */
[----:B------:R-:W-:-:S05]  /*06e0*/  LOP3.LUT R20, R22, 0x80000000, R11, 0xb8, !PT ;  /* 0x8000000016147812 */ /* 0x000fca00078eb80b */
[----:B------:R-:W-:-:S04]  /*06f0*/  @P1 VIADD R10, R10, 0x1 ;  /* 0x000000010a0a1836 */ /* 0x000fc80000000000 */
[----:B------:R-:W-:-:S05]  /*0700*/  @!P3 IMAD.MOV R10, RZ, RZ, -R10 ;  /* 0x000000ffff0ab224 */ /* 0x000fca00078e0a0a */
[----:B------:R-:W-:-:S05]  /*0710*/  SEL R10, R2, R10, !P0 ;  /* 0x0000000a020a7207 */ /* 0x000fca0004000000 */
[----:B------:R-:W-:Y:S02]  /*0720*/  IMAD.MOV R19, RZ, RZ, -R10 ;  /* 0x000000ffff137224 */ /* 0x000fe400078e0a0a */
[----:B------:R-:W-:Y:S02]  /*0730*/  IMAD R10, R3, R10, RZ ;  /* 0x0000000a030a7224 */ /* 0x000fe400078e02ff */
[----:B------:R-:W-:Y:S02]  /*0740*/  IMAD R17, R14, R19, R17 ;  /* 0x000000130e117224 */ /* 0x000fe400078e0211 */
[----:B------:R-:W-:-:S03]  /*0750*/  FADD.RZ R19, R11, R20 ;  /* 0x000000140b137221 */ /* 0x000fc6000000c000 */
[----:B------:R-:W-:-:S03]  /*0760*/  I2FP.F32.S32 R17, R17 ;  /* 0x0000001100117245 */ /* 0x000fc60000201400 */
[----:B------:R-:W0:Y:S02]  /*0770*/  FRND.TRUNC R19, R19 ;  /* 0x0000001300137307 */ /* 0x000e24000020d000 */
[----:B------:R-:W-:-:S05]  /*0780*/  FMUL R17, R17, UR11 ;  /* 0x0000000b11117c20 */ /* 0x000fca0008400000 */
[----:B------:R-:W-:-:S05]  /*0790*/  LOP3.LUT R20, R22, 0x80000000, R17, 0xb8, !PT ;  /* 0x8000000016147812 */ /* 0x000fca00078eb811 */
[----:B------:R-:W-:Y:S01]  /*07a0*/  FADD.RZ R20, R17, R20 ;  /* 0x0000001411147221 */ /* 0x000fe2000000c000 */
[----:B0-----:R-:W-:-:S03]  /*07b0*/  FMNMX R21, R6, R19, PT ;  /* 0x0000001306157209 */ /* 0x001fc60003800000 */
[----:B------:R-:W0:Y:S08]  /*07c0*/  FRND.TRUNC R11, R20 ;  /* 0x00000014000b7307 */ /* 0x000e30000020d000 */
[----:B------:R-:W-:Y:S01]  /*07d0*/  F2I.TRUNC.NTZ R22, R21 ;  /* 0x0000001500167305 */ /* 0x000fe2000020f100 */
[----:B0-----:R-:W-:-:S07]  /*07e0*/  FMNMX R17, R0, R11, PT ;  /* 0x0000000b00117209 */ /* 0x001fce0003800000 */
[----:B------:R-:W0:Y:S02]  /*07f0*/  F2I.TRUNC.NTZ R17, R17 ;  /* 0x0000001100117305 */ /* 0x000e24000020f100 */
[----:B0-----:R-:W-:-:S04]  /*0800*/  IMAD R11, R17, UR10, R22 ;  /* 0x0000000a110b7c24 */ /* 0x001fc8000f8e0216 */
[----:B------:R-:W-:-:S05]  /*0810*/  IMAD R11, R11, R12, R18 ;  /* 0x0000000c0b0b7224 */ /* 0x000fca00078e0212 */
[----:B------:R-:W-:Y:S02]  /*0820*/  SHF.R.S32.HI R19, RZ, 0x1f, R11 ;  /* 0x0000001fff137819 */ /* 0x000fe4000001140b */
[----:B------:R-:W-:Y:S01]  /*0830*/  IADD3 R11, P1, PT, R10, R11, RZ ;  /* 0x0000000b0a0b7210 */ /* 0x000fe20007f3e0ff */
[----:B------:R-:W-:-:S03]  /*0840*/  IMAD.IADD R7, R8, 0x1, R7 ;  /* 0x0000000108077824 */ /* 0x000fc600078e0207 */
[----:B------:R-:W-:Y:S02]  /*0850*/  LEA.HI.X.SX32 R18, R10, R19, 0x1, P1 ;  /* 0x000000130a127211 */ /* 0x000fe400008f0eff */
[----:B------:R-:W-:-:S04]  /*0860*/  LEA R10, P1, R11, UR8, 0x2 ;  /* 0x000000080b0a7c11 */ /* 0x000fc8000f8210ff */
[----:B------:R-:W-:Y:S02]  /*0870*/  LEA.HI.X R11, R11, UR9, R18, 0x2, P1 ;  /* 0x000000090b0b7c11 */ /* 0x000fe400088f1412 */
[----:B------:R-:W-:-:S03]  /*0880*/  ISETP.GE.AND P1, PT, R7, UR5, PT ;  /* 0x0000000507007c0c */ /* 0x000fc6000bf26270 */
[----:B--2---:R1:W-:Y:S10]  /*0890*/  REDG.E.ADD.F32.FTZ.RN.STRONG.GPU desc[UR6][R10.64], R16 ;  /* 0x000000100a0079a6 */ /* 0x0043f4000c12f306 */
[----:B------:R-:W-:Y:S05]  /*08a0*/  @!P1 BRA `(.L_x_166) ;  /* 0xfffffff8007c9947 */ /* 0x000fea000383ffff */
[----:B------:R-:W-:Y:S05]  /*08b0*/  EXIT ;  /* 0x000000000000794d */ /* 0x000fea0003800000 */
.L_x_165:
        /* <DEDUP_REMOVED lines=15> */
[----:B--2---:R-:W-:Y:S01]  /*09b0*/  IMAD.MOV.U32 R10, RZ, RZ, RZ ;  /* 0x000000ffff0a7224 */ /* 0x004fe200078e00ff */
[----:B-----5:R-:W-:-:S05]  /*09c0*/  IADD3 R16, PT, PT, RZ, -R11, RZ ;  /* 0x8000000bff107210 */ /* 0x020fca0007ffe0ff */
[----:B------:R-:W-:-:S04]  /*09d0*/  IMAD R15, R16, R9, RZ ;  /* 0x00000009100f7224 */ /* 0x000fc800078e02ff */
[----:B-1-34-:R-:W-:-:S07]  /*09e0*/  IMAD.HI.U32 R15, R11, R15, R10 ;  /* 0x0000000f0b0f7227 */ /* 0x01afce00078e000a */
.L_x_167:
[----:B01----:R-:W-:-:S05]  /*09f0*/  IMAD.WIDE R10, R7, 0x4, R4 ;  /* 0x00000004070a7825 */ /* 0x003fca00078e0204 */
[----:B------:R0:W2:Y:S01]  /*0a00*/  LDG.E R16, desc[UR6][R10.64] ;  /* 0x000000060a107981 */ /* 0x0000a2000c1e1900 */
[----:B------:R-:W-:Y:S02]  /*0a10*/  IABS R17, R13 ;  /* 0x0000000d00117213 */ /* 0x000fe40000000000 */
        /* <DEDUP_REMOVED lines=8> */
[----:B-1----:R-:W0:Y:S04]  /*0aa0*/  MUFU.RCP R22, R22 ;  /* 0x0000001600167308 */ /* 0x002e280000001000 */
[----:B------:R-:W-:-:S13]  /*0ab0*/  ISETP.GT.U32.AND P3, PT, R9, R20, PT ;  /* 0x000000140900720c */ /* 0x000fda0003f64070 */
[----:B------:R-:W-:Y:S01]  /*0ac0*/  @!P3 IADD3 R20, PT, PT, R20, -R21, RZ ;  /* 0x800000151414b210 */ /* 0x000fe20007ffe0ff */
[----:B------:R-:W-:Y:S01]  /*0ad0*/  @!P3 VIADD R18, R18, 0x1 ;  /* 0x000000011212b836 */ /* 0x000fe20000000000 */
[----:B------:R-:W-:Y:S01]  /*0ae0*/  ISETP.NE.AND P3, PT, R12, RZ, PT ;  /* 0x000000ff0c00720c */ /* 0x000fe20003f65270 */
[----:B0-----:R-:W-:Y:S01]  /*0af0*/  VIADD R11, R22, 0xffffffe ;  /* 0x0ffffffe160b7836 */ /* 0x001fe20000000000 */
[----:B------:R-:W-:Y:S02]  /*0b00*/  ISETP.GE.U32.AND P2, PT, R20, R9, PT ;  /* 0x000000091400720c */ /* 0x000fe40003f46070 */
[----:B------:R-:W-:-:S03]  /*0b10*/  IABS R21, R14 ;  /* 0x0000000e00157213 */ /* 0x000fc60000000000 */
[----:B------:R-:W0:Y:S08]  /*0b20*/  F2I.FTZ.U32.TRUNC.NTZ R11, R11 ;  /* 0x0000000b000b7305 */ /* 0x000e30000021f000 */
[----:B------:R-:W-:-:S05]  /*0b30*/  @P2 IADD3 R18, PT, PT, R18, 0x1, RZ ;  /* 0x0000000112122810 */ /* 0x000fca0007ffe0ff */
        /* <DEDUP_REMOVED lines=14> */
[-C--:B------:R-:W-:Y:S01]  /*0c20*/  @!P3 IADD3 R20, PT, PT, R20, -R17.reuse, RZ ;  /* 0x800000111414b210 */ /* 0x080fe20007ffe0ff */
[----:B------:R-:W-:Y:S01]  /*0c30*/  @!P3 VIADD R10, R10, 0x1 ;  /* 0x000000010a0ab836 */ /* 0x000fe20000000000 */
[----:B------:R-:W-:Y:S02]  /*0c40*/  ISETP.NE.AND P3, PT, R13, RZ, PT ;  /* 0x000000ff0d00720c */ /* 0x000fe40003f65270 */
[----:B------:R-:W-:Y:S02]  /*0c50*/  ISETP.GE.U32.AND P2, PT, R20, R17, PT ;  /* 0x000000111400720c */ /* 0x000fe40003f46070 */
[----:B------:R-:W-:Y:S01]  /*0c60*/  LOP3.LUT R17, R18, R13, RZ, 0x3c, !PT ;  /* 0x0000000d12117212 */ /* 0x000fe200078e3cff */
[----:B0-----:R-:W-:-:S03]  /*0c70*/  VIADD R11, R21, 0xffffffe ;  /* 0x0ffffffe150b7836 */ /* 0x001fc60000000000 */
[----:B------:R-:W-:-:S03]  /*0c80*/  ISETP.GE.AND P1, PT, R17, RZ, PT ;  /* 0x000000ff1100720c */ /* 0x000fc60003f26270 */
[----:B------:R-:W0:Y:S04]  /*0c90*/  F2I.FTZ.U32.TRUNC.NTZ R11, R11 ;  /* 0x0000000b000b7305 */ /* 0x000e28000021f000 */
[----:B------:R-:W-:-:S05]  /*0ca0*/  @P2 IADD3 R10, PT, PT, R10, 0x1, RZ ;  /* 0x000000010a0a2810 */ /* 0x000fca0007ffe0ff */
[----:B------:R-:W-:-:S05]  /*0cb0*/  IMAD.MOV.U32 R17, RZ, RZ, R10 ;  /* 0x000000ffff117224 */ /* 0x000fca00078e000a */
[----:B------:R-:W-:Y:S01]  /*0cc0*/  @!P1 IADD3 R17, PT, PT, -R17, RZ, RZ ;  /* 0x000000ff11119210 */ /* 0x000fe20007ffe1ff */
[----:B0-----:R-:W-:Y:S01]  /*0cd0*/  IMAD.MOV R10, RZ, RZ, -R11 ;  /* 0x000000ffff0a7224 */ /* 0x001fe200078e0a0b */
[----:B------:R-:W-:-:S03]  /*0ce0*/  @!P3 LOP3.LUT R17, RZ, R13, RZ, 0x33, !PT ;  /* 0x0000000dff11b212 */ /* 0x000fc600078e33ff */
[----:B------:R-:W-:Y:S01]  /*0cf0*/  IMAD R21, R10, R19, RZ ;  /* 0x000000130a157224 */ /* 0x000fe200078e02ff */
[----:B------:R-:W-:Y:S01]  /*0d00*/  IABS R20, R17 ;  /* 0x0000001100147213 */ /* 0x000fe20000000000 */
[----:B------:R-:W-:-:S04]  /*0d10*/  IMAD.MOV.U32 R10, RZ, RZ, RZ ;  /* 0x000000ffff0a7224 */ /* 0x000fc800078e00ff */
[----:B------:R-:W-:-:S06]  /*0d20*/  IMAD.HI.U32 R21, R11, R21, R10 ;  /* 0x000000150b157227 */ /* 0x000fcc00078e000a */
[----:B------:R-:W-:-:S04]  /*0d30*/  IMAD.HI.U32 R10, R21, R20, RZ ;  /* 0x00000014150a7227 */ /* 0x000fc800078e00ff */
[----:B------:R-:W-:-:S04]  /*0d40*/  IMAD.MOV R11, RZ, RZ, -R10 ;  /* 0x000000ffff0b7224 */ /* 0x000fc800078e0a0a */
[----:B------:R-:W-:Y:S01]  /*0d50*/  IMAD R20, R19, R11, R20 ;  /* 0x0000000b13147224 */ /* 0x000fe200078e0214 */
[----:B------:R-:W-:-:S04]  /*0d60*/  LOP3.LUT R11, R17, R14, RZ, 0x3c, !PT ;  /* 0x0000000e110b7212 */ /* 0x000fc800078e3cff */
[----:B------:R-:W-:Y:S02]  /*0d70*/  ISETP.GT.U32.AND P2, PT, R19, R20, PT ;  /* 0x000000141300720c */ /* 0x000fe40003f44070 */
[----:B------:R-:W-:Y:S01]  /*0d80*/  ISETP.GE.AND P3, PT, R11, RZ, PT ;  /* 0x000000ff0b00720c */ /* 0x000fe20003f66270 */
[----:B------:R-:W-:-:S04]  /*0d90*/  IMAD.MOV R11, RZ, RZ, -R17 ;  /* 0x000000ffff0b7224 */ /* 0x000fc800078e0a11 */
[----:B------:R-:W-:Y:S01]  /*0da0*/  IMAD R11, R13, R11, R18 ;  /* 0x0000000b0d0b7224 */ /* 0x000fe200078e0212 */
[----:B------:R-:W-:-:S04]  /*0db0*/  IADD3 R18, PT, PT, -R18, RZ, RZ ;  /* 0x000000ff12127210 */ /* 0x000fc80007ffe1ff */
[----:B------:R-:W-:Y:S01]  /*0dc0*/  I2FP.F32.S32 R11, R11 ;  /* 0x0000000b000b7245 */ /* 0x000fe20000201400 */
[----:B------:R-:W-:Y:S01]  /*0dd0*/  @!P2 VIADD R10, R10, 0x1 ;  /* 0x000000010a0aa836 */ /* 0x000fe20000000000 */
[-C--:B------:R-:W-:Y:S01]  /*0de0*/  @!P2 IADD3 R20, PT, PT, R20, -R19.reuse, RZ ;  /* 0x800000131414a210 */ /* 0x080fe20007ffe0ff */
[----:B------:R-:W-:Y:S02]  /*0df0*/  IMAD R18, R12, R18, R7 ;  /* 0x000000120c127224 */ /* 0x000fe400078e0207 */
[----:B------:R-:W-:Y:S01]  /*0e00*/  FMUL R11, R11, UR4 ;  /* 0x000000040b0b7c20 */ /* 0x000fe20008400000 */
[----:B------:R-:W-:-:S05]  /*0e10*/  ISETP.GE.U32.AND P1, PT, R20, R19, PT ;  /* 0x000000131400720c */ /* 0x000fca0003f26070 */
[----:B------:R-:W0:Y:S08]  /*0e20*/  FRND.FLOOR R11, R11 ;  /* 0x0000000b000b7307 */ /* 0x000e300000205000 */
[----:B------:R-:W-:-:S05]  /*0e30*/  @P1 VIADD R10, R10, 0x1 ;  /* 0x000000010a0a1836 */ /* 0x000fca0000000000 */
[----:B------:R-:W-:Y:S02]  /*0e40*/  @!P3 IADD3 R10, PT, PT, -R10, RZ, RZ ;  /* 0x000000ff0a0ab210 */ /* 0x000fe40007ffe1ff */
[----:B0-----:R-:W-:Y:S02]  /*0e50*/  FMNMX R20, R6, R11, PT ;  /* 0x0000000b06147209 */ /* 0x001fe40003800000 */
[----:B------:R-:W-:-:S04]  /*0e60*/  SEL R10, R2, R10, !P0 ;  /* 0x0000000a020a7207 */ /* 0x000fc80004000000 */
[----:B------:R-:W-:Y:S01]  /*0e70*/  F2I.TRUNC.NTZ R20, R20 ;  /* 0x0000001400147305 */ /* 0x000fe2000020f100 */
[----:B------:R-:W-:Y:S02]  /*0e80*/  IMAD.MOV R19, RZ, RZ, -R10 ;  /* 0x000000ffff137224 */ /* 0x000fe400078e0a0a */
[----:B------:R-:W-:Y:S02]  /*0e90*/  IMAD R10, R3, R10, RZ ;  /* 0x0000000a030a7224 */ /* 0x000fe400078e02ff */
[----:B------:R-:W-:-:S05]  /*0ea0*/  IMAD R17, R14, R19, R17 ;  /* 0x000000130e117224 */ /* 0x000fca00078e0211 */
[----:B------:R-:W-:-:S05]  /*0eb0*/  I2FP.F32.S32 R17, R17 ;  /* 0x0000001100117245 */ /* 0x000fca0000201400 */
[----:B------:R-:W-:-:S06]  /*0ec0*/  FMUL R17, R17, UR9 ;  /* 0x0000000911117c20 */ /* 0x000fcc0008400000 */
[----:B------:R-:W0:Y:S02]  /*0ed0*/  FRND.FLOOR R17, R17 ;  /* 0x0000001100117307 */ /* 0x000e240000205000 */
[----:B0-----:R-:W-:-:S06]  /*0ee0*/  FMNMX R19, R0, R17, PT ;  /* 0x0000001100137209 */ /* 0x001fcc0003800000 */
        /* <DEDUP_REMOVED lines=13> */
.L_x_168:
        /* <DEDUP_REMOVED lines=12> */
.L_x_264:


//--------------------- .text.nearestneighborNCHWBack --------------------------
	.section	.text.nearestneighborNCHWBack,"ax",@progbits
	.align	128
        .global         nearestneighborNCHWBack
        .type           nearestneighborNCHWBack,@function
        .size           nearestneighborNCHWBack,(.L_x_265 - nearestneighborNCHWBack)
        .other          nearestneighborNCHWBack,@"STO_CUDA_ENTRY STV_DEFAULT"
nearestneighborNCHWBack:
.text.nearestneighborNCHWBack:
        /* <DEDUP_REMOVED lines=8> */
[----:B------:R-:W0:Y:S01]  /*0080*/  LDCU UR7, c[0x0][0x380] ;  /* 0x00007000ff0777ac */ /* 0x000e220008000800 */
[----:B------:R-:W1:Y:S01]  /*0090*/  LDC.64 R2, c[0x0][0x390] ;  /* 0x0000e400ff027b82 */ /* 0x000e620000000a00 */
[----:B------:R-:W2:Y:S01]  /*00a0*/  LDCU UR4, c[0x0][0x39c] ;  /* 0x00007380ff0477ac */ /* 0x000ea20008000800 */
[----:B------:R-:W3:Y:S01]  /*00b0*/  LDCU UR5, c[0x0][0x3a0] ;  /* 0x00007400ff0577ac */ /* 0x000ee20008000800 */
[----:B------:R-:W4:Y:S01]  /*00c0*/  LDCU UR6, c[0x0][0x370] ;  /* 0x00006e00ff0677ac */ /* 0x000f220008000800 */
[----:B------:R-:W1:Y:S01]  /*00d0*/  LDCU.64 UR8, c[0x0][0x358] ;  /* 0x00006b00ff0877ac */ /* 0x000e620008000a00 */
[----:B0-----:R-:W-:Y:S02]  /*00e0*/  UISETP.NE.AND UP0, UPT, UR7, URZ, UPT ;  /* 0x000000ff0700728c */ /* 0x001fe4000bf05270 */
[----:B--2---:R-:W-:Y:S01]  /*00f0*/  UIADD3 UR4, UPT, UPT, UR4, -0x1, URZ ;  /* 0xffffffff04047890 */ /* 0x004fe2000fffe0ff */
[----:B-1----:R-:W-:Y:S01]  /*0100*/  IMAD R7, R3, R2, RZ ;  /* 0x0000000203077224 */ /* 0x002fe200078e02ff */
[----:B---3--:R-:W-:-:S04]  /*0110*/  UIADD3 UR5, UPT, UPT, UR5, -0x1, URZ ;  /* 0xffffffff05057890 */ /* 0x008fc8000fffe0ff */
[----:B------:R-:W-:Y:S01]  /*0120*/  I2FP.F32.S32 R6, UR4 ;  /* 0x0000000400067c45 */ /* 0x000fe20008201400 */
[----:B----4-:R-:W-:Y:S01]  /*0130*/  IMAD R8, R8, UR6, RZ ;  /* 0x0000000608087c24 */ /* 0x010fe2000f8e02ff */
[----:B------:R-:W-:Y:S01]  /*0140*/  I2FP.F32.S32 R0, UR5 ;  /* 0x0000000500007c45 */ /* 0x000fe20008201400 */
[----:B------:R-:W-:Y:S06]  /*0150*/  BRA.U !UP0, `(.L_x_169) ;  /* 0x0000000508d07547 */ /* 0x000fec000b800000 */
[----:B------:R-:W-:Y:S01]  /*0160*/  IABS R10, R3 ;  /* 0x00000003000a7213 */ /* 0x000fe20000000000 */
[----:B------:R-:W0:Y:S01]  /*0170*/  LDC R13, c[0x0][0x398] ;  /* 0x0000e600ff0d7b82 */ /* 0x000e220000000800 */
[----:B------:R-:W1:Y:S02]  /*0180*/  LDCU UR4, c[0x0][0x398] ;  /* 0x00007300ff0477ac */ /* 0x000e640008000800 */
[----:B------:R-:W2:Y:S01]  /*0190*/  I2F.RP R14, R10 ;  /* 0x0000000a000e7306 */ /* 0x000ea20000209400 */
[----:B------:R-:W3:Y:S04]  /*01a0*/  LDCU UR10, c[0x0][0x39c] ;  /* 0x00007380ff0a77ac */ /* 0x000ee80008000800 */
[----:B------:R-:W4:Y:S01]  /*01b0*/  LDC R12, c[0x0][0x394] ;  /* 0x0000e500ff0c7b82 */ /* 0x000f220000000800 */
[----:B------:R-:W0:Y:S01]  /*01c0*/  LDCU UR11, c[0x0][0x384] ;  /* 0x00007080ff0b77ac */ /* 0x000e220008000800 */
[----:B------:R-:W0:Y:S06]  /*01d0*/  LDCU UR5, c[0x0][0x3a8] ;  /* 0x00007500ff0577ac */ /* 0x000e2c0008000800 */
[----:B------:R-:W0:Y:S01]  /*01e0*/  LDC R11, c[0x0][0x390] ;  /* 0x0000e400ff0b7b82 */ /* 0x000e220000000800 */
[----:B------:R-:W0:Y:S01]  /*01f0*/  LDCU.64 UR12, c[0x0][0x3a0] ;  /* 0x00007400ff0c77ac */ /* 0x000e220008000a00 */
[----:B--2---:R-:W2:Y:S01]  /*0200*/  MUFU.RCP R14, R14 ;  /* 0x0000000e000e7308 */ /* 0x004ea20000001000 */
[----:B-1----:R-:W-:Y:S01]  /*0210*/  ISETP.NE.AND P0, PT, RZ, UR4, PT ;  /* 0x00000004ff007c0c */ /* 0x002fe2000bf05270 */
[----:B------:R-:W1:Y:S04]  /*0220*/  LDCU.64 UR6, c[0x0][0x388] ;  /* 0x00007100ff0677ac */ /* 0x000e680008000a00 */
[----:B------:R-:W0:Y:S01]  /*0230*/  LDC.64 R2, c[0x0][0x3b0] ;  /* 0x0000ec00ff027b82 */ /* 0x000e220000000a00 */
[----:B--2---:R-:W-:Y:S01]  /*0240*/  VIADD R4, R14, 0xffffffe ;  /* 0x0ffffffe0e047836 */ /* 0x004fe20000000000 */
[----:B------:R-:W-:-:S03]  /*0250*/  LOP3.LUT R14, RZ, UR4, RZ, 0x33, !PT ;  /* 0x00000004ff0e7c12 */ /* 0x000fc6000f8e33ff */
[----:B------:R2:W5:Y:S02]  /*0260*/  F2I.FTZ.U32.TRUNC.NTZ R5, R4 ;  /* 0x0000000400057305 */ /* 0x000564000021f000 */
[----:B--2---:R-:W-:Y:S02]  /*0270*/  IMAD.MOV.U32 R4, RZ, RZ, RZ ;  /* 0x000000ffff047224 */ /* 0x004fe400078e00ff */
[----:B-----5:R-:W-:-:S04]  /*0280*/  IMAD.MOV R15, RZ, RZ, -R5 ;  /* 0x000000ffff0f7224 */ /* 0x020fc800078e0a05 */
[----:B------:R-:W-:-:S04]  /*0290*/  IMAD R15, R15, R10, RZ ;  /* 0x0000000a0f0f7224 */ /* 0x000fc800078e02ff */
[----:B-1-34-:R-:W-:-:S07]  /*02a0*/  IMAD.HI.U32 R15, R5, R15, R4 ;  /* 0x0000000f050f7227 */ /* 0x01afce00078e0004 */
.L_x_170:
[----:B01----:R-:W-:-:S05]  /*02b0*/  IMAD.WIDE R4, R9, 0x4, R2 ;  /* 0x0000000409047825 */ /* 0x003fca00078e0202 */
[----:B------:R0:W2:Y:S01]  /*02c0*/  LDG.E R16, desc[UR8][R4.64] ;  /* 0x0000000804107981 */ /* 0x0000a2000c1e1900 */
[----:B------:R-:W-:Y:S02]  /*02d0*/  IABS R17, R11 ;  /* 0x0000000b00117213 */ /* 0x000fe40000000000 */
[----:B------:R-:W-:Y:S02]  /*02e0*/  IABS R22, R9 ;  /* 0x0000000900167213 */ /* 0x000fe40000000000 */
[----:B------:R-:W1:Y:S01]  /*02f0*/  I2F.RP R20, R17 ;  /* 0x0000001100147306 */ /* 0x000e620000209400 */
[----:B------:R-:W-:Y:S02]  /*0300*/  IABS R24, R12 ;  /* 0x0000000c00187213 */ /* 0x000fe40000000000 */
[----:B------:R-:W-:Y:S01]  /*0310*/  IMAD.HI.U32 R18, R15, R22, RZ ;  /* 0x000000160f127227 */ /* 0x000fe200078e00ff */
[----:B------:R-:W-:Y:S02]  /*0320*/  IABS R21, R13 ;  /* 0x0000000d00157213 */ /* 0x000fe40000000000 */
[----:B0-----:R-:W-:-:S02]  /*0330*/  LOP3.LUT R4, R9, R12, RZ, 0x3c, !PT ;  /* 0x0000000c09047212 */ /* 0x001fc400078e3cff */
[----:B------:R-:W-:Y:S02]  /*0340*/  IADD3 R19, PT, PT, -R18, RZ, RZ ;  /* 0x000000ff12137210 */ /* 0x000fe40007ffe1ff */
[----:B------:R-:W-:-:S03]  /*0350*/  ISETP.GE.AND P2, PT, R4, RZ, PT ;  /* 0x000000ff0400720c */ /* 0x000fc60003f46270 */
[----:B------:R-:W-:Y:S01]  /*0360*/  IMAD R19, R24, R19, R22 ;  /* 0x0000001318137224 */ /* 0x000fe200078e0216 */
[----:B-1----:R-:W0:Y:S04]  /*0370*/  MUFU.RCP R20, R20 ;  /* 0x0000001400147308 */ /* 0x002e280000001000 */
[----:B------:R-:W-:-:S13]  /*0380*/  ISETP.GT.U32.AND P3, PT, R10, R19, PT ;  /* 0x000000130a00720c */ /* 0x000fda0003f64070 */
[----:B------:R-:W-:Y:S02]  /*0390*/  @!P3 IMAD.IADD R19, R19, 0x1, -R24 ;  /* 0x000000011313b824 */ /* 0x000fe400078e0a18 */
[----:B0-----:R-:W-:Y:S02]  /*03a0*/  VIADD R5, R20, 0xffffffe ;  /* 0x0ffffffe14057836 */ /* 0x001fe40000000000 */
[----:B------:R-:W-:Y:S01]  /*03b0*/  @!P3 VIADD R18, R18, 0x1 ;  /* 0x000000011212b836 */ /* 0x000fe20000000000 */
[----:B------:R-:W-:Y:S02]  /*03c0*/  ISETP.GE.U32.AND P1, PT, R19, R10, PT ;  /* 0x0000000a1300720c */ /* 0x000fe40003f26070 */
[----:B------:R-:W-:Y:S01]  /*03d0*/  ISETP.NE.AND P3, PT, R12, RZ, PT ;  /* 0x000000ff0c00720c */ /* 0x000fe20003f65270 */
[----:B------:R-:W0:Y:S10]  /*03e0*/  F2I.FTZ.U32.TRUNC.NTZ R5, R5 ;  /* 0x0000000500057305 */ /* 0x000e34000021f000 */
[----:B------:R-:W-:Y:S01]  /*03f0*/  @P1 IADD3 R18, PT, PT, R18, 0x1, RZ ;  /* 0x0000000112121810 */ /* 0x000fe20007ffe0ff */
[----:B0-----:R-:W-:-:S04]  /*0400*/  IMAD.MOV R4, RZ, RZ, -R5 ;  /* 0x000000ffff047224 */ /* 0x001fc800078e0a05 */
[----:B------:R-:W-:Y:S01]  /*0410*/  @!P2 IMAD.MOV R18, RZ, RZ, -R18 ;  /* 0x000000ffff12a224 */ /* 0x000fe200078e0a12 */
[----:B------:R-:W-:Y:S01]  /*0420*/  @!P3 LOP3.LUT R18, RZ, R12, RZ, 0x33, !PT ;  /* 0x0000000cff12b212 */ /* 0x000fe200078e33ff */
[----:B------:R-:W-:Y:S02]  /*0430*/  IMAD R19, R4, R17, RZ ;  /* 0x0000001104137224 */ /* 0x000fe400078e02ff */
[----:B------:R-:W-:Y:S01]  /*0440*/  IMAD.MOV.U32 R4, RZ, RZ, RZ ;  /* 0x000000ffff047224 */ /* 0x000fe200078e00ff */
[----:B------:R-:W-:-:S03]  /*0450*/  IABS R20, R18 ;  /* 0x0000001200147213 */ /* 0x000fc60000000000 */
[----:B------:R-:W-:Y:S01]  /*0460*/  IMAD.HI.U32 R4, R5, R19, R4 ;  /* 0x0000001305047227 */ /* 0x000fe200078e0004 */
[----:B------:R-:W-:-:S04]  /*0470*/  MOV R19, R21 ;  /* 0x0000001500137202 */ /* 0x000fc80000000f00 */
[----:B------:R-:W0:Y:S01]  /*0480*/  I2F.RP R21, R19 ;  /* 0x0000001300157306 */ /* 0x000e220000209400 */
[----:B------:R-:W-:-:S04]  /*0490*/  IMAD.HI.U32 R4, R4, R20, RZ ;  /* 0x0000001404047227 */ /* 0x000fc800078e00ff */
[----:B------:R-:W-:-:S04]  /*04a0*/  IMAD.MOV R5, RZ, RZ, -R4 ;  /* 0x000000ffff057224 */ /* 0x000fc800078e0a04 */
[----:B------:R-:W-:-:S05]  /*04b0*/  IMAD R20, R17, R5, R20 ;  /* 0x0000000511147224 */ /* 0x000fca00078e0214 */
[----:B------:R-:W-:Y:S01]  /*04c0*/  ISETP.GT.U32.AND P3, PT, R17, R20, PT ;  /* 0x000000141100720c */ /* 0x000fe20003f64070 */
[----:B0-----:R-:W0:-:S12]  /*04d0*/  MUFU.RCP R21, R21 ;  /* 0x0000001500157308 */ /* 0x001e180000001000 */
[----:B------:R-:W-:Y:S01]  /*04e0*/  @!P3 IMAD.IADD R20, R20, 0x1, -R17 ;  /* 0x000000011414b824 */ /* 0x000fe200078e0a11 */
[----:B------:R-:W-:Y:S02]  /*04f0*/  @!P3 IADD3 R4, PT, PT, R4, 0x1, RZ ;  /* 0x000000010404b810 */ /* 0x000fe40007ffe0ff */
[----:B------:R-:W-:Y:S01]  /*0500*/  ISETP.NE.AND P3, PT, R11, RZ, PT ;  /* 0x000000ff0b00720c */ /* 0x000fe20003f65270 */
[----:B0-----:R-:W-:Y:S01]  /*0510*/  VIADD R5, R21, 0xffffffe ;  /* 0x0ffffffe15057836 */ /* 0x001fe20000000000 */
[----:B------:R-:W-:Y:S02]  /*0520*/  ISETP.GE.U32.AND P1, PT, R20, R17, PT ;  /* 0x000000111400720c */ /* 0x000fe40003f26070 */
[----:B------:R-:W-:-:S03]  /*0530*/  LOP3.LUT R17, R18, R11, RZ, 0x3c, !PT ;  /* 0x0000000b12117212 */ /* 0x000fc600078e3cff */
[----:B------:R-:W0:Y:S01]  /*0540*/  F2I.FTZ.U32.TRUNC.NTZ R5, R5 ;  /* 0x0000000500057305 */ /* 0x000e22000021f000 */
[----:B------:R-:W-:-:S07]  /*0550*/  ISETP.GE.AND P2, PT, R17, RZ, PT ;  /* 0x000000ff1100720c */ /* 0x000fce0003f46270 */
[----:B------:R-:W-:-:S04]  /*0560*/  @P1 VIADD R4, R4, 0x1 ;  /* 0x0000000104041836 */ /* 0x000fc80000000000 */
[----:B------:R-:W-:Y:S02]  /*0570*/  IMAD.MOV.U32 R17, RZ, RZ, R4 ;  /* 0x000000ffff117224 */ /* 0x000fe400078e0004 */
[----:B0-----:R-:W-:-:S03]  /*0580*/  IMAD.MOV R4, RZ, RZ, -R5 ;  /* 0x000000ffff047224 */ /* 0x001fc600078e0a05 */
[----:B------:R-:W-:Y:S01]  /*0590*/  @!P2 IADD3 R17, PT, PT, -R17, RZ, RZ ;  /* 0x000000ff1111a210 */ /* 0x000fe20007ffe1ff */
[----:B------:R-:W-:Y:S01]  /*05a0*/  IMAD R21, R4, R19, RZ ;  /* 0x0000001304157224 */ /* 0x000fe200078e02ff */
[----:B------:R-:W-:Y:S01]  /*05b0*/  @!P3 LOP3.LUT R17, RZ, R11, RZ, 0x33, !PT ;  /* 0x0000000bff11b212 */ /* 0x000fe200078e33ff */
[----:B------:R-:W-:-:S03]  /*05c0*/  IMAD.MOV.U32 R4, RZ, RZ, RZ ;  /* 0x000000ffff047224 */ /* 0x000fc600078e00ff */
[----:B------:R-:W-:Y:S01]  /*05d0*/  IABS R20, R17 ;  /* 0x0000001100147213 */ /* 0x000fe20000000000 */
[----:B------:R-:W-:Y:S01]  /*05e0*/  IMAD.HI.U32 R4, R5, R21, R4 ;  /* 0x0000001505047227 */ /* 0x000fe200078e0004 */
[----:B------:R-:W-:-:S03]  /*05f0*/  ISETP.GE.AND P2, PT, R17, RZ, PT ;  /* 0x000000ff1100720c */ /* 0x000fc60003f46270 */
[----:B------:R-:W-:Y:S02]  /*0600*/  IMAD.MOV R5, RZ, RZ, -R17 ;  /* 0x000000ffff057224 */ /* 0x000fe400078e0a11 */
[----:B------:R-:W-:-:S04]  /*0610*/  IMAD.HI.U32 R4, R4, R20, RZ ;  /* 0x0000001404047227 */ /* 0x000fc800078e00ff */
[--C-:B------:R-:W-:Y:S01]  /*0620*/  IMAD R5, R11, R5, R18.reuse ;  /* 0x000000050b057224 */ /* 0x100fe200078e0212 */
[----:B------:R-:W-:Y:S01]  /*0630*/  IADD3 R4, PT, PT, -R4, RZ, RZ ;  /* 0x000000ff04047210 */ /* 0x000fe20007ffe1ff */
[----:B------:R-:W-:Y:S02]  /*0640*/  IMAD.MOV R18, RZ, RZ, -R18 ;  /* 0x000000ffff127224 */ /* 0x000fe400078e0a12 */
[----:B------:R-:W-:Y:S01]  /*0650*/  IMAD.MOV.U32 R21, RZ, RZ, 0x3f000000 ;  /* 0x3f000000ff157424 */ /* 0x000fe200078e00ff */
[----:B------:R-:W-:Y:S01]  /*0660*/  I2FP.F32.S32 R5, R5 ;  /* 0x0000000500057245 */ /* 0x000fe20000201400 */
[----:B------:R-:W-:Y:S02]  /*0670*/  IMAD R18, R12, R18, R9 ;  /* 0x000000120c127224 */ /* 0x000fe400078e0209 */
[----:B------:R-:W-:Y:S02]  /*0680*/  IMAD R4, R19, R4, R20 ;  /* 0x0000000413047224 */ /* 0x000fe400078e0214 */
[----:B------:R-:W-:Y:S01]  /*0690*/  FMUL R5, R5, UR13 ;  /* 0x0000000d05057c20 */ /* 0x000fe20008400000 */
[----:B------:R-:W-:-:S02]  /*06a0*/  I2FP.F32.S32 R20, R18 ;  /* 0x0000001200147245 */ /* 0x000fc40000201400 */
[----:B------:R-:W-:Y:S02]  /*06b0*/  ISETP.GT.U32.AND P1, PT, R19, R4, PT ;  /* 0x000000041300720c */ /* 0x000fe40003f24070 */
[----:B------:R-:W-:Y:S01]  /*06c0*/  LOP3.LUT R18, R21, 0x80000000, R5, 0xb8, !PT ;  /* 0x8000000015127812 */ /* 0x000fe200078eb805 */
[----:B------:R-:W-:-:S04]  /*06d0*/  FMUL R20, R20, UR5 ;  /* 0x0000000514147c20 */ /* 0x000fc80008400000 */
[----:B------:R-:W-:Y:S01]  /*06e0*/  FADD.RZ R18, R5, R18 ;  /* 0x0000001205127221 */ /* 0x000fe2000000c000 */
[----:B------:R-:W-:-:S03]  /*06f0*/  LOP3.LUT R21, R21, 0x80000000, R20, 0xb8, !PT ;  /* 0x8000000015157812 */ /* 0x000fc600078eb814 */
[----:B------:R-:W0:Y:S02]  /*0700*/  FRND.TRUNC R5, R18 ;  /* 0x0000001200057307 */ /* 0x000e24000020d000 */
[----:B------:R-:W-:Y:S01]  /*0710*/  FADD.RZ R21, R20, R21 ;  /* 0x0000001514157221 */ /* 0x000fe2000000c000 */
[----:B------:R-:W-:-:S05]  /*0720*/  @!P1 IMAD.IADD R4, R4, 0x1, -R19 ;  /* 0x0000000104049824 */ /* 0x000fca00078e0a13 */
[----:B------:R-:W1:Y:S01]  /*0730*/  FRND.TRUNC R21, R21 ;  /* 0x0000001500157307 */ /* 0x000e62000020d000 */
[----:B------:R-:W-:Y:S02]  /*0740*/  ISETP.GT.U32.AND P1, PT, R19, R4, PT ;  /* 0x000000041300720c */ /* 0x000fe40003f24070 */
[----:B0-----:R-:W-:-:S06]  /*0750*/  FMNMX R5, R6, R5, PT ;  /* 0x0000000506057209 */ /* 0x001fcc0003800000 */
[----:B------:R-:W0:Y:S05]  /*0760*/  F2I.TRUNC.NTZ R5, R5 ;  /* 0x0000000500057305 */ /* 0x000e2a000020f100 */
[----:B------:R-:W-:Y:S01]  /*0770*/  @!P1 IMAD.IADD R4, R4, 0x1, -R19 ;  /* 0x0000000104049824 */ /* 0x000fe200078e0a13 */
[----:B-1----:R-:W-:-:S04]  /*0780*/  FMNMX R19, R0, R21, PT ;  /* 0x0000001500137209 */ /* 0x002fc80003800000 */
[----:B------:R-:W-:Y:S02]  /*0790*/  @!P2 IADD3 R4, PT, PT, -R4, RZ, RZ ;  /* 0x000000ff0404a210 */ /* 0x000fe40007ffe1ff */
[----:B------:R-:W1:Y:S02]  /*07a0*/  F2I.TRUNC.NTZ R19, R19 ;  /* 0x0000001300137305 */ /* 0x000e64000020f100 */
[----:B------:R-:W-:-:S05]  /*07b0*/  SEL R4, R14, R4, !P0 ;  /* 0x000000040e047207 */ /* 0x000fca0004000000 */
[----:B------:R-:W-:Y:S02]  /*07c0*/  IMAD.IADD R18, R17, 0x1, -R4 ;  /* 0x0000000111127824 */ /* 0x000fe400078e0a04 */
[----:B0-----:R-:W-:Y:S02]  /*07d0*/  IMAD R4, R4, UR10, R5 ;  /* 0x0000000a04047c24 */ /* 0x001fe4000f8e0205 */
[----:B------:R-:W-:Y:S02]  /*07e0*/  IMAD R18, R7, R18, RZ ;  /* 0x0000001207127224 */ /* 0x000fe400078e02ff */
[----:B-1----:R-:W-:-:S05]  /*07f0*/  IMAD R17, R4, UR12, R19 ;  /* 0x0000000c04117c24 */ /* 0x002fca000f8e0213 */
        /* <DEDUP_REMOVED lines=10> */
.L_x_169:
        /* <DEDUP_REMOVED lines=16> */
[----:B------:R-:W2:Y:S02]  /*09a0*/  F2I.FTZ.U32.TRUNC.NTZ R5, R4 ;  /* 0x0000000400057305 */ /* 0x000ea4000021f000 */
[----:B--2---:R-:W-:-:S05]  /*09b0*/  IADD3 R4, PT, PT, RZ, -R5, RZ ;  /* 0x80000005ff047210 */ /* 0x004fca0007ffe0ff */
[----:B------:R-:W-:Y:S02]  /*09c0*/  IMAD R15, R4, R13, RZ ;  /* 0x0000000d040f7224 */ /* 0x000fe400078e02ff */
[----:B------:R-:W-:-:S04]  /*09d0*/  IMAD.MOV.U32 R4, RZ, RZ, RZ ;  /* 0x000000ffff047224 */ /* 0x000fc800078e00ff */
[----:B-1-34-:R-:W-:-:S07]  /*09e0*/  IMAD.HI.U32 R15, R5, R15, R4 ;  /* 0x0000000f050f7227 */ /* 0x01afce00078e0004 */
.L_x_171:
[----:B01----:R-:W-:-:S06]  /*09f0*/  IMAD.WIDE R16, R9, 0x4, R2 ;  /* 0x0000000409107825 */ /* 0x003fcc00078e0202 */
[----:B------:R0:W2:Y:S01]  /*0a00*/  LDG.E R16, desc[UR8][R16.64] ;  /* 0x0000000810107981 */ /* 0x0000a2000c1e1900 */
[----:B------:R-:W-:Y:S02]  /*0a10*/  IABS R18, R10 ;  /* 0x0000000a00127213 */ /* 0x000fe40000000000 */
[----:B------:R-:W-:Y:S02]  /*0a20*/  IABS R4, R9 ;  /* 0x0000000900047213 */ /* 0x000fe40000000000 */
[----:B------:R-:W1:Y:S01]  /*0a30*/  I2F.RP R20, R18 ;  /* 0x0000001200147306 */ /* 0x000e620000209400 */
[----:B------:R-:W-:Y:S02]  /*0a40*/  IABS R21, R12 ;  /* 0x0000000c00157213 */ /* 0x000fe40000000000 */
[----:B------:R-:W-:-:S04]  /*0a50*/  IMAD.HI.U32 R19, R15, R4, RZ ;  /* 0x000000040f137227 */ /* 0x000fc800078e00ff */
[----:B------:R-:W-:-:S04]  /*0a60*/  IMAD.MOV R5, RZ, RZ, -R19 ;  /* 0x000000ffff057224 */ /* 0x000fc800078e0a13 */
[----:B------:R-:W-:Y:S01]  /*0a70*/  IMAD R4, R21, R5, R4 ;  /* 0x0000000515047224 */ /* 0x000fe200078e0204 */
[----:B-1----:R-:W1:Y:S04]  /*0a80*/  MUFU.RCP R20, R20 ;  /* 0x0000001400147308 */ /* 0x002e680000001000 */
[----:B------:R-:W-:-:S13]  /*0a90*/  ISETP.GT.U32.AND P3, PT, R13, R4, PT ;  /* 0x000000040d00720c */ /* 0x000fda0003f64070 */
[----:B------:R-:W-:Y:S01]  /*0aa0*/  @!P3 IMAD.IADD R4, R4, 0x1, -R21 ;  /* 0x000000010404b824 */ /* 0x000fe200078e0a15 */
[----:B------:R-:W-:Y:S01]  /*0ab0*/  IABS R21, R11 ;  /* 0x0000000b00157213 */ /* 0x000fe20000000000 */
[----:B------:R-:W-:Y:S01]  /*0ac0*/  @!P3 VIADD R19, R19, 0x1 ;  /* 0x000000011313b836 */ /* 0x000fe20000000000 */
[----:B-1----:R-:W-:Y:S02]  /*0ad0*/  IADD3 R5, PT, PT, R20, 0xffffffe, RZ ;  /* 0x0ffffffe14057810 */ /* 0x002fe40007ffe0ff */
[----:B------:R-:W-:Y:S02]  /*0ae0*/  ISETP.GE.U32.AND P2, PT, R4, R13, PT ;  /* 0x0000000d0400720c */ /* 0x000fe40003f46070 */
[----:B------:R-:W-:Y:S02]  /*0af0*/  LOP3.LUT R4, R9, R12, RZ, 0x3c, !PT ;  /* 0x0000000c09047212 */ /* 0x000fe400078e3cff */
[----:B------:R-:W0:Y:S01]  /*0b00*/  F2I.FTZ.U32.TRUNC.NTZ R5, R5 ;  /* 0x0000000500057305 */ /* 0x000e22000021f000 */
[----:B------:R-:W-:-:S02]  /*0b10*/  ISETP.NE.AND P3, PT, R12, RZ, PT ;  /* 0x000000ff0c00720c */ /* 0x000fc40003f65270 */
[----:B------:R-:W-:Y:S01]  /*0b20*/  ISETP.GE.AND P1, PT, R4, RZ, PT ;  /* 0x000000ff0400720c */ /* 0x000fe20003f26270 */
[----:B------:R-:W-:-:S05]  /*0b30*/  IMAD.MOV.U32 R4, RZ, RZ, RZ ;  /* 0x000000ffff047224 */ /* 0x000fca00078e00ff */
[----:B------:R-:W-:Y:S02]  /*0b40*/  @P2 VIADD R19, R19, 0x1 ;  /* 0x0000000113132836 */ /* 0x000fe40000000000 */
[----:B0-----:R-:W-:-:S05]  /*0b50*/  IMAD.MOV R17, RZ, RZ, -R5 ;  /* 0x000000ffff117224 */ /* 0x001fca00078e0a05 */
[----:B------:R-:W-:Y:S02]  /*0b60*/  @!P1 IADD3 R19, PT, PT, -R19, RZ, RZ ;  /* 0x000000ff13139210 */ /* 0x000fe40007ffe1ff */
[----:B------:R-:W-:Y:S01]  /*0b70*/  @!P3 LOP3.LUT R19, RZ, R12, RZ, 0x33, !PT ;  /* 0x0000000cff13b212 */ /* 0x000fe200078e33ff */
[----:B------:R-:W-:-:S03]  /*0b80*/  IMAD R17, R17, R18, RZ ;  /* 0x0000001211117224 */ /* 0x000fc600078e02ff */
[----:B------:R-:W-:Y:S01]  /*0b90*/  IABS R20, R19 ;  /* 0x0000001300147213 */ /* 0x000fe20000000000 */
[----:B------:R-:W-:-:S04]  /*0ba0*/  IMAD.HI.U32 R4, R5, R17, R4 ;  /* 0x0000001105047227 */ /* 0x000fc800078e0004 */
[----:B------:R-:W-:Y:S02]  /*0bb0*/  IMAD.MOV.U32 R17, RZ, RZ, R21 ;  /* 0x000000ffff117224 */ /* 0x000fe400078e0015 */
[----:B------:R-:W-:Y:S02]  /*0bc0*/  IMAD.MOV.U32 R5, RZ, RZ, R20 ;  /* 0x000000ffff057224 */ /* 0x000fe400078e0014 */
[----:B------:R-:W0:Y:S02]  /*0bd0*/  I2F.RP R21, R17 ;  /* 0x0000001100157306 */ /* 0x000e240000209400 */
[----:B------:R-:W-:-:S05]  /*0be0*/  IMAD.HI.U32 R4, R4, R5, RZ ;  /* 0x0000000504047227 */ /* 0x000fca00078e00ff */
[----:B------:R-:W-:-:S05]  /*0bf0*/  IADD3 R20, PT, PT, -R4, RZ, RZ ;  /* 0x000000ff04147210 */ /* 0x000fca0007ffe1ff */
[C---:B------:R-:W-:Y:S01]  /*0c00*/  IMAD R5, R18.reuse, R20, R5 ;  /* 0x0000001412057224 */ /* 0x040fe200078e0205 */
[----:B0-----:R-:W0:Y:S04]  /*0c10*/  MUFU.RCP R21, R21 ;  /* 0x0000001500157308 */ /* 0x001e280000001000 */
[----:B------:R-:W-:-:S13]  /*0c20*/  ISETP.GT.U32.AND P3, PT, R18, R5, PT ;  /* 0x000000051200720c */ /* 0x000fda0003f64070 */
[----:B------:R-:W-:Y:S01]  /*0c30*/  @!P3 IMAD.IADD R5, R5, 0x1, -R18 ;  /* 0x000000010505b824 */ /* 0x000fe200078e0a12 */
[----:B------:R-:W-:Y:S01]  /*0c40*/  @!P3 IADD3 R4, PT, PT, R4, 0x1, RZ ;  /* 0x000000010404b810 */ /* 0x000fe20007ffe0ff */
[----:B0-----:R-:W-:Y:S01]  /*0c50*/  VIADD R20, R21, 0xffffffe ;  /* 0x0ffffffe15147836 */ /* 0x001fe20000000000 */
[----:B------:R-:W-:Y:S02]  /*0c60*/  ISETP.NE.AND P3, PT, R10, RZ, PT ;  /* 0x000000ff0a00720c */ /* 0x000fe40003f65270 */
[----:B------:R-:W-:Y:S02]  /*0c70*/  ISETP.GE.U32.AND P2, PT, R5, R18, PT ;  /* 0x000000120500720c */ /* 0x000fe40003f46070 */
[----:B------:R-:W0:Y:S01]  /*0c80*/  F2I.FTZ.U32.TRUNC.NTZ R5, R20 ;  /* 0x0000001400057305 */ /* 0x000e22000021f000 */
[----:B------:R-:W-:-:S04]  /*0c90*/  LOP3.LUT R18, R19, R10, RZ, 0x3c, !PT ;  /* 0x0000000a13127212 */ /* 0x000fc800078e3cff */
[----:B------:R-:W-:-:S06]  /*0ca0*/  ISETP.GE.AND P1, PT, R18, RZ, PT ;  /* 0x000000ff1200720c */ /* 0x000fcc0003f26270 */
[----:B------:R-:W-:-:S04]  /*0cb0*/  @P2 VIADD R4, R4, 0x1 ;  /* 0x0000000104042836 */ /* 0x000fc80000000000 */
[----:B------:R-:W-:Y:S01]  /*0cc0*/  IMAD.MOV.U32 R18, RZ, RZ, R4 ;  /* 0x000000ffff127224 */ /* 0x000fe200078e0004 */
[----:B0-----:R-:W-:-:S03]  /*0cd0*/  IADD3 R4, PT, PT, RZ, -R5, RZ ;  /* 0x80000005ff047210 */ /* 0x001fc60007ffe0ff */
[----:B------:R-:W-:Y:S01]  /*0ce0*/  @!P1 IMAD.MOV R18, RZ, RZ, -R18 ;  /* 0x000000ffff129224 */ /* 0x000fe200078e0a12 */
[----:B------:R-:W-:Y:S01]  /*0cf0*/  @!P3 LOP3.LUT R18, RZ, R10, RZ, 0x33, !PT ;  /* 0x0000000aff12b212 */ /* 0x000fe200078e33ff */
[----:B------:R-:W-:Y:S02]  /*0d00*/  IMAD R21, R4, R17, RZ ;  /* 0x0000001104157224 */ /* 0x000fe400078e02ff */
[----:B------:R-:W-:Y:S01]  /*0d10*/  IMAD.MOV.U32 R4, RZ, RZ, RZ ;  /* 0x000000ffff047224 */ /* 0x000fe200078e00ff */
[----:B------:R-:W-:Y:S02]  /*0d20*/  IABS R20, R18 ;  /* 0x0000001200147213 */ /* 0x000fe40000000000 */
[----:B------:R-:W-:Y:S01]  /*0d30*/  ISETP.GE.AND P2, PT, R18, RZ, PT ;  /* 0x000000ff1200720c */ /* 0x000fe20003f46270 */
[----:B------:R-:W-:-:S04]  /*0d40*/  IMAD.HI.U32 R21, R5, R21, R4 ;  /* 0x0000001505157227 */ /* 0x000fc800078e0004 */
[----:B------:R-:W-:Y:S02]  /*0d50*/  IMAD.MOV R5, RZ, RZ, -R18 ;  /* 0x000000ffff057224 */ /* 0x000fe400078e0a12 */
[----:B------:R-:W-:-:S04]  /*0d60*/  IMAD.HI.U32 R4, R21, R20, RZ ;  /* 0x0000001415047227 */ /* 0x000fc800078e00ff */
[--C-:B------:R-:W-:Y:S01]  /*0d70*/  IMAD R5, R10, R5, R19.reuse ;  /* 0x000000050a057224 */ /* 0x100fe200078e0213 */
[----:B------:R-:W-:Y:S01]  /*0d80*/  IADD3 R4, PT, PT, -R4, RZ, RZ ;  /* 0x000000ff04047210 */ /* 0x000fe20007ffe1ff */
[----:B------:R-:W-:-:S03]  /*0d90*/  IMAD.MOV R19, RZ, RZ, -R19 ;  /* 0x000000ffff137224 */ /* 0x000fc600078e0a13 */
[----:B------:R-:W-:Y:S01]  /*0da0*/  I2FP.F32.S32 R5, R5 ;  /* 0x0000000500057245 */ /* 0x000fe20000201400 */
[----:B------:R-:W-:Y:S02]  /*0db0*/  IMAD R4, R17, R4, R20 ;  /* 0x0000000411047224 */ /* 0x000fe400078e0214 */
[----:B------:R-:W-:Y:S02]  /*0dc0*/  IMAD R19, R12, R19, R9 ;  /* 0x000000130c137224 */ /* 0x000fe400078e0209 */
[----:B------:R-:W-:Y:S01]  /*0dd0*/  FMUL R5, R5, UR11 ;  /* 0x0000000b05057c20 */ /* 0x000fe20008400000 */
[----:B------:R-:W-:Y:S02]  /*0de0*/  ISETP.GT.U32.AND P1, PT, R17, R4, PT ;  /* 0x000000041100720c */ /* 0x000fe40003f24070 */
[----:B------:R-:W-:-:S03]  /*0df0*/  I2FP.F32.S32 R19, R19 ;  /* 0x0000001300137245 */ /* 0x000fc60000201400 */
[----:B------:R-:W0:Y:S02]  /*0e00*/  FRND.FLOOR R5, R5 ;  /* 0x0000000500057307 */ /* 0x000e240000205000 */
[----:B------:R-:W-:-:S06]  /*0e10*/  FMUL R21, R19, UR5 ;  /* 0x0000000513157c20 */ /* 0x000fcc0008400000 */
[----:B------:R-:W-:Y:S01]  /*0e20*/  @!P1 IADD3 R4, PT, PT, R4, -R17, RZ ;  /* 0x8000001104049210 */ /* 0x000fe20007ffe0ff */
[----:B------:R-:W1:Y:S03]  /*0e30*/  FRND.FLOOR R21, R21 ;  /* 0x0000001500157307 */ /* 0x000e660000205000 */
[----:B------:R-:W-:Y:S02]  /*0e40*/  ISETP.GT.U32.AND P1, PT, R17, R4, PT ;  /* 0x000000041100720c */ /* 0x000fe40003f24070 */
[----:B0-----:R-:W-:-:S04]  /*0e50*/  FMNMX R19, R6, R5, PT ;  /* 0x0000000506137209 */ /* 0x001fc80003800000 */
[----:B------:R-:W0:Y:S07]  /*0e60*/  F2I.TRUNC.NTZ R20, R19 ;  /* 0x0000001300147305 */ /* 0x000e2e000020f100 */
[----:B------:R-:W-:Y:S01]  /*0e70*/  @!P1 IMAD.IADD R4, R4, 0x1, -R17 ;  /* 0x0000000104049824 */ /* 0x000fe200078e0a11 */
[----:B-1----:R-:W-:-:S03]  /*0e80*/  FMNMX R17, R0, R21, PT ;  /* 0x0000001500117209 */ /* 0x002fc60003800000 */
[----:B------:R-:W-:-:S03]  /*0e90*/  @!P2 IMAD.MOV R4, RZ, RZ, -R4 ;  /* 0x000000ffff04a224 */ /* 0x000fc600078e0a04 */
[----:B------:R-:W1:Y:S02]  /*0ea0*/  F2I.TRUNC.NTZ R17, R17 ;  /* 0x0000001100117305 */ /* 0x000e64000020f100 */
[----:B------:R-:W-:-:S04]  /*0eb0*/  SEL R5, R14, R4, !P0 ;  /* 0x000000040e057207 */ /* 0x000fc80004000000 */
[----:B------:R-:W-:Y:S01]  /*0ec0*/  IADD3 R18, PT, PT, R18, -R5, RZ ;  /* 0x8000000512127210 */ /* 0x000fe20007ffe0ff */
[----:B0-----:R-:W-:-:S04]  /*0ed0*/  IMAD R20, R5, UR6, R20 ;  /* 0x0000000605147c24 */ /* 0x001fc8000f8e0214 */
        /* <DEDUP_REMOVED lines=12> */
.L_x_172:
        /* <DEDUP_REMOVED lines=14> */
.L_x_265:


//--------------------- .text.nearestneighborNCHW --------------------------
	.section	.text.nearestneighborNCHW,"ax",@progbits
	.align	128
        .global         nearestneighborNCHW
        .type           nearestneighborNCHW,@function
        .size           nearestneighborNCHW,(.L_x_266 - nearestneighborNCHW)
        .other          nearestneighborNCHW,@"STO_CUDA_ENTRY STV_DEFAULT"
nearestneighborNCHW:
.text.nearestneighborNCHW:
        /* <DEDUP_REMOVED lines=9> */
[----:B------:R-:W1:Y:S01]  /*0090*/  LDCU.64 UR4, c[0x0][0x390] ;  /* 0x00007200ff0477ac */ /* 0x000e620008000a00 */
[----:B------:R-:W2:Y:S01]  /*00a0*/  LDCU UR7, c[0x0][0x370] ;  /* 0x00006e00ff0777ac */ /* 0x000ea20008000800 */
[----:B------:R-:W3:Y:S01]  /*00b0*/  LDCU.64 UR8, c[0x0][0x358] ;  /* 0x00006b00ff0877ac */ /* 0x000ee20008000a00 */
[----:B0-----:R-:W-:Y:S02]  /*00c0*/  UISETP.NE.AND UP0, UPT, UR10, URZ, UPT ;  /* 0x000000ff0a00728c */ /* 0x001fe4000bf05270 */
[----:B-1----:R-:W-:Y:S02]  /*00d0*/  UIMAD UR6, UR5, UR4, URZ ;  /* 0x00000004050672a4 */ /* 0x002fe4000f8e02ff */
[----:B------:R-:W-:Y:S02]  /*00e0*/  UIADD3 UR4, UPT, UPT, UR4, -0x1, URZ ;  /* 0xffffffff04047890 */ /* 0x000fe4000fffe0ff */
[----:B------:R-:W-:Y:S01]  /*00f0*/  UIADD3 UR5, UPT, UPT, UR5, -0x1, URZ ;  /* 0xffffffff05057890 */ /* 0x000fe2000fffe0ff */
[----:B--2---:R-:W-:-:S03]  /*0100*/  IMAD R5, R5, UR7, RZ ;  /* 0x0000000705057c24 */ /* 0x004fc6000f8e02ff */
[----:B------:R-:W-:Y:S02]  /*0110*/  I2FP.F32.S32 R4, UR4 ;  /* 0x0000000400047c45 */ /* 0x000fe40008201400 */
[----:B------:R-:W-:Y:S01]  /*0120*/  I2FP.F32.S32 R0, UR5 ;  /* 0x0000000500007c45 */ /* 0x000fe20008201400 */
[----:B---3--:R-:W-:Y:S06]  /*0130*/  BRA.U !UP0, `(.L_x_173) ;  /* 0x0000000508d47547 */ /* 0x008fec000b800000 */
[----:B------:R-:W0:Y:S01]  /*0140*/  LDC R2, c[0x0][0x3a0] ;  /* 0x0000e800ff027b82 */ /* 0x000e220000000800 */
[----:B------:R-:W1:Y:S01]  /*0150*/  LDCU UR4, c[0x0][0x398] ;  /* 0x00007300ff0477ac */ /* 0x000e620008000800 */
[----:B------:R-:W2:Y:S06]  /*0160*/  LDCU UR14, c[0x0][0x384] ;  /* 0x00007080ff0e77ac */ /* 0x000eac0008000800 */
[----:B------:R-:W3:Y:S01]  /*0170*/  LDC R11, c[0x0][0x3a0] ;  /* 0x0000e800ff0b7b82 */ /* 0x000ee20000000800 */
[----:B------:R-:W4:Y:S01]  /*0180*/  LDCU UR5, c[0x0][0x3a4] ;  /* 0x00007480ff0577ac */ /* 0x000f220008000800 */
[----:B------:R-:W0:Y:S06]  /*0190*/  LDCU UR7, c[0x0][0x3a8] ;  /* 0x00007500ff0777ac */ /* 0x000e2c0008000800 */
[----:B------:R-:W2:Y:S01]  /*01a0*/  LDC R10, c[0x0][0x398] ;  /* 0x0000e600ff0a7b82 */ /* 0x000ea20000000800 */
[----:B------:R-:W0:Y:S01]  /*01b0*/  LDCU.64 UR12, c[0x0][0x390] ;  /* 0x00007200ff0c77ac */ /* 0x000e220008000a00 */
[----:B-1----:R-:W-:-:S02]  /*01c0*/  ISETP.NE.AND P0, PT, RZ, UR4, PT ;  /* 0x00000004ff007c0c */ /* 0x002fc4000bf05270 */
[----:B------:R-:W-:Y:S01]  /*01d0*/  LOP3.LUT R13, RZ, UR4, RZ, 0x33, !PT ;  /* 0x00000004ff0d7c12 */ /* 0x000fe2000f8e33ff */
[----:B------:R-:W1:Y:S01]  /*01e0*/  LDCU.64 UR10, c[0x0][0x388] ;  /* 0x00007100ff0a77ac */ /* 0x000e620008000a00 */
[----:B0-----:R-:W-:Y:S02]  /*01f0*/  IABS R7, R2 ;  /* 0x0000000200077213 */ /* 0x001fe40000000000 */
[----:B------:R-:W0:Y:S02]  /*0200*/  LDC R12, c[0x0][0x39c] ;  /* 0x0000e700ff0c7b82 */ /* 0x000e240000000800 */
[----:B------:R-:W5:Y:S06]  /*0210*/  I2F.RP R8, R7 ;  /* 0x0000000700087306 */ /* 0x000f6c0000209400 */
[----:B------:R-:W0:Y:S02]  /*0220*/  LDC.64 R2, c[0x0][0x3b0] ;  /* 0x0000ec00ff027b82 */ /* 0x000e240000000a00 */
[----:B-----5:R-:W5:Y:S02]  /*0230*/  MUFU.RCP R8, R8 ;  /* 0x0000000800087308 */ /* 0x020f640000001000 */
[----:B-----5:R-:W-:-:S06]  /*0240*/  VIADD R14, R8, 0xffffffe ;  /* 0x0ffffffe080e7836 */ /* 0x020fcc0000000000 */
[----:B------:R5:W4:Y:S02]  /*0250*/  F2I.FTZ.U32.TRUNC.NTZ R15, R14 ;  /* 0x0000000e000f7305 */ /* 0x000b24000021f000 */
[----:B-----5:R-:W-:Y:S02]  /*0260*/  IMAD.MOV.U32 R14, RZ, RZ, RZ ;  /* 0x000000ffff0e7224 */ /* 0x020fe400078e00ff */
[----:B----4-:R-:W-:-:S04]  /*0270*/  IMAD.MOV R8, RZ, RZ, -R15 ;  /* 0x000000ffff087224 */ /* 0x010fc800078e0a0f */
[----:B------:R-:W-:-:S04]  /*0280*/  IMAD R9, R8, R7, RZ ;  /* 0x0000000708097224 */ /* 0x000fc800078e02ff */
[----:B0123--:R-:W-:-:S07]  /*0290*/  IMAD.HI.U32 R14, R15, R9, R14 ;  /* 0x000000090f0e7227 */ /* 0x00ffce00078e000e */
.L_x_174:
[----:B------:R-:W-:Y:S01]  /*02a0*/  IABS R16, R12 ;  /* 0x0000000c00107213 */ /* 0x000fe20000000000 */
[----:B------:R-:W-:Y:S01]  /*02b0*/  IMAD.MOV.U32 R20, RZ, RZ, 0x3f000000 ;  /* 0x3f000000ff147424 */ /* 0x000fe200078e00ff */
[----:B0-----:R-:W-:Y:S02]  /*02c0*/  IABS R9, R6 ;  /* 0x0000000600097213 */ /* 0x001fe40000000000 */
[----:B------:R-:W0:Y:S01]  /*02d0*/  I2F.RP R15, R16 ;  /* 0x00000010000f7306 */ /* 0x000e220000209400 */
[----:B------:R-:W-:Y:S02]  /*02e0*/  IABS R19, R11 ;  /* 0x0000000b00137213 */ /* 0x000fe40000000000 */
[----:B------:R-:W-:-:S05]  /*02f0*/  IMAD.HI.U32 R17, R14, R9, RZ ;  /* 0x000000090e117227 */ /* 0x000fca00078e00ff */
[----:B------:R-:W-:-:S05]  /*0300*/  IADD3 R8, PT, PT, -R17, RZ, RZ ;  /* 0x000000ff11087210 */ /* 0x000fca0007ffe1ff */
[----:B------:R-:W-:Y:S01]  /*0310*/  IMAD R8, R19, R8, R9 ;  /* 0x0000000813087224 */ /* 0x000fe200078e0209 */
[----:B0-----:R-:W0:Y:S04]  /*0320*/  MUFU.RCP R15, R15 ;  /* 0x0000000f000f7308 */ /* 0x001e280000001000 */
[----:B------:R-:W-:-:S13]  /*0330*/  ISETP.GT.U32.AND P3, PT, R7, R8, PT ;  /* 0x000000080700720c */ /* 0x000fda0003f64070 */
[----:B------:R-:W-:Y:S02]  /*0340*/  @!P3 IMAD.IADD R8, R8, 0x1, -R19 ;  /* 0x000000010808b824 */ /* 0x000fe400078e0a13 */
[----:B0-----:R-:W-:Y:S01]  /*0350*/  VIADD R9, R15, 0xffffffe ;  /* 0x0ffffffe0f097836 */ /* 0x001fe20000000000 */
[----:B------:R-:W-:Y:S01]  /*0360*/  IABS R15, R10 ;  /* 0x0000000a000f7213 */ /* 0x000fe20000000000 */
[----:B------:R-:W-:Y:S01]  /*0370*/  @!P3 VIADD R17, R17, 0x1 ;  /* 0x000000011111b836 */ /* 0x000fe20000000000 */
[----:B------:R-:W-:Y:S02]  /*0380*/  ISETP.GE.U32.AND P1, PT, R8, R7, PT ;  /* 0x000000070800720c */ /* 0x000fe40003f26070 */
[----:B------:R-:W-:Y:S01]  /*0390*/  LOP3.LUT R8, R6, R11, RZ, 0x3c, !PT ;  /* 0x0000000b06087212 */ /* 0x000fe200078e3cff */
[----:B------:R-:W0:Y:S01]  /*03a0*/  F2I.FTZ.U32.TRUNC.NTZ R9, R9 ;  /* 0x0000000900097305 */ /* 0x000e22000021f000 */
[----:B------:R-:W-:Y:S02]  /*03b0*/  ISETP.NE.AND P3, PT, R11, RZ, PT ;  /* 0x000000ff0b00720c */ /* 0x000fe40003f65270 */
[----:B------:R-:W-:Y:S01]  /*03c0*/  ISETP.GE.AND P2, PT, R8, RZ, PT ;  /* 0x000000ff0800720c */ /* 0x000fe20003f46270 */
[----:B------:R-:W-:-:S06]  /*03d0*/  IMAD.MOV.U32 R8, RZ, RZ, RZ ;  /* 0x000000ffff087224 */ /* 0x000fcc00078e00ff */
[----:B------:R-:W-:Y:S01]  /*03e0*/  @P1 IADD3 R17, PT, PT, R17, 0x1, RZ ;  /* 0x0000000111111810 */ /* 0x000fe20007ffe0ff */
[----:B0-----:R-:W-:-:S05]  /*03f0*/  IMAD.MOV R19, RZ, RZ, -R9 ;  /* 0x000000ffff137224 */ /* 0x001fca00078e0a09 */
[----:B------:R-:W-:Y:S01]  /*0400*/  @!P2 IMAD.MOV R17, RZ, RZ, -R17 ;  /* 0x000000ffff11a224 */ /* 0x000fe200078e0a11 */
[----:B------:R-:W-:Y:S01]  /*0410*/  @!P3 LOP3.LUT R17, RZ, R11, RZ, 0x33, !PT ;  /* 0x0000000bff11b212 */ /* 0x000fe200078e33ff */
[----:B------:R-:W-:-:S03]  /*0420*/  IMAD R19, R19, R16, RZ ;  /* 0x0000001013137224 */ /* 0x000fc600078e02ff */
[----:B------:R-:W-:Y:S01]  /*0430*/  IABS R18, R17 ;  /* 0x0000001100127213 */ /* 0x000fe20000000000 */
[----:B------:R-:W-:-:S03]  /*0440*/  IMAD.HI.U32 R8, R9, R19, R8 ;  /* 0x0000001309087227 */ /* 0x000fc600078e0008 */
[----:B------:R-:W-:Y:S02]  /*0450*/  MOV R9, R18 ;  /* 0x0000001200097202 */ /* 0x000fe40000000f00 */
[----:B------:R-:W0:Y:S03]  /*0460*/  I2F.RP R18, R15 ;  /* 0x0000000f00127306 */ /* 0x000e260000209400 */
[----:B------:R-:W-:-:S04]  /*0470*/  IMAD.HI.U32 R8, R8, R9, RZ ;  /* 0x0000000908087227 */ /* 0x000fc800078e00ff */
[----:B------:R-:W-:-:S04]  /*0480*/  IMAD.MOV R19, RZ, RZ, -R8 ;  /* 0x000000ffff137224 */ /* 0x000fc800078e0a08 */
        /* <DEDUP_REMOVED lines=30> */
[----:B------:R-:W-:Y:S02]  /*0670*/  I2FP.F32.S32 R17, R17 ;  /* 0x0000001100117245 */ /* 0x000fe40000201400 */
        /* <DEDUP_REMOVED lines=10> */
[----:B0-----:R-:W-:-:S05]  /*0720*/  FMNMX R17, R4, R9, PT ;  /* 0x0000000904117209 */ /* 0x001fca0003800000 */
[----:B------:R-:W0:Y:S06]  /*0730*/  F2I.TRUNC.NTZ R20, R17 ;  /* 0x0000001100147305 */ /* 0x000e2c000020f100 */
[----:B------:R-:W-:Y:S01]  /*0740*/  @!P1 IMAD.IADD R8, R8, 0x1, -R15 ;  /* 0x0000000108089824 */ /* 0x000fe200078e0a0f */
[----:B-1----:R-:W-:-:S04]  /*0750*/  FMNMX R15, R0, R19, PT ;  /* 0x00000013000f7209 */ /* 0x002fc80003800000 */
[----:B------:R-:W-:Y:S02]  /*0760*/  @!P2 IADD3 R8, PT, PT, -R8, RZ, RZ ;  /* 0x000000ff0808a210 */ /* 0x000fe40007ffe1ff */
[----:B------:R-:W1:Y:S02]  /*0770*/  F2I.TRUNC.NTZ R15, R15 ;  /* 0x0000000f000f7305 */ /* 0x000e64000020f100 */
[----:B------:R-:W-:-:S05]  /*0780*/  SEL R9, R13, R8, !P0 ;  /* 0x000000080d097207 */ /* 0x000fca0004000000 */
[----:B0-----:R-:W-:Y:S02]  /*0790*/  IMAD R20, R9, UR12, R20 ;  /* 0x0000000c09147c24 */ /* 0x001fe4000f8e0214 */
[----:B------:R-:W-:-:S04]  /*07a0*/  IMAD.IADD R16, R16, 0x1, -R9 ;  /* 0x0000000110107824 */ /* 0x000fc800078e0a09 */
[----:B------:R-:W-:Y:S02]  /*07b0*/  IMAD R16, R16, UR6, RZ ;  /* 0x0000000610107c24 */ /* 0x000fe4000f8e02ff */
[----:B-1----:R-:W-:-:S05]  /*07c0*/  IMAD R9, R20, UR13, R15 ;  /* 0x0000000d14097c24 */ /* 0x002fca000f8e020f */
[----:B------:R-:W-:Y:S02]  /*07d0*/  SHF.R.S32.HI R17, RZ, 0x1f, R9 ;  /* 0x0000001fff117819 */ /* 0x000fe40000011409 */
[----:B------:R-:W-:-:S04]  /*07e0*/  IADD3 R9, P1, PT, R16, R9, RZ ;  /* 0x0000000910097210 */ /* 0x000fc80007f3e0ff */
[----:B------:R-:W-:Y:S02]  /*07f0*/  LEA.HI.X.SX32 R8, R16, R17, 0x1, P1 ;  /* 0x0000001110087211 */ /* 0x000fe400008f0eff */
[----:B------:R-:W-:-:S04]  /*0800*/  LEA R16, P1, R9, UR10, 0x2 ;  /* 0x0000000a09107c11 */ /* 0x000fc8000f8210ff */
[----:B------:R-:W-:-:S06]  /*0810*/  LEA.HI.X R17, R9, UR11, R8, 0x2, P1 ;  /* 0x0000000b09117c11 */ /* 0x000fcc00088f1408 */
[----:B------:R-:W2:Y:S01]  /*0820*/  LDG.E R17, desc[UR8][R16.64] ;  /* 0x0000000810117981 */ /* 0x000ea2000c1e1900 */
[----:B------:R-:W-:-:S04]  /*0830*/  IMAD.WIDE R8, R6, 0x4, R2 ;  /* 0x0000000406087825 */ /* 0x000fc800078e0202 */
[----:B------:R-:W-:-:S05]  /*0840*/  IMAD.IADD R6, R5, 0x1, R6 ;  /* 0x0000000105067824 */ /* 0x000fca00078e0206 */
[----:B------:R-:W-:Y:S01]  /*0850*/  ISETP.GE.AND P1, PT, R6, UR14, PT ;  /* 0x0000000e06007c0c */ /* 0x000fe2000bf26270 */
[----:B--2---:R0:W-:-:S12]  /*0860*/  STG.E desc[UR8][R8.64], R17 ;  /* 0x0000001108007986 */ /* 0x0041d8000c101908 */
[----:B------:R-:W-:Y:S05]  /*0870*/  @!P1 BRA `(.L_x_174) ;  /* 0xfffffff800889947 */ /* 0x000fea000383ffff */
[----:B------:R-:W-:Y:S05]  /*0880*/  EXIT ;  /* 0x000000000000794d */ /* 0x000fea0003800000 */
.L_x_173:
        /* <DEDUP_REMOVED lines=18> */
[----:B-----5:R-:W-:Y:S01]  /*09b0*/  IMAD.MOV.U32 R14, RZ, RZ, RZ ;  /* 0x000000ffff0e7224 */ /* 0x020fe200078e00ff */
[----:B----4-:R-:W-:-:S05]  /*09c0*/  IADD3 R9, PT, PT, RZ, -R15, RZ ;  /* 0x8000000fff097210 */ /* 0x010fca0007ffe0ff */
[----:B------:R-:W-:-:S04]  /*09d0*/  IMAD R9, R9, R12, RZ ;  /* 0x0000000c09097224 */ /* 0x000fc800078e02ff */
[----:B0123--:R-:W-:-:S07]  /*09e0*/  IMAD.HI.U32 R14, R15, R9, R14 ;  /* 0x000000090f0e7227 */ /* 0x00ffce00078e000e */
.L_x_175:
[----:B------:R-:W-:Y:S02]  /*09f0*/  IABS R16, R7 ;  /* 0x0000000700107213 */ /* 0x000fe40000000000 */
[----:B0-----:R-:W-:Y:S02]  /*0a00*/  IABS R9, R6 ;  /* 0x0000000600097213 */ /* 0x001fe40000000000 */
[----:B------:R-:W0:Y:S01]  /*0a10*/  I2F.RP R15, R16 ;  /* 0x00000010000f7306 */ /* 0x000e220000209400 */
[----:B------:R-:W-:Y:S02]  /*0a20*/  IABS R20, R11 ;  /* 0x0000000b00147213 */ /* 0x000fe40000000000 */
[----:B------:R-:W-:-:S04]  /*0a30*/  IMAD.HI.U32 R18, R14, R9, RZ ;  /* 0x000000090e127227 */ /* 0x000fc800078e00ff */
[----:B------:R-:W-:-:S04]  /*0a40*/  IMAD.MOV R8, RZ, RZ, -R18 ;  /* 0x000000ffff087224 */ /* 0x000fc800078e0a12 */
[----:B------:R-:W-:Y:S01]  /*0a50*/  IMAD R9, R20, R8, R9 ;  /* 0x0000000814097224 */ /* 0x000fe200078e0209 */
[----:B------:R-:W-:Y:S01]  /*0a60*/  LOP3.LUT R8, R6, R11, RZ, 0x3c, !PT ;  /* 0x0000000b06087212 */ /* 0x000fe200078e3cff */
[----:B0-----:R-:W0:Y:S03]  /*0a70*/  MUFU.RCP R15, R15 ;  /* 0x0000000f000f7308 */ /* 0x001e260000001000 */
[----:B------:R-:W-:Y:S02]  /*0a80*/  ISETP.GT.U32.AND P3, PT, R12, R9, PT ;  /* 0x000000090c00720c */ /* 0x000fe40003f64070 */
[----:B------:R-:W-:Y:S02]  /*0a90*/  ISETP.GE.AND P1, PT, R8, RZ, PT ;  /* 0x000000ff0800720c */ /* 0x000fe40003f26270 */
[----:B------:R-:W-:-:S09]  /*0aa0*/  IABS R8, R10 ;  /* 0x0000000a00087213 */ /* 0x000fd20000000000 */
[----:B------:R-:W-:Y:S02]  /*0ab0*/  @!P3 IMAD.IADD R9, R9, 0x1, -R20 ;  /* 0x000000010909b824 */ /* 0x000fe400078e0a14 */
[----:B------:R-:W-:Y:S01]  /*0ac0*/  @!P3 VIADD R18, R18, 0x1 ;  /* 0x000000011212b836 */ /* 0x000fe20000000000 */
[----:B0-----:R-:W-:Y:S02]  /*0ad0*/  IADD3 R17, PT, PT, R15, 0xffffffe, RZ ;  /* 0x0ffffffe0f117810 */ /* 0x001fe40007ffe0ff */
[----:B------:R-:W-:Y:S02]  /*0ae0*/  ISETP.GE.U32.AND P2, PT, R9, R12, PT ;  /* 0x0000000c0900720c */ /* 0x000fe40003f46070 */
[----:B------:R-:W0:Y:S01]  /*0af0*/  F2I.FTZ.U32.TRUNC.NTZ R9, R17 ;  /* 0x0000001100097305 */ /* 0x000e22000021f000 */
[----:B------:R-:W-:-:S10]  /*0b00*/  ISETP.NE.AND P3, PT, R11, RZ, PT ;  /* 0x000000ff0b00720c */ /* 0x000fd40003f65270 */
[----:B------:R-:W-:Y:S02]  /*0b10*/  @P2 VIADD R18, R18, 0x1 ;  /* 0x0000000112122836 */ /* 0x000fe40000000000 */
[----:B0-----:R-:W-:-:S03]  /*0b20*/  IMAD.MOV R15, RZ, RZ, -R9 ;  /* 0x000000ffff0f7224 */ /* 0x001fc600078e0a09 */
[----:B------:R-:W-:Y:S02]  /*0b30*/  @!P1 IADD3 R18, PT, PT, -R18, RZ, RZ ;  /* 0x000000ff12129210 */ /* 0x000fe40007ffe1ff */
[----:B------:R-:W-:Y:S01]  /*0b40*/  @!P3 LOP3.LUT R18, RZ, R11, RZ, 0x33, !PT ;  /* 0x0000000bff12b212 */ /* 0x000fe200078e33ff */
[----:B------:R-:W-:Y:S02]  /*0b50*/  IMAD R17, R15, R16, RZ ;  /* 0x000000100f117224 */ /* 0x000fe400078e02ff */
[----:B------:R-:W-:Y:S01]  /*0b60*/  IMAD.MOV.U32 R15, RZ, RZ, R8 ;  /* 0x000000ffff0f7224 */ /* 0x000fe200078e0008 */
[----:B------:R-:W-:Y:S01]  /*0b70*/  IABS R19, R18 ;  /* 0x0000001200137213 */ /* 0x000fe20000000000 */
[----:B------:R-:W-:-:S04]  /*0b80*/  IMAD.MOV.U32 R8, RZ, RZ, RZ ;  /* 0x000000ffff087224 */ /* 0x000fc800078e00ff */
[----:B------:R-:W-:-:S04]  /*0b90*/  IMAD.HI.U32 R8, R9, R17, R8 ;  /* 0x0000001109087227 */ /* 0x000fc800078e0008 */
        /* <DEDUP_REMOVED lines=64> */
.L_x_176:
        /* <DEDUP_REMOVED lines=14> */
.L_x_266:


//--------------------- .text.nearestneighborNHWC --------------------------
	.section	.text.nearestneighborNHWC,"ax",@progbits
	.align	128
        .global         nearestneighborNHWC
        .type           nearestneighborNHWC,@function
        .size           nearestneighborNHWC,(.L_x_267 - nearestneighborNHWC)
        .other          nearestneighborNHWC,@"STO_CUDA_ENTRY STV_DEFAULT"
nearestneighborNHWC:
.text.nearestneighborNHWC:
        /* <DEDUP_REMOVED lines=9> */
[----:B------:R-:W1:Y:S01]  /*0090*/  LDC R2, c[0x0][0x398] ;  /* 0x0000e600ff027b82 */ /* 0x000e620000000800 */
[----:B------:R-:W2:Y:S01]  /*00a0*/  LDCU.64 UR4, c[0x0][0x390] ;  /* 0x00007200ff0477ac */ /* 0x000ea20008000a00 */
[----:B------:R-:W3:Y:S01]  /*00b0*/  LDCU UR8, c[0x0][0x370] ;  /* 0x00006e00ff0877ac */ /* 0x000ee20008000800 */
[----:B------:R-:W4:Y:S01]  /*00c0*/  LDCU.64 UR10, c[0x0][0x358] ;  /* 0x00006b00ff0a77ac */ /* 0x000f220008000a00 */
[----:B0-----:R-:W-:Y:S02]  /*00d0*/  UISETP.NE.AND UP0, UPT, UR9, URZ, UPT ;  /* 0x000000ff0900728c */ /* 0x001fe4000bf05270 */
[----:B--2---:R-:W-:Y:S02]  /*00e0*/  UIADD3 UR6, UPT, UPT, UR4, -0x1, URZ ;  /* 0xffffffff04067890 */ /* 0x004fe4000fffe0ff */
[----:B------:R-:W-:Y:S02]  /*00f0*/  UIADD3 UR7, UPT, UPT, UR5, -0x1, URZ ;  /* 0xffffffff05077890 */ /* 0x000fe4000fffe0ff */
[----:B------:R-:W-:Y:S01]  /*0100*/  UIMAD UR4, UR5, UR4, URZ ;  /* 0x00000004050472a4 */ /* 0x000fe2000f8e02ff */
[----:B---3--:R-:W-:Y:S01]  /*0110*/  IMAD R6, R6, UR8, RZ ;  /* 0x0000000806067c24 */ /* 0x008fe2000f8e02ff */
[----:B------:R-:W-:-:S02]  /*0120*/  I2FP.F32.S32 R5, UR6 ;  /* 0x0000000600057c45 */ /* 0x000fc40008201400 */
[----:B------:R-:W-:Y:S02]  /*0130*/  I2FP.F32.S32 R4, UR7 ;  /* 0x0000000700047c45 */ /* 0x000fe40008201400 */
[----:B-1----:R-:W-:Y:S01]  /*0140*/  IMAD R0, R2, UR4, RZ ;  /* 0x0000000402007c24 */ /* 0x002fe2000f8e02ff */
[----:B----4-:R-:W-:Y:S06]  /*0150*/  BRA.U !UP0, `(.L_x_177) ;  /* 0x0000000508e07547 */ /* 0x010fec000b800000 */
        /* <DEDUP_REMOVED lines=9> */
[----:B------:R-:W0:Y:S01]  /*01f0*/  LDCU UR7, c[0x0][0x394] ;  /* 0x00007280ff0777ac */ /* 0x000e220008000800 */
        /* <DEDUP_REMOVED lines=11> */
.L_x_178:
[----:B01----:R-:W-:Y:S01]  /*02b0*/  IABS R16, R13 ;  /* 0x0000000d00107213 */ /* 0x003fe20000000000 */
[----:B------:R-:W-:Y:S01]  /*02c0*/  IMAD.MOV.U32 R21, RZ, RZ, 0x3f000000 ;  /* 0x3f000000ff157424 */ /* 0x000fe200078e00ff */
[----:B------:R-:W-:Y:S02]  /*02d0*/  IABS R8, R7 ;  /* 0x0000000700087213 */ /* 0x000fe40000000000 */
[----:B------:R-:W0:Y:S01]  /*02e0*/  I2F.RP R17, R16 ;  /* 0x0000001000117306 */ /* 0x000e220000209400 */
[----:B------:R-:W-:Y:S02]  /*02f0*/  IABS R20, R12 ;  /* 0x0000000c00147213 */ /* 0x000fe40000000000 */
[----:B------:R-:W-:-:S05]  /*0300*/  IMAD.HI.U32 R18, R15, R8, RZ ;  /* 0x000000080f127227 */ /* 0x000fca00078e00ff */
[----:B------:R-:W-:-:S05]  /*0310*/  IADD3 R9, PT, PT, -R18, RZ, RZ ;  /* 0x000000ff12097210 */ /* 0x000fca0007ffe1ff */
[----:B------:R-:W-:Y:S01]  /*0320*/  IMAD R9, R20, R9, R8 ;  /* 0x0000000914097224 */ /* 0x000fe200078e0208 */
[----:B------:R-:W-:Y:S01]  /*0330*/  LOP3.LUT R8, R7, R12, RZ, 0x3c, !PT ;  /* 0x0000000c07087212 */ /* 0x000fe200078e3cff */
[----:B0-----:R-:W0:Y:S03]  /*0340*/  MUFU.RCP R17, R17 ;  /* 0x0000001100117308 */ /* 0x001e260000001000 */
[----:B------:R-:W-:Y:S02]  /*0350*/  ISETP.GT.U32.AND P3, PT, R10, R9, PT ;  /* 0x000000090a00720c */ /* 0x000fe40003f64070 */
[----:B------:R-:W-:Y:S02]  /*0360*/  ISETP.GE.AND P2, PT, R8, RZ, PT ;  /* 0x000000ff0800720c */ /* 0x000fe40003f46270 */
[----:B------:R-:W-:-:S09]  /*0370*/  IABS R8, R11 ;  /* 0x0000000b00087213 */ /* 0x000fd20000000000 */
[----:B------:R-:W-:Y:S02]  /*0380*/  @!P3 IMAD.IADD R9, R9, 0x1, -R20 ;  /* 0x000000010909b824 */ /* 0x000fe400078e0a14 */
[----:B0-----:R-:W-:Y:S02]  /*0390*/  VIADD R19, R17, 0xffffffe ;  /* 0x0ffffffe11137836 */ /* 0x001fe40000000000 */
[----:B------:R-:W-:Y:S01]  /*03a0*/  @!P3 VIADD R18, R18, 0x1 ;  /* 0x000000011212b836 */ /* 0x000fe20000000000 */
[----:B------:R-:W-:Y:S02]  /*03b0*/  ISETP.GE.U32.AND P1, PT, R9, R10, PT ;  /* 0x0000000a0900720c */ /* 0x000fe40003f26070 */
[----:B------:R-:W0:Y:S01]  /*03c0*/  F2I.FTZ.U32.TRUNC.NTZ R9, R19 ;  /* 0x0000001300097305 */ /* 0x000e22000021f000 */
[----:B------:R-:W-:-:S10]  /*03d0*/  ISETP.NE.AND P3, PT, R12, RZ, PT ;  /* 0x000000ff0c00720c */ /* 0x000fd40003f65270 */
[----:B------:R-:W-:Y:S01]  /*03e0*/  @P1 IADD3 R18, PT, PT, R18, 0x1, RZ ;  /* 0x0000000112121810 */ /* 0x000fe20007ffe0ff */
[----:B0-----:R-:W-:-:S04]  /*03f0*/  IMAD.MOV R17, RZ, RZ, -R9 ;  /* 0x000000ffff117224 */ /* 0x001fc800078e0a09 */
[----:B------:R-:W-:Y:S01]  /*0400*/  @!P2 IMAD.MOV R18, RZ, RZ, -R18 ;  /* 0x000000ffff12a224 */ /* 0x000fe200078e0a12 */
[----:B------:R-:W-:Y:S01]  /*0410*/  @!P3 LOP3.LUT R18, RZ, R12, RZ, 0x33, !PT ;  /* 0x0000000cff12b212 */ /* 0x000fe200078e33ff */
[----:B------:R-:W-:Y:S02]  /*0420*/  IMAD R19, R17, R16, RZ ;  /* 0x0000001011137224 */ /* 0x000fe400078e02ff */
[----:B------:R-:W-:Y:S02]  /*0430*/  IMAD.MOV.U32 R17, RZ, RZ, R8 ;  /* 0x000000ffff117224 */ /* 0x000fe400078e0008 */
[----:B------:R-:W-:Y:S01]  /*0440*/  HFMA2 R8, -RZ, RZ, 0, 0 ;  /* 0x00000000ff087431 */ /* 0x000fe200000001ff */
[----:B------:R-:W-:-:S04]  /*0450*/  IABS R20, R18 ;  /* 0x0000001200147213 */ /* 0x000fc80000000000 */
[----:B------:R-:W-:Y:S02]  /*0460*/  IMAD.HI.U32 R8, R9, R19, R8 ;  /* 0x0000001309087227 */ /* 0x000fe400078e0008 */
[----:B------:R-:W0:Y:S02]  /*0470*/  I2F.RP R19, R17 ;  /* 0x0000001100137306 */ /* 0x000e240000209400 */
[----:B------:R-:W-:-:S04]  /*0480*/  IMAD.MOV.U32 R9, RZ, RZ, R20 ;  /* 0x000000ffff097224 */ /* 0x000fc800078e0014 */
[----:B------:R-:W-:-:S04]  /*0490*/  IMAD.HI.U32 R8, R8, R9, RZ ;  /* 0x0000000908087227 */ /* 0x000fc800078e00ff */
[----:B------:R-:W-:-:S04]  /*04a0*/  IMAD.MOV R20, RZ, RZ, -R8 ;  /* 0x000000ffff147224 */ /* 0x000fc800078e0a08 */
[C---:B------:R-:W-:Y:S01]  /*04b0*/  IMAD R9, R16.reuse, R20, R9 ;  /* 0x0000001410097224 */ /* 0x040fe200078e0209 */
[----:B0-----:R-:W0:Y:S04]  /*04c0*/  MUFU.RCP R19, R19 ;  /* 0x0000001300137308 */ /* 0x001e280000001000 */
[----:B------:R-:W-:-:S13]  /*04d0*/  ISETP.GT.U32.AND P3, PT, R16, R9, PT ;  /* 0x000000091000720c */ /* 0x000fda0003f64070 */
[----:B------:R-:W-:Y:S01]  /*04e0*/  @!P3 IMAD.IADD R9, R9, 0x1, -R16 ;  /* 0x000000010909b824 */ /* 0x000fe200078e0a10 */
[----:B0-----:R-:W-:Y:S01]  /*04f0*/  IADD3 R20, PT, PT, R19, 0xffffffe, RZ ;  /* 0x0ffffffe13147810 */ /* 0x001fe20007ffe0ff */
[----:B------:R-:W-:Y:S01]  /*0500*/  @!P3 VIADD R8, R8, 0x1 ;  /* 0x000000010808b836 */ /* 0x000fe20000000000 */
        /* <DEDUP_REMOVED lines=12> */
[----:B------:R-:W-:-:S03]  /*05d0*/  IABS R20, R16 ;  /* 0x0000001000147213 */ /* 0x000fc60000000000 */
[----:B------:R-:W-:-:S06]  /*05e0*/  IMAD.HI.U32 R8, R9, R19, R8 ;  /* 0x0000001309087227 */ /* 0x000fcc00078e0008 */
[----:B------:R-:W-:-:S04]  /*05f0*/  IMAD.HI.U32 R8, R8, R20, RZ ;  /* 0x0000001408087227 */ /* 0x000fc800078e00ff */
[----:B------:R-:W-:-:S04]  /*0600*/  IMAD.MOV R9, RZ, RZ, -R8 ;  /* 0x000000ffff097224 */ /* 0x000fc800078e0a08 */
[----:B------:R-:W-:Y:S01]  /*0610*/  IMAD R20, R17, R9, R20 ;  /* 0x0000000911147224 */ /* 0x000fe200078e0214 */
[----:B------:R-:W-:-:S04]  /*0620*/  LOP3.LUT R9, R16, R11, RZ, 0x3c, !PT ;  /* 0x0000000b10097212 */ /* 0x000fc800078e3cff */
[----:B------:R-:W-:Y:S02]  /*0630*/  ISETP.GT.U32.AND P2, PT, R17, R20, PT ;  /* 0x000000141100720c */ /* 0x000fe40003f44070 */
[----:B------:R-:W-:-:S11]  /*0640*/  ISETP.GE.AND P3, PT, R9, RZ, PT ;  /* 0x000000ff0900720c */ /* 0x000fd60003f66270 */
[----:B------:R-:W-:Y:S01]  /*0650*/  @!P2 IADD3 R20, PT, PT, R20, -R17, RZ ;  /* 0x800000111414a210 */ /* 0x000fe20007ffe0ff */
[----:B------:R-:W-:-:S03]  /*0660*/  @!P2 VIADD R8, R8, 0x1 ;  /* 0x000000010808a836 */ /* 0x000fc60000000000 */
[----:B------:R-:W-:Y:S02]  /*0670*/  ISETP.GE.U32.AND P1, PT, R20, R17, PT ;  /* 0x000000111400720c */ /* 0x000fe40003f26070 */
[----:B------:R-:W-:-:S11]  /*0680*/  IADD3 R17, PT, PT, -R16, RZ, RZ ;  /* 0x000000ff10117210 */ /* 0x000fd60007ffe1ff */
[----:B------:R-:W-:-:S04]  /*0690*/  @P1 VIADD R8, R8, 0x1 ;  /* 0x0000000108081836 */ /* 0x000fc80000000000 */
[----:B------:R-:W-:-:S05]  /*06a0*/  @!P3 IMAD.MOV R8, RZ, RZ, -R8 ;  /* 0x000000ffff08b224 */ /* 0x000fca00078e0a08 */
[----:B------:R-:W-:Y:S01]  /*06b0*/  SEL R9, R14, R8, !P0 ;  /* 0x000000080e097207 */ /* 0x000fe20004000000 */
[--C-:B------:R-:W-:Y:S02]  /*06c0*/  IMAD R8, R13, R17, R18.reuse ;  /* 0x000000110d087224 */ /* 0x100fe400078e0212 */
[----:B------:R-:W-:Y:S02]  /*06d0*/  IMAD.MOV R18, RZ, RZ, -R18 ;  /* 0x000000ffff127224 */ /* 0x000fe400078e0a12 */
[----:B------:R-:W-:Y:S01]  /*06e0*/  IMAD.MOV R17, RZ, RZ, -R9 ;  /* 0x000000ffff117224 */ /* 0x000fe200078e0a09 */
[----:B------:R-:W-:Y:S01]  /*06f0*/  I2FP.F32.S32 R8, R8 ;  /* 0x0000000800087245 */ /* 0x000fe20000201400 */
[----:B------:R-:W-:Y:S02]  /*0700*/  IMAD R9, R0, R9, RZ ;  /* 0x0000000900097224 */ /* 0x000fe400078e02ff */
[----:B------:R-:W-:Y:S02]  /*0710*/  IMAD R16, R11, R17, R16 ;  /* 0x000000110b107224 */ /* 0x000fe400078e0210 */
[----:B------:R-:W-:-:S03]  /*0720*/  FMUL R8, R8, UR6 ;  /* 0x0000000608087c20 */ /* 0x000fc60008400000 */
[----:B------:R-:W-:Y:S02]  /*0730*/  I2FP.F32.S32 R16, R16 ;  /* 0x0000001000107245 */ /* 0x000fe40000201400 */
[----:B------:R-:W-:-:S03]  /*0740*/  LOP3.LUT R17, R21, 0x80000000, R8, 0xb8, !PT ;  /* 0x8000000015117812 */ /* 0x000fc600078eb808 */
[----:B------:R-:W-:Y:S02]  /*0750*/  FMUL R16, R16, UR5 ;  /* 0x0000000510107c20 */ /* 0x000fe40008400000 */
[----:B------:R-:W-:-:S03]  /*0760*/  FADD.RZ R19, R8, R17 ;  /* 0x0000001108137221 */ /* 0x000fc6000000c000 */
[----:B------:R-:W-:-:S03]  /*0770*/  LOP3.LUT R17, R21, 0x80000000, R16, 0xb8, !PT ;  /* 0x8000000015117812 */ /* 0x000fc600078eb810 */
[----:B------:R-:W0:Y:S02]  /*0780*/  FRND.TRUNC R19, R19 ;  /* 0x0000001300137307 */ /* 0x000e24000020d000 */
[----:B------:R-:W-:-:S06]  /*0790*/  FADD.RZ R17, R16, R17 ;  /* 0x0000001110117221 */ /* 0x000fcc000000c000 */
[----:B------:R-:W1:Y:S01]  /*07a0*/  FRND.TRUNC R8, R17 ;  /* 0x0000001100087307 */ /* 0x000e62000020d000 */
[----:B0-----:R-:W-:-:S07]  /*07b0*/  FMNMX R20, R4, R19, PT ;  /* 0x0000001304147209 */ /* 0x001fce0003800000 */
[----:B------:R-:W-:Y:S01]  /*07c0*/  F2I.TRUNC.NTZ R21, R20 ;  /* 0x0000001400157305 */ /* 0x000fe2000020f100 */
[----:B-1----:R-:W-:Y:S01]  /*07d0*/  FMNMX R16, R5, R8, PT ;  /* 0x0000000805107209 */ /* 0x002fe20003800000 */
[----:B------:R-:W-:-:S06]  /*07e0*/  IMAD R8, R12, R18, R7 ;  /* 0x000000120c087224 */ /* 0x000fcc00078e0207 */
[----:B------:R-:W0:Y:S02]  /*07f0*/  F2I.TRUNC.NTZ R16, R16 ;  /* 0x0000001000107305 */ /* 0x000e24000020f100 */
[----:B0-----:R-:W-:-:S04]  /*0800*/  IMAD R21, R16, UR7, R21 ;  /* 0x0000000710157c24 */ /* 0x001fc8000f8e0215 */
[----:B------:R-:W-:-:S05]  /*0810*/  IMAD R8, R21, R12, R8 ;  /* 0x0000000c15087224 */ /* 0x000fca00078e0208 */
[----:B------:R-:W-:Y:S02]  /*0820*/  SHF.R.S32.HI R18, RZ, 0x1f, R8 ;  /* 0x0000001fff127819 */ /* 0x000fe40000011408 */
[----:B------:R-:W-:-:S04]  /*0830*/  IADD3 R17, P1, PT, R9, R8, RZ ;  /* 0x0000000809117210 */ /* 0x000fc80007f3e0ff */
[----:B------:R-:W-:Y:S02]  /*0840*/  LEA.HI.X.SX32 R18, R9, R18, 0x1, P1 ;  /* 0x0000001209127211 */ /* 0x000fe400008f0eff */
[----:B------:R-:W-:-:S04]  /*0850*/  LEA R8, P1, R17, UR8, 0x2 ;  /* 0x0000000811087c11 */ /* 0x000fc8000f8210ff */
[----:B------:R-:W-:-:S06]  /*0860*/  LEA.HI.X R9, R17, UR9, R18, 0x2, P1 ;  /* 0x0000000911097c11 */ /* 0x000fcc00088f1412 */
[----:B------:R-:W2:Y:S01]  /*0870*/  LDG.E R9, desc[UR10][R8.64] ;  /* 0x0000000a08097981 */ /* 0x000ea2000c1e1900 */
[----:B------:R-:W-:Y:S01]  /*0880*/  IMAD.WIDE R16, R7, 0x4, R2 ;  /* 0x0000000407107825 */ /* 0x000fe200078e0202 */
[----:B------:R-:W-:-:S04]  /*0890*/  IADD3 R7, PT, PT, R6, R7, RZ ;  /* 0x0000000706077210 */ /* 0x000fc80007ffe0ff */
[----:B------:R-:W-:Y:S01]  /*08a0*/  ISETP.GE.AND P1, PT, R7, UR12, PT ;  /* 0x0000000c07007c0c */ /* 0x000fe2000bf26270 */
[----:B--2---:R1:W-:-:S12]  /*08b0*/  STG.E desc[UR10][R16.64], R9 ;  /* 0x0000000910007986 */ /* 0x0043d8000c10190a */
[----:B------:R-:W-:Y:S05]  /*08c0*/  @!P1 BRA `(.L_x_178) ;  /* 0xfffffff800789947 */ /* 0x000fea000383ffff */
[----:B------:R-:W-:Y:S05]  /*08d0*/  EXIT ;  /* 0x000000000000794d */ /* 0x000fea0003800000 */
.L_x_177:
        /* <DEDUP_REMOVED lines=17> */
[----:B--2---:R-:W-:Y:S01]  /*09f0*/  MOV R8, RZ ;  /* 0x000000ff00087202 */ /* 0x004fe20000000f00 */
[----:B-----5:R-:W-:-:S04]  /*0a00*/  IMAD.MOV R15, RZ, RZ, -R9 ;  /* 0x000000ffff0f7224 */ /* 0x020fc800078e0a09 */
[----:B------:R-:W-:-:S04]  /*0a10*/  IMAD R15, R15, R10, RZ ;  /* 0x0000000a0f0f7224 */ /* 0x000fc800078e02ff */
[----:B-1-34-:R-:W-:-:S07]  /*0a20*/  IMAD.HI.U32 R15, R9, R15, R8 ;  /* 0x0000000f090f7227 */ /* 0x01afce00078e0008 */
.L_x_179:
[----:B0-----:R-:W-:Y:S02]  /*0a30*/  IABS R18, R13 ;  /* 0x0000000d00127213 */ /* 0x001fe40000000000 */
[----:B------:R-:W-:Y:S02]  /*0a40*/  IABS R8, R7 ;  /* 0x0000000700087213 */ /* 0x000fe40000000000 */
[----:B-1----:R-:W0:Y:S01]  /*0a50*/  I2F.RP R17, R18 ;  /* 0x0000001200117306 */ /* 0x002e220000209400 */
        /* <DEDUP_REMOVED lines=15> */
[----:B------:R-:W-:Y:S01]  /*0b50*/  @P2 VIADD R16, R16, 0x1 ;  /* 0x0000000110102836 */ /* 0x000fe20000000000 */
[----:B0-----:R-:W-:-:S03]  /*0b60*/  IADD3 R17, PT, PT, RZ, -R9, RZ ;  /* 0x80000009ff117210 */ /* 0x001fc60007ffe0ff */
[----:B------:R-:W-:Y:S01]  /*0b70*/  @!P1 IMAD.MOV R16, RZ, RZ, -R16 ;  /* 0x000000ffff109224 */ /* 0x000fe200078e0a10 */
[----:B------:R-:W-:Y:S01]  /*0b80*/  @!P3 LOP3.LUT R16, RZ, R12, RZ, 0x33, !PT ;  /* 0x0000000cff10b212 */ /* 0x000fe200078e33ff */
[----:B------:R-:W-:-:S03]  /*0b90*/  IMAD R19, R17, R18, RZ ;  /* 0x0000001211137224 */ /* 0x000fc600078e02ff */
[----:B------:R-:W-:Y:S01]  /*0ba0*/  IABS R20, R16 ;  /* 0x0000001000147213 */ /* 0x000fe20000000000 */
[----:B------:R-:W-:Y:S02]  /*0bb0*/  IMAD.MOV.U32 R17, RZ, RZ, R8 ;  /* 0x000000ffff117224 */ /* 0x000fe400078e0008 */
[----:B------:R-:W-:-:S05]  /*0bc0*/  HFMA2 R8, -RZ, RZ, 0, 0 ;  /* 0x00000000ff087431 */ /* 0x000fca00000001ff */
[----:B------:R-:W-:-:S04]  /*0bd0*/  IMAD.HI.U32 R8, R9, R19, R8 ;  /* 0x0000001309087227 */ /* 0x000fc800078e0008 */
[----:B------:R-:W-:Y:S02]  /*0be0*/  IMAD.MOV.U32 R9, RZ, RZ, R20 ;  /* 0x000000ffff097224 */ /* 0x000fe400078e0014 */
[----:B------:R-:W0:Y:S02]  /*0bf0*/  I2F.RP R20, R17 ;  /* 0x0000001100147306 */ /* 0x000e240000209400 */
[----:B------:R-:W-:-:S04]  /*0c00*/  IMAD.HI.U32 R8, R8, R9, RZ ;  /* 0x0000000908087227 */ /* 0x000fc800078e00ff */
[----:B------:R-:W-:-:S04]  /*0c10*/  IMAD.MOV R19, RZ, RZ, -R8 ;  /* 0x000000ffff137224 */ /* 0x000fc800078e0a08 */
[C---:B------:R-:W-:Y:S01]  /*0c20*/  IMAD R9, R18.reuse, R19, R9 ;  /* 0x0000001312097224 */ /* 0x040fe200078e0209 */
[----:B0-----:R-:W0:Y:S04]  /*0c30*/  MUFU.RCP R20, R20 ;  /* 0x0000001400147308 */ /* 0x001e280000001000 */
[----:B------:R-:W-:-:S13]  /*0c40*/  ISETP.GT.U32.AND P3, PT, R18, R9, PT ;  /* 0x000000091200720c */ /* 0x000fda0003f64070 */
[-C--:B------:R-:W-:Y:S01]  /*0c50*/  @!P3 IADD3 R9, PT, PT, R9, -R18.reuse, RZ ;  /* 0x800000120909b210 */ /* 0x080fe20007ffe0ff */
[----:B------:R-:W-:Y:S01]  /*0c60*/  @!P3 VIADD R8, R8, 0x1 ;  /* 0x000000010808b836 */ /* 0x000fe20000000000 */
[----:B------:R-:W-:Y:S01]  /*0c70*/  ISETP.NE.AND P3, PT, R13, RZ, PT ;  /* 0x000000ff0d00720c */ /* 0x000fe20003f65270 */
[----:B0-----:R-:W-:Y:S01]  /*0c80*/  VIADD R19, R20, 0xffffffe ;  /* 0x0ffffffe14137836 */ /* 0x001fe20000000000 */
[----:B------:R-:W-:Y:S02]  /*0c90*/  ISETP.GE.U32.AND P2, PT, R9, R18, PT ;  /* 0x000000120900720c */ /* 0x000fe40003f46070 */
[----:B------:R-:W-:Y:S01]  /*0ca0*/  LOP3.LUT R18, R16, R13, RZ, 0x3c, !PT ;  /* 0x0000000d10127212 */ /* 0x000fe200078e3cff */
[----:B------:R-:W0:Y:S03]  /*0cb0*/  F2I.FTZ.U32.TRUNC.NTZ R9, R19 ;  /* 0x0000001300097305 */ /* 0x000e26000021f000 */
[----:B------:R-:W-:-:S07]  /*0cc0*/  ISETP.GE.AND P1, PT, R18, RZ, PT ;  /* 0x000000ff1200720c */ /* 0x000fce0003f26270 */
[----:B------:R-:W-:-:S05]  /*0cd0*/  @P2 IADD3 R8, PT, PT, R8, 0x1, RZ ;  /* 0x0000000108082810 */ /* 0x000fca0007ffe0ff */
[----:B------:R-:W-:Y:S02]  /*0ce0*/  IMAD.MOV.U32 R18, RZ, RZ, R8 ;  /* 0x000000ffff127224 */ /* 0x000fe400078e0008 */
[----:B0-----:R-:W-:-:S03]  /*0cf0*/  IMAD.MOV R8, RZ, RZ, -R9 ;  /* 0x000000ffff087224 */ /* 0x001fc600078e0a09 */
[----:B------:R-:W-:Y:S01]  /*0d00*/  @!P1 IADD3 R18, PT, PT, -R18, RZ, RZ ;  /* 0x000000ff12129210 */ /* 0x000fe20007ffe1ff */
[----:B------:R-:W-:Y:S01]  /*0d10*/  IMAD R19, R8, R17, RZ ;  /* 0x0000001108137224 */ /* 0x000fe200078e02ff */
[----:B------:R-:W-:Y:S01]  /*0d20*/  @!P3 LOP3.LUT R18, RZ, R13, RZ, 0x33, !PT ;  /* 0x0000000dff12b212 */ /* 0x000fe200078e33ff */
[----:B------:R-:W-:-:S03]  /*0d30*/  IMAD.MOV.U32 R8, RZ, RZ, RZ ;  /* 0x000000ffff087224 */ /* 0x000fc600078e00ff */
[----:B------:R-:W-:Y:S01]  /*0d40*/  IABS R20, R18 ;  /* 0x0000001200147213 */ /* 0x000fe20000000000 */
        /* <DEDUP_REMOVED lines=9> */
[----:B------:R-:W-:Y:S01]  /*0de0*/  ISETP.GE.U32.AND P1, PT, R20, R17, PT ;  /* 0x000000111400720c */ /* 0x000fe20003f26070 */
[----:B------:R-:W-:-:S12]  /*0df0*/  IMAD.MOV R17, RZ, RZ, -R18 ;  /* 0x000000ffff117224 */ /* 0x000fd800078e0a12 */
[----:B------:R-:W-:-:S05]  /*0e00*/  @P1 VIADD R8, R8, 0x1 ;  /* 0x0000000108081836 */ /* 0x000fca0000000000 */
[----:B------:R-:W-:-:S04]  /*0e10*/  @!P3 IADD3 R8, PT, PT, -R8, RZ, RZ ;  /* 0x000000ff0808b210 */ /* 0x000fc80007ffe1ff */
[----:B------:R-:W-:Y:S01]  /*0e20*/  SEL R9, R14, R8, !P0 ;  /* 0x000000080e097207 */ /* 0x000fe20004000000 */
[----:B------:R-:W-:Y:S01]  /*0e30*/  IMAD R8, R13, R17, R16 ;  /* 0x000000110d087224 */ /* 0x000fe200078e0210 */
[----:B------:R-:W-:-:S03]  /*0e40*/  IADD3 R16, PT, PT, -R16, RZ, RZ ;  /* 0x000000ff10107210 */ /* 0x000fc60007ffe1ff */
[----:B------:R-:W-:Y:S01]  /*0e50*/  IMAD.MOV R17, RZ, RZ, -R9 ;  /* 0x000000ffff117224 */ /* 0x000fe200078e0a09 */
[----:B------:R-:W-:Y:S01]  /*0e60*/  I2FP.F32.S32 R8, R8 ;  /* 0x0000000800087245 */ /* 0x000fe20000201400 */
[----:B------:R-:W-:Y:S02]  /*0e70*/  IMAD R16, R12, R16, R7 ;  /* 0x000000100c107224 */ /* 0x000fe400078e0207 */
[----:B------:R-:W-:Y:S02]  /*0e80*/  IMAD R18, R11, R17, R18 ;  /* 0x000000110b127224 */ /* 0x000fe400078e0212 */
[----:B------:R-:W-:Y:S01]  /*0e90*/  FMUL R8, R8, UR6 ;  /* 0x0000000608087c20 */ /* 0x000fe20008400000 */
[----:B------:R-:W-:Y:S02]  /*0ea0*/  IMAD R9, R0, R9, RZ ;  /* 0x0000000900097224 */ /* 0x000fe400078e02ff */
[----:B------:R-:W-:Y:S01]  /*0eb0*/  I2FP.F32.S32 R18, R18 ;  /* 0x0000001200127245 */ /* 0x000fe20000201400 */
[----:B------:R-:W0:Y:S04]  /*0ec0*/  FRND.FLOOR R17, R8 ;  /* 0x0000000800117307 */ /* 0x000e280000205000 */
[----:B------:R-:W-:-:S06]  /*0ed0*/  FMUL R18, R18, UR5 ;  /* 0x0000000512127c20 */ /* 0x000fcc0008400000 */
[----:B------:R-:W1:Y:S01]  /*0ee0*/  FRND.FLOOR R18, R18 ;  /* 0x0000001200127307 */ /* 0x000e620000205000 */
[----:B0-----:R-:W-:-:S07]  /*0ef0*/  FMNMX R19, R4, R17, PT ;  /* 0x0000001104137209 */ /* 0x001fce0003800000 */
[----:B------:R-:W-:Y:S01]  /*0f00*/  F2I.TRUNC.NTZ R20, R19 ;  /* 0x0000001300147305 */ /* 0x000fe2000020f100 */
[----:B-1----:R-:W-:-:S07]  /*0f10*/  FMNMX R17, R5, R18, PT ;  /* 0x0000001205117209 */ /* 0x002fce0003800000 */
        /* <DEDUP_REMOVED lines=15> */
.L_x_180:
        /* <DEDUP_REMOVED lines=15> */
.L_x_267:


//--------------------- .text.ShapetoBatch4DNCHW  --------------------------
	.section	.text.ShapetoBatch4DNCHW,"ax",@progbits
	.align	128
        .global         ShapetoBatch4DNCHW
        .type           ShapetoBatch4DNCHW,@function
        .size           ShapetoBatch4DNCHW,(.L_x_268 - ShapetoBatch4DNCHW)
        .other          ShapetoBatch4DNCHW,@"STO_CUDA_ENTRY STV_DEFAULT"
ShapetoBatch4DNCHW:
.text.ShapetoBatch4DNCHW:
[----:B------:R-:W-:Y:S08]  /*0000*/  LDC R1, c[0x0][0x37c] ;  /* 0x0000df00ff017b82 */ /* 0x000ff00000000800 */
[----:B------:R-:W0:Y:S02]  /*0010*/  LDC R0, c[0x0][0x39c] ;  /* 0x0000e700ff007b82 */ /* 0x000e240000000800 */
[----:B0-----:R-:W-:-:S13]  /*0020*/  ISETP.GE.AND P0, PT, R0, 0x1, PT ;  /* 0x000000010000780c */ /* 0x001fda0003f06270 */
[----:B------:R-:W-:Y:S05]  /*0030*/  @!P0 EXIT ;  /* 0x000000000000894d */ /* 0x000fea0003800000 */
[----:B------:R-:W0:Y:S01]  /*0040*/  LDC R0, c[0x0][0x3a0] ;  /* 0x0000e800ff007b82 */ /* 0x000e220000000800 */
[----:B------:R-:W1:Y:S07]  /*0050*/  S2R R3, SR_TID.Y ;  /* 0x0000000000037919 */ /* 0x000e6e0000002200 */
[----:B------:R-:W2:Y:S01]  /*0060*/  S2UR UR8, SR_CTAID.Y ;  /* 0x00000000000879c3 */ /* 0x000ea20000002600 */
[----:B0-----:R-:W-:-:S13]  /*0070*/  ISETP.GE.AND P0, PT, R0, 0x1, PT ;  /* 0x000000010000780c */ /* 0x001fda0003f06270 */
[----:B-12---:R-:W-:Y:S05]  /*0080*/  @!P0 EXIT ;  /* 0x000000000000894d */ /* 0x006fea0003800000 */
[----:B------:R-:W0:Y:S01]  /*0090*/  S2R R10, SR_TID.Z ;  /* 0x00000000000a7919 */ /* 0x000e220000002300 */
[----:B------:R-:W1:Y:S01]  /*00a0*/  S2UR UR4, SR_CTAID.Z ;  /* 0x00000000000479c3 */ /* 0x000e620000002700 */
[----:B------:R-:W2:Y:S01]  /*00b0*/  LDCU UR13, c[0x0][0x3b8] ;  /* 0x00007700ff0d77ac */ /* 0x000ea20008000800 */
[----:B------:R-:W3:Y:S06]  /*00c0*/  LDCU UR12, c[0x0][0x360] ;  /* 0x00006c00ff0c77ac */ /* 0x000eec0008000800 */
[----:B------:R-:W4:Y:S01]  /*00d0*/  LDC R2, c[0x0][0x364] ;  /* 0x0000d900ff027b82 */ /* 0x000f220000000800 */
[----:B------:R-:W1:Y:S01]  /*00e0*/  LDCU UR6, c[0x0][0x368] ;  /* 0x00006d00ff0677ac */ /* 0x000e620008000800 */
[----:B------:R-:W5:Y:S01]  /*00f0*/  LDCU UR5, c[0x0][0x378] ;  /* 0x00006f00ff0577ac */ /* 0x000f620008000800 */
[----:B------:R-:W3:Y:S01]  /*0100*/  LDCU UR9, c[0x0][0x374] ;  /* 0x00006e80ff0977ac */ /* 0x000ee20008000800 */
[----:B------:R-:W3:Y:S01]  /*0110*/  LDCU UR7, c[0x0][0x370] ;  /* 0x00006e00ff0777ac */ /* 0x000ee20008000800 */
[----:B--2---:R-:W-:-:S02]  /*0120*/  UISETP.GT.AND UP0, UPT, UR13, URZ, UPT ;  /* 0x000000ff0d00728c */ /* 0x004fc4000bf04270 */
[----:B-1----:R-:W-:Y:S01]  /*0130*/  UIMAD UR4, UR4, UR6, URZ ;  /* 0x00000006040472a4 */ /* 0x002fe2000f8e02ff */
[----:B------:R-:W1:Y:S01]  /*0140*/  LDCU.64 UR10, c[0x0][0x358] ;  /* 0x00006b00ff0a77ac */ /* 0x000e620008000a00 */
[----:B----4-:R-:W-:-:S04]  /*0150*/  IMAD R3, R2, UR8, R3 ;  /* 0x0000000802037c24 */ /* 0x010fc8000f8e0203 */
[----:B0-----:R-:W-:Y:S01]  /*0160*/  IADD3 R0, PT, PT, R10, UR4, RZ ;  /* 0x000000040a007c10 */ /* 0x001fe2000fffe0ff */
[----:B-----5:R-:W-:Y:S01]  /*0170*/  UIMAD UR6, UR6, UR5, URZ ;  /* 0x00000005060672a4 */ /* 0x020fe2000f8e02ff */
[----:B---3--:R-:W-:Y:S01]  /*0180*/  IMAD R2, R2, UR9, RZ ;  /* 0x0000000902027c24 */ /* 0x008fe2000f8e02ff */
[----:B------:R-:W-:Y:S01]  /*0190*/  UIMAD UR7, UR12, UR7, URZ ;  /* 0x000000070c0772a4 */ /* 0x000fe2000f8e02ff */
[----:B-1----:R-:W-:Y:S11]  /*01a0*/  BRA.U UP0, `(.L_x_181) ;  /* 0x0000000500187547 */ /* 0x002ff6000b800000 */
[----:B------:R-:W0:Y:S01]  /*01b0*/  S2R R10, SR_CTAID.X ;  /* 0x00000000000a7919 */ /* 0x000e220000002500 */
[----:B------:R-:W1:Y:S01]  /*01c0*/  LDCU.64 UR8, c[0x0][0x380] ;  /* 0x00007000ff0877ac */ /* 0x000e620008000a00 */
[----:B------:R-:W0:Y:S01]  /*01d0*/  S2R R5, SR_TID.X ;  /* 0x0000000000057919 */ /* 0x000e220000002100 */
[----:B------:R-:W-:Y:S01]  /*01e0*/  UMOV UR4, URZ ;  /* 0x000000ff00047c82 */ /* 0x000fe20008000000 */
[----:B-1----:R-:W-:Y:S01]  /*01f0*/  UIMAD UR8, UR9, UR8, URZ ;  /* 0x00000008090872a4 */ /* 0x002fe2000f8e02ff */
[----:B0-----:R-:W-:-:S11]  /*0200*/  IMAD R10, R10, UR12, R5 ;  /* 0x0000000c0a0a7c24 */ /* 0x001fd6000f8e0205 */
.L_x_192:
[----:B0-----:R-:W-:-:S05]  /*0210*/  UMOV UR5, URZ ;  /* 0x000000ff00057c82 */ /* 0x001fca0008000000 */
.L_x_191:
[----:B0-----:R-:W0:Y:S01]  /*0220*/  LDCU UR9, c[0x0][0x380] ;  /* 0x00007000ff0977ac */ /* 0x001e220008000800 */
[----:B------:R-:W-:Y:S01]  /*0230*/  BSSY.RECONVERGENT B0, `(.L_x_182) ;  /* 0x0000034000007945 */ /* 0x000fe20003800200 */
[----:B0-----:R-:W-:-:S13]  /*0240*/  ISETP.GE.AND P0, PT, R10, UR9, PT ;  /* 0x000000090a007c0c */ /* 0x001fda000bf06270 */
[----:B------:R-:W-:Y:S05]  /*0250*/  @P0 BRA `(.L_x_183) ;  /* 0x0000000000c40947 */ /* 0x000fea0003800000 */
[----:B------:R-:W0:Y:S01]  /*0260*/  LDC R13, c[0x0][0x388] ;  /* 0x0000e200ff0d7b82 */ /* 0x000e220000000800 */
[----:B------:R-:W-:-:S07]  /*0270*/  MOV R12, R10 ;  /* 0x0000000a000c7202 */ /* 0x000fce0000000f00 */
[----:B------:R-:W0:Y:S02]  /*0280*/  LDC R4, c[0x0][0x398] ;  /* 0x0000e600ff047b82 */ /* 0x000e240000000800 */
[----:B0-----:R-:W-:-:S07]  /*0290*/  IMAD R13, R13, UR5, R4 ;  /* 0x000000050d0d7c24 */ /* 0x001fce000f8e0204 */
.L_x_190:
[----:B0-----:R-:W0:Y:S01]  /*02a0*/  LDC R4, c[0x0][0x384] ;  /* 0x0000e100ff047b82 */ /* 0x001e220000000800 */
[----:B------:R-:W-:Y:S01]  /*02b0*/  BSSY.RECONVERGENT B1, `(.L_x_184) ;  /* 0x0000027000017945 */ /* 0x000fe20003800200 */
[----:B0-----:R-:W-:-:S13]  /*02c0*/  ISETP.GE.AND P0, PT, R3, R4, PT ;  /* 0x000000040300720c */ /* 0x001fda0003f06270 */
[----:B------:R-:W-:Y:S05]  /*02d0*/  @P0 BRA `(.L_x_185) ;  /* 0x0000000000900947 */ /* 0x000fea0003800000 */
[----:B------:R-:W0:Y:S01]  /*02e0*/  LDCU UR9, c[0x0][0x38c] ;  /* 0x00007180ff0977ac */ /* 0x000e220008000800 */
[----:B------:R-:W-:Y:S01]  /*02f0*/  MOV R11, R3 ;  /* 0x00000003000b7202 */ /* 0x000fe20000000f00 */
[----:B0-----:R-:W-:-:S04]  /*0300*/  IMAD R14, R12, UR9, RZ ;  /* 0x000000090c0e7c24 */ /* 0x001fc8000f8e02ff */
[----:B------:R-:W-:-:S07]  /*0310*/  IMAD R14, R4, UR4, R14 ;  /* 0x00000004040e7c24 */ /* 0x000fce000f8e020e */
.L_x_189:
[----:B0-----:R-:W0:Y:S01]  /*0320*/  LDC R15, c[0x0][0x388] ;  /* 0x0000e200ff0f7b82 */ /* 0x001e220000000800 */
[----:B------:R-:W-:Y:S01]  /*0330*/  BSSY.RECONVERGENT B2, `(.L_x_186) ;  /* 0x000001a000027945 */ /* 0x000fe20003800200 */
[----:B0-----:R-:W-:-:S13]  /*0340*/  ISETP.GE.AND P0, PT, R0, R15, PT ;  /* 0x0000000f0000720c */ /* 0x001fda0003f06270 */
[----:B------:R-:W-:Y:S05]  /*0350*/  @P0 BRA `(.L_x_187) ;  /* 0x00000000005c0947 */ /* 0x000fea0003800000 */
[----:B------:R-:W0:Y:S01]  /*0360*/  LDC R17, c[0x0][0x3a0] ;  /* 0x0000e800ff117b82 */ /* 0x000e220000000800 */
[----:B------:R-:W-:Y:S01]  /*0370*/  IMAD R16, R15, UR8, RZ ;  /* 0x000000080f107c24 */ /* 0x000fe2000f8e02ff */
[----:B------:R-:W1:Y:S06]  /*0380*/  LDCU UR9, c[0x0][0x384] ;  /* 0x00007080ff0977ac */ /* 0x000e6c0008000800 */
[----:B------:R-:W2:Y:S08]  /*0390*/  LDC.64 R8, c[0x0][0x390] ;  /* 0x0000e400ff087b82 */ /* 0x000eb00000000a00 */
[----:B------:R-:W3:Y:S08]  /*03a0*/  LDC.64 R6, c[0x0][0x3b0] ;  /* 0x0000ec00ff067b82 */ /* 0x000ef00000000a00 */
[----:B------:R-:W4:Y:S01]  /*03b0*/  LDC.64 R4, c[0x0][0x3a8] ;  /* 0x0000ea00ff047b82 */ /* 0x000f220000000a00 */
[----:B0-----:R-:W-:-:S02]  /*03c0*/  IMAD R18, R16, R17, RZ ;  /* 0x0000001110127224 */ /* 0x001fc400078e02ff */
[----:B------:R-:W-:Y:S02]  /*03d0*/  IMAD.IADD R17, R14, 0x1, R11 ;  /* 0x000000010e117824 */ /* 0x000fe400078e020b */
[----:B--2---:R-:W-:Y:S01]  /*03e0*/  IMAD R9, R18, UR4, R9 ;  /* 0x0000000412097c24 */ /* 0x004fe2000f8e0209 */
[----:B------:R-:W-:Y:S01]  /*03f0*/  MOV R18, R0 ;  /* 0x0000000000127202 */ /* 0x000fe20000000f00 */
[----:B------:R-:W-:Y:S02]  /*0400*/  IMAD R21, R17, R8, R13 ;  /* 0x0000000811157224 */ /* 0x000fe400078e020d */
[----:B------:R-:W-:-:S04]  /*0410*/  IMAD R9, R16, UR5, R9 ;  /* 0x0000000510097c24 */ /* 0x000fc8000f8e0209 */
[----:B------:R-:W-:-:S04]  /*0420*/  IMAD R16, R12, UR8, R9 ;  /* 0x000000080c107c24 */ /* 0x000fc8000f8e0209 */
[----:B-1-3--:R-:W-:-:S07]  /*0430*/  IMAD R19, R11, UR9, R16 ;  /* 0x000000090b137c24 */ /* 0x00afce000f8e0210 */
.L_x_188:
[----:B0-----:R-:W-:-:S05]  /*0440*/  IADD3 R17, PT, PT, R19, R18, RZ ;  /* 0x0000001213117210 */ /* 0x001fca0007ffe0ff */
[----:B------:R-:W-:-:S06]  /*0450*/  IMAD.WIDE R16, R17, 0x4, R6 ;  /* 0x0000000411107825 */ /* 0x000fcc00078e0206 */
[----:B------:R-:W2:Y:S01]  /*0460*/  LDG.E R17, desc[UR10][R16.64] ;  /* 0x0000000a10117981 */ /* 0x000ea2000c1e1900 */
[----:B------:R-:W-:Y:S01]  /*0470*/  IMAD.IADD R9, R21, 0x1, R18 ;  /* 0x0000000115097824 */ /* 0x000fe200078e0212 */
[----:B------:R-:W-:-:S03]  /*0480*/  IADD3 R18, PT, PT, R18, UR6, RZ ;  /* 0x0000000612127c10 */ /* 0x000fc6000fffe0ff */
[----:B----4-:R-:W-:Y:S01]  /*0490*/  IMAD.WIDE R8, R9, 0x4, R4 ;  /* 0x0000000409087825 */ /* 0x010fe200078e0204 */
[----:B------:R-:W-:-:S04]  /*04a0*/  ISETP.GE.AND P0, PT, R18, R15, PT ;  /* 0x0000000f1200720c */ /* 0x000fc80003f06270 */
[----:B--2---:R0:W-:Y:S09]  /*04b0*/  STG.E desc[UR10][R8.64], R17 ;  /* 0x0000001108007986 */ /* 0x0041f2000c10190a */
[----:B------:R-:W-:Y:S05]  /*04c0*/  @!P0 BRA `(.L_x_188) ;  /* 0xfffffffc00dc8947 */ /* 0x000fea000383ffff */
.L_x_187:
[----:B------:R-:W-:Y:S05]  /*04d0*/  BSYNC.RECONVERGENT B2 ;  /* 0x0000000000027941 */ /* 0x000fea0003800200 */
.L_x_186:
[----:B------:R-:W1:Y:S01]  /*04e0*/  LDCU UR9, c[0x0][0x384] ;  /* 0x00007080ff0977ac */ /* 0x000e620008000800 */
[----:B------:R-:W-:-:S04]  /*04f0*/  IADD3 R11, PT, PT, R2, R11, RZ ;  /* 0x0000000b020b7210 */ /* 0x000fc80007ffe0ff */
[----:B-1----:R-:W-:-:S13]  /*0500*/  ISETP.GE.AND P0, PT, R11, UR9, PT ;  /* 0x000000090b007c0c */ /* 0x002fda000bf06270 */
[----:B------:R-:W-:Y:S05]  /*0510*/  @!P0 BRA `(.L_x_189) ;  /* 0xfffffffc00808947 */ /* 0x000fea000383ffff */
.L_x_185:
[----:B------:R-:W-:Y:S05]  /*0520*/  BSYNC.RECONVERGENT B1 ;  /* 0x0000000000017941 */ /* 0x000fea0003800200 */
.L_x_184:
[----:B------:R-:W1:Y:S01]  /*0530*/  LDCU UR9, c[0x0][0x380] ;  /* 0x00007000ff0977ac */ /* 0x000e620008000800 */
[----:B------:R-:W-:-:S05]  /*0540*/  VIADD R12, R12, UR7 ;  /* 0x000000070c0c7c36 */ /* 0x000fca0008000000 */
[----:B-1----:R-:W-:-:S13]  /*0550*/  ISETP.GE.AND P0, PT, R12, UR9, PT ;  /* 0x000000090c007c0c */ /* 0x002fda000bf06270 */
[----:B------:R-:W-:Y:S05]  /*0560*/  @!P0 BRA `(.L_x_190) ;  /* 0xfffffffc004c8947 */ /* 0x000fea000383ffff */
.L_x_183:
[----:B------:R-:W-:Y:S05]  /*0570*/  BSYNC.RECONVERGENT B0 ;  /* 0x0000000000007941 */ /* 0x000fea0003800200 */
.L_x_182:
[----:B------:R-:W1:Y:S01]  /*0580*/  LDCU UR9, c[0x0][0x3a0] ;  /* 0x00007400ff0977ac */ /* 0x000e620008000800 */
[----:B------:R-:W-:-:S04]  /*0590*/  UIADD3 UR5, UPT, UPT, UR5, 0x1, URZ ;  /* 0x0000000105057890 */ /* 0x000fc8000fffe0ff */
[----:B-1----:R-:W-:-:S09]  /*05a0*/  UISETP.NE.AND UP0, UPT, UR5, UR9, UPT ;  /* 0x000000090500728c */ /* 0x002fd2000bf05270 */
[----:B------:R-:W-:Y:S05]  /*05b0*/  BRA.U UP0, `(.L_x_191) ;  /* 0xfffffffd00187547 */ /* 0x000fea000b83ffff */
[----:B------:R-:W1:Y:S01]  /*05c0*/  LDCU UR5, c[0x0][0x39c] ;  /* 0x00007380ff0577ac */ /* 0x000e620008000800 */
[----:B------:R-:W-:-:S04]  /*05d0*/  UIADD3 UR4, UPT, UPT, UR4, 0x1, URZ ;  /* 0x0000000104047890 */ /* 0x000fc8000fffe0ff */
[----:B-1----:R-:W-:-:S09]  /*05e0*/  UISETP.NE.AND UP0, UPT, UR4, UR5, UPT ;  /* 0x000000050400728c */ /* 0x002fd2000bf05270 */
[----:B------:R-:W-:Y:S05]  /*05f0*/  BRA.U UP0, `(.L_x_192) ;  /* 0xfffffffd00047547 */ /* 0x000fea000b83ffff */
[----:B------:R-:W-:Y:S05]  /*0600*/  EXIT ;  /* 0x000000000000794d */ /* 0x000fea0003800000 */
.L_x_181:
[----:B------:R-:W0:Y:S02]  /*0610*/  LDC R5, c[0x0][0x394] ;  /* 0x0000e500ff057b82 */ /* 0x000e240000000800 */
[----:B0-----:R-:W-:Y:S01]  /*0620*/  IADD3 R10, PT, PT, R5, UR4, R10 ;  /* 0x00000004050a7c10 */ /* 0x001fe2000fffe00a */
[----:B------:R-:W-:-:S06]  /*0630*/  UMOV UR4, URZ ;  /* 0x000000ff00047c82 */ /* 0x000fcc0008000000 */
.L_x_203:
[----:B------:R-:W-:-:S05]  /*0640*/  UMOV UR5, URZ ;  /* 0x000000ff00057c82 */ /* 0x000fca0008000000 */
.L_x_202:
[----:B------:R-:W0:Y:S01]  /*0650*/  S2R R4, SR_TID.X ;  /* 0x0000000000047919 */ /* 0x000e220000002100 */
[----:B------:R-:W0:Y:S01]  /*0660*/  S2UR UR8, SR_CTAID.X ;  /* 0x00000000000879c3 */ /* 0x000e220000002500 */
[----:B------:R-:W1:Y:S01]  /*0670*/  LDCU UR9, c[0x0][0x380] ;  /* 0x00007000ff0977ac */ /* 0x000e620008000800 */
[----:B------:R-:W-:Y:S06]  /*0680*/  BSSY.RECONVERGENT B0, `(.L_x_193) ;  /* 0x0000040000007945 */ /* 0x000fec0003800200 */
[----:B------:R-:W0:Y:S02]  /*0690*/  LDC R11, c[0x0][0x360] ;  /* 0x0000d800ff0b7b82 */ /* 0x000e240000000800 */
[----:B0-----:R-:W-:-:S05]  /*06a0*/  IMAD R11, R11, UR8, R4 ;  /* 0x000000080b0b7c24 */ /* 0x001fca000f8e0204 */
[----:B-1----:R-:W-:-:S13]  /*06b0*/  ISETP.GE.AND P0, PT, R11, UR9, PT ;  /* 0x000000090b007c0c */ /* 0x002fda000bf06270 */
[----:B------:R-:W-:Y:S05]  /*06c0*/  @P0 BRA `(.L_x_194) ;  /* 0x0000000000ec0947 */ /* 0x000fea0003800000 */
[----:B------:R-:W0:Y:S01]  /*06d0*/  S2R R4, SR_TID.Z ;  /* 0x0000000000047919 */ /* 0x000e220000002300 */
[----:B------:R-:W1:Y:S01]  /*06e0*/  S2UR UR9, SR_CTAID.Z ;  /* 0x00000000000979c3 */ /* 0x000e620000002700 */
[----:B------:R-:W0:Y:S07]  /*06f0*/  LDCU UR8, c[0x0][0x398] ;  /* 0x00007300ff0877ac */ /* 0x000e2e0008000800 */
[----:B------:R-:W1:Y:S08]  /*0700*/  LDC R5, c[0x0][0x368] ;  /* 0x0000da00ff057b82 */ /* 0x000e700000000800 */
[----:B------:R-:W2:Y:S01]  /*0710*/  LDC R19, c[0x0][0x388] ;  /* 0x0000e200ff137b82 */ /* 0x000ea20000000800 */
[----:B0-----:R-:W-:-:S05]  /*0720*/  IADD3 R4, PT, PT, R4, UR8, RZ ;  /* 0x0000000804047c10 */ /* 0x001fca000fffe0ff */
[----:B-1----:R-:W-:Y:S02]  /*0730*/  IMAD R4, R5, UR9, R4 ;  /* 0x0000000905047c24 */ /* 0x002fe4000f8e0204 */
[C---:B--2---:R-:W-:Y:S02]  /*0740*/  IMAD R12, R19.reuse, UR5, R0 ;  /* 0x00000005130c7c24 */ /* 0x044fe4000f8e0200 */
[----:B------:R-:W-:-:S07]  /*0750*/  IMAD R19, R19, UR5, R4 ;  /* 0x0000000513137c24 */ /* 0x000fce000f8e0204 */
.L_x_201:
[----:B------:R-:W0:Y:S01]  /*0760*/  LDCU UR8, c[0x0][0x384] ;  /* 0x00007080ff0877ac */ /* 0x000e220008000800 */
[----:B------:R-:W-:Y:S01]  /*0770*/  BSSY.RECONVERGENT B1, `(.L_x_195) ;  /* 0x000002c000017945 */ /* 0x000fe20003800200 */
[----:B0-----:R-:W-:-:S13]  /*0780*/  ISETP.GE.AND P0, PT, R3, UR8, PT ;  /* 0x0000000803007c0c */ /* 0x001fda000bf06270 */
[----:B------:R-:W-:Y:S05]  /*0790*/  @P0 BRA `(.L_x_196) ;  /* 0x0000000000a40947 */ /* 0x000fea0003800000 */
[----:B------:R-:W0:Y:S01]  /*07a0*/  LDCU UR8, c[0x0][0x3a0] ;  /* 0x00007400ff0877ac */ /* 0x000e220008000800 */
[----:B------:R-:W1:Y:S01]  /*07b0*/  LDC R18, c[0x0][0x388] ;  /* 0x0000e200ff127b82 */ /* 0x000e620000000800 */
[----:B------:R-:W-:Y:S01]  /*07c0*/  MOV R13, R3 ;  /* 0x00000003000d7202 */ /* 0x000fe20000000f00 */
[----:B0-----:R-:W-:-:S06]  /*07d0*/  UIMAD UR8, UR4, UR8, UR5 ;  /* 0x00000008040872a4 */ /* 0x001fcc000f8e0205 */
[----:B-1----:R-:W-:-:S07]  /*07e0*/  IMAD R18, R18, UR8, R11 ;  /* 0x0000000812127c24 */ /* 0x002fce000f8e020b */
.L_x_200:
[----:B------:R-:W0:Y:S01]  /*07f0*/  LDCU UR8, c[0x0][0x388] ;  /* 0x00007100ff0877ac */ /* 0x000e220008000800 */
[----:B------:R-:W-:Y:S01]  /*0800*/  BSSY.RECONVERGENT B2, `(.L_x_197) ;  /* 0x000001e000027945 */ /* 0x000fe20003800200 */
[----:B0-----:R-:W-:-:S13]  /*0810*/  ISETP.GE.AND P0, PT, R0, UR8, PT ;  /* 0x0000000800007c0c */ /* 0x001fda000bf06270 */
[----:B------:R-:W-:Y:S05]  /*0820*/  @P0 BRA `(.L_x_198) ;  /* 0x00000000006c0947 */ /* 0x000fea0003800000 */
[----:B------:R-:W0:Y:S01]  /*0830*/  LDC.64 R14, c[0x0][0x380] ;  /* 0x0000e000ff0e7b82 */ /* 0x000e220000000a00 */
[----:B------:R-:W1:Y:S01]  /*0840*/  LDCU UR8, c[0x0][0x38c] ;  /* 0x00007180ff0877ac */ /* 0x000e620008000800 */
[----:B------:R-:W-:Y:S01]  /*0850*/  MOV R16, R0 ;  /* 0x0000000000107202 */ /* 0x000fe20000000f00 */
[----:B------:R-:W2:Y:S05]  /*0860*/  LDCU UR9, c[0x0][0x390] ;  /* 0x00007200ff0977ac */ /* 0x000eaa0008000800 */
[----:B------:R-:W3:Y:S01]  /*0870*/  LDC.64 R4, c[0x0][0x3b0] ;  /* 0x0000ec00ff047b82 */ /* 0x000ee20000000a00 */
[--C-:B0-----:R-:W-:Y:S02]  /*0880*/  IMAD R20, R15, UR4, R13.reuse ;  /* 0x000000040f147c24 */ /* 0x101fe4000f8e020d */
[----:B------:R-:W-:-:S02]  /*0890*/  IMAD R7, R18, R14, R13 ;  /* 0x0000000e12077224 */ /* 0x000fc400078e020d */
[----:B-1----:R-:W-:Y:S02]  /*08a0*/  IMAD R6, R11, UR8, R20 ;  /* 0x000000080b067c24 */ /* 0x002fe4000f8e0214 */
[----:B------:R-:W-:Y:S02]  /*08b0*/  IMAD R15, R7, R15, R10 ;  /* 0x0000000f070f7224 */ /* 0x000fe400078e020a */
[----:B------:R-:W-:Y:S02]  /*08c0*/  IMAD.MOV.U32 R14, RZ, RZ, R12 ;  /* 0x000000ffff0e7224 */ /* 0x000fe400078e000c */
[----:B--23--:R-:W-:-:S07]  /*08d0*/  IMAD R17, R6, UR9, R19 ;  /* 0x0000000906117c24 */ /* 0x00cfce000f8e0213 */
.L_x_199:
[----:B------:R-:W0:Y:S01]  /*08e0*/  LDCU UR8, c[0x0][0x390] ;  /* 0x00007200ff0877ac */ /* 0x000e220008000800 */
[----:B------:R-:W-:Y:S01]  /*08f0*/  IMAD.WIDE R6, R15, 0x4, R4 ;  /* 0x000000040f067825 */ /* 0x000fe200078e0204 */
[----:B------:R-:W1:Y:S01]  /*0900*/  LDCU.64 UR12, c[0x0][0x388] ;  /* 0x00007100ff0c77ac */ /* 0x000e620008000a00 */
[----:B0-----:R-:W-:-:S04]  /*0910*/  ISETP.GE.AND P0, PT, R14, UR8, PT ;  /* 0x000000080e007c0c */ /* 0x001fc8000bf06270 */
[----:B-1----:R-:W-:-:S13]  /*0920*/  ISETP.LT.AND P0, PT, R20, UR13, !P0 ;  /* 0x0000000d14007c0c */ /* 0x002fda000c701270 */
[----:B------:R-:W0:Y:S01]  /*0930*/  @P0 LDC.64 R8, c[0x0][0x3a8] ;  /* 0x0000ea00ff080b82 */ /* 0x000e220000000a00 */
[----:B------:R1:W-:Y:S01]  /*0940*/  @!P0 STG.E desc[UR10][R6.64], RZ ;  /* 0x000000ff06008986 */ /* 0x0003e2000c10190a */
[----:B0-----:R-:W-:-:S06]  /*0950*/  @P0 IMAD.WIDE R8, R17, 0x4, R8 ;  /* 0x0000000411080825 */ /* 0x001fcc00078e0208 */
[----:B------:R-:W2:Y:S01]  /*0960*/  @P0 LDG.E R9, desc[UR10][R8.64] ;  /* 0x0000000a08090981 */ /* 0x000ea2000c1e1900 */
[----:B------:R-:W-:Y:S01]  /*0970*/  IADD3 R16, PT, PT, R16, UR6, RZ ;  /* 0x0000000610107c10 */ /* 0x000fe2000fffe0ff */
[----:B------:R-:W-:Y:S01]  /*0980*/  VIADD R14, R14, UR6 ;  /* 0x000000060e0e7c36 */ /* 0x000fe20008000000 */
[----:B------:R-:W-:Y:S02]  /*0990*/  IADD3 R15, PT, PT, R15, UR6, RZ ;  /* 0x000000060f0f7c10 */ /* 0x000fe4000fffe0ff */
[----:B------:R-:W-:Y:S01]  /*09a0*/  IADD3 R17, PT, PT, R17, UR6, RZ ;  /* 0x0000000611117c10 */ /* 0x000fe2000fffe0ff */
[----:B--2---:R1:W-:Y:S01]  /*09b0*/  @P0 STG.E desc[UR10][R6.64], R9 ;  /* 0x0000000906000986 */ /* 0x0043e2000c10190a */
[----:B------:R-:W-:-:S13]  /*09c0*/  ISETP.GE.AND P0, PT, R16, UR12, PT ;  /* 0x0000000c10007c0c */ /* 0x000fda000bf06270 */
[----:B-1----:R-:W-:Y:S05]  /*09d0*/  @!P0 BRA `(.L_x_199) ;  /* 0xfffffffc00c08947 */ /* 0x002fea000383ffff */
.L_x_198:
[----:B------:R-:W-:Y:S05]  /*09e0*/  BSYNC.RECONVERGENT B2 ;  /* 0x0000000000027941 */ /* 0x000fea0003800200 */
.L_x_197:
[----:B------:R-:W0:Y:S01]  /*09f0*/  LDCU UR8, c[0x0][0x384] ;  /* 0x00007080ff0877ac */ /* 0x000e220008000800 */
[----:B------:R-:W-:-:S04]  /*0a00*/  IADD3 R13, PT, PT, R2, R13, RZ ;  /* 0x0000000d020d7210 */ /* 0x000fc80007ffe0ff */
[----:B0-----:R-:W-:-:S13]  /*0a10*/  ISETP.GE.AND P0, PT, R13, UR8, PT ;  /* 0x000000080d007c0c */ /* 0x001fda000bf06270 */
[----:B------:R-:W-:Y:S05]  /*0a20*/  @!P0 BRA `(.L_x_200) ;  /* 0xfffffffc00708947 */ /* 0x000fea000383ffff */
.L_x_196:
[----:B------:R-:W-:Y:S05]  /*0a30*/  BSYNC.RECONVERGENT B1 ;  /* 0x0000000000017941 */ /* 0x000fea0003800200 */
.L_x_195:
[----:B------:R-:W0:Y:S01]  /*0a40*/  LDCU UR8, c[0x0][0x380] ;  /* 0x00007000ff0877ac */ /* 0x000e220008000800 */
[----:B------:R-:W-:-:S04]  /*0a50*/  IADD3 R11, PT, PT, R11, UR7, RZ ;  /* 0x000000070b0b7c10 */ /* 0x000fc8000fffe0ff */
[----:B0-----:R-:W-:-:S13]  /*0a60*/  ISETP.GE.AND P0, PT, R11, UR8, PT ;  /* 0x000000080b007c0c */ /* 0x001fda000bf06270 */
[----:B------:R-:W-:Y:S05]  /*0a70*/  @!P0 BRA `(.L_x_201) ;  /* 0xfffffffc00388947 */ /* 0x000fea000383ffff */
.L_x_194:
[----:B------:R-:W-:Y:S05]  /*0a80*/  BSYNC.RECONVERGENT B0 ;  /* 0x0000000000007941 */ /* 0x000fea0003800200 */
.L_x_193:
[----:B------:R-:W0:Y:S01]  /*0a90*/  LDCU UR8, c[0x0][0x3a0] ;  /* 0x00007400ff0877ac */ /* 0x000e220008000800 */
[----:B------:R-:W-:-:S04]  /*0aa0*/  UIADD3 UR5, UPT, UPT, UR5, 0x1, URZ ;  /* 0x0000000105057890 */ /* 0x000fc8000fffe0ff */
[----:B0-----:R-:W-:-:S09]  /*0ab0*/  UISETP.NE.AND UP0, UPT, UR5, UR8, UPT ;  /* 0x000000080500728c */ /* 0x001fd2000bf05270 */
[----:B------:R-:W-:Y:S05]  /*0ac0*/  BRA.U UP0, `(.L_x_202) ;  /* 0xfffffff900e07547 */ /* 0x000fea000b83ffff */
[----:B------:R-:W0:Y:S01]  /*0ad0*/  LDC R4, c[0x0][0x39c] ;  /* 0x0000e700ff047b82 */ /* 0x000e220000000800 */
[----:B------:R-:W-:-:S06]  /*0ae0*/  UIADD3 UR8, UPT, UPT, UR4, 0x1, URZ ;  /* 0x0000000104087890 */ /* 0x000fcc000fffe0ff */
[----:B0-----:R-:W-:-:S13]  /*0af0*/  ISETP.NE.AND P0, PT, R4, UR8, PT ;  /* 0x0000000804007c0c */ /* 0x001fda000bf05270 */
[----:B------:R-:W-:Y:S05]  /*0b00*/  @!P0 EXIT ;  /* 0x000000000000894d */ /* 0x000fea0003800000 */
[----:B------:R-:W-:Y:S01]  /*0b10*/  UMOV UR4, UR8 ;  /* 0x0000000800047c82 */ /* 0x000fe20008000000 */
[----:B------:R-:W-:Y:S05]  /*0b20*/  BRA `(.L_x_203) ;  /* 0xfffffff800c47947 */ /* 0x000fea000383ffff */
.L_x_204:
        /* <DEDUP_REMOVED lines=13> */
.L_x_268:


//--------------------- .text.ShapetoBatch4DNHWC  --------------------------
	.section	.text.ShapetoBatch4DNHWC,"ax",@progbits
	.align	128
        .global         ShapetoBatch4DNHWC
        .type           ShapetoBatch4DNHWC,@function
        .size           ShapetoBatch4DNHWC,(.L_x_269 - ShapetoBatch4DNHWC)
        .other          ShapetoBatch4DNHWC,@"STO_CUDA_ENTRY STV_DEFAULT"
ShapetoBatch4DNHWC:
.text.ShapetoBatch4DNHWC:
[----:B------:R-:W-:Y:S08]  /*0000*/  LDC R1, c[0x0][0x37c] ;  /* 0x0000df00ff017b82 */ /* 0x000ff00000000800 */
[----:B------:R-:W0:Y:S02]  /*0010*/  LDC R0, c[0x0][0x39c] ;  /* 0x0000e700ff007b82 */ /* 0x000e240000000800 */
[----:B0-----:R-:W-:-:S13]  /*0020*/  ISETP.GE.AND P0, PT, R0, 0x1, PT ;  /* 0x000000010000780c */ /* 0x001fda0003f06270 */
[----:B------:R-:W-:Y:S05]  /*0030*/  @!P0 EXIT ;  /* 0x000000000000894d */ /* 0x000fea0003800000 */
[----:B------:R-:W0:Y:S01]  /*0040*/  LDC R0, c[0x0][0x3a0] ;  /* 0x0000e800ff007b82 */ /* 0x000e220000000800 */
[----:B------:R-:W1:Y:S07]  /*0050*/  S2R R5, SR_TID.Y ;  /* 0x0000000000057919 */ /* 0x000e6e0000002200 */
[----:B------:R-:W2:Y:S08]  /*0060*/  S2UR UR8, SR_CTAID.Y ;  /* 0x00000000000879c3 */ /* 0x000eb00000002600 */
[----:B------:R-:W3:Y:S01]  /*0070*/  S2UR UR4, SR_CTAID.Z ;  /* 0x00000000000479c3 */ /* 0x000ee20000002700 */
[----:B0-----:R-:W-:-:S13]  /*0080*/  ISETP.GE.AND P0, PT, R0, 0x1, PT ;  /* 0x000000010000780c */ /* 0x001fda0003f06270 */
[----:B-123--:R-:W-:Y:S05]  /*0090*/  @!P0 EXIT ;  /* 0x000000000000894d */ /* 0x00efea0003800000 */
[----:B------:R-:W0:Y:S01]  /*00a0*/  S2R R11, SR_TID.Z ;  /* 0x00000000000b7919 */ /* 0x000e220000002300 */
[----:B------:R-:W1:Y:S01]  /*00b0*/  LDCU UR13, c[0x0][0x3b8] ;  /* 0x00007700ff0d77ac */ /* 0x000e620008000800 */
[----:B------:R-:W2:Y:S01]  /*00c0*/  LDCU UR9, c[0x0][0x360] ;  /* 0x00006c00ff0977ac */ /* 0x000ea20008000800 */
[----:B------:R-:W3:Y:S01]  /*00d0*/  LDC R4, c[0x0][0x364] ;  /* 0x0000d900ff047b82 */ /* 0x000ee20000000800 */
[----:B------:R-:W4:Y:S01]  /*00e0*/  LDCU UR6, c[0x0][0x368] ;  /* 0x00006d00ff0677ac */ /* 0x000f220008000800 */
[----:B------:R-:W5:Y:S01]  /*00f0*/  LDCU UR5, c[0x0][0x378] ;  /* 0x00006f00ff0577ac */ /* 0x000f620008000800 */
[----:B------:R-:W2:Y:S01]  /*0100*/  LDCU UR12, c[0x0][0x374] ;  /* 0x00006e80ff0c77ac */ /* 0x000ea20008000800 */
[----:B------:R-:W2:Y:S01]  /*0110*/  LDCU UR7, c[0x0][0x370] ;  /* 0x00006e00ff0777ac */ /* 0x000ea20008000800 */
[----:B-1----:R-:W-:Y:S02]  /*0120*/  UISETP.GT.AND UP0, UPT, UR13, URZ, UPT ;  /* 0x000000ff0d00728c */ /* 0x002fe4000bf04270 */
[----:B----4-:R-:W-:Y:S01]  /*0130*/  UIMAD UR4, UR4, UR6, URZ ;  /* 0x00000006040472a4 */ /* 0x010fe2000f8e02ff */
[----:B------:R-:W1:Y:S01]  /*0140*/  LDCU.64 UR10, c[0x0][0x358] ;  /* 0x00006b00ff0a77ac */ /* 0x000e620008000a00 */
[----:B---3--:R-:W-:-:S04]  /*0150*/  IMAD R5, R4, UR8, R5 ;  /* 0x0000000804057c24 */ /* 0x008fc8000f8e0205 */
[----:B0-----:R-:W-:Y:S01]  /*0160*/  IADD3 R0, PT, PT, R11, UR4, RZ ;  /* 0x000000040b007c10 */ /* 0x001fe2000fffe0ff */
[----:B-----5:R-:W-:Y:S01]  /*0170*/  UIMAD UR6, UR6, UR5, URZ ;  /* 0x00000005060672a4 */ /* 0x020fe2000f8e02ff */
[----:B--2---:R-:W-:Y:S01]  /*0180*/  IMAD R4, R4, UR12, RZ ;  /* 0x0000000c04047c24 */ /* 0x004fe2000f8e02ff */
[----:B------:R-:W-:Y:S01]  /*0190*/  UIMAD UR7, UR9, UR7, URZ ;  /* 0x00000007090772a4 */ /* 0x000fe2000f8e02ff */
[----:B-1----:R-:W-:Y:S11]  /*01a0*/  BRA.U UP0, `(.L_x_205) ;  /* 0x0000000500187547 */ /* 0x002ff6000b800000 */
[----:B------:R-:W0:Y:S01]  /*01b0*/  LDCU UR8, c[0x0][0x388] ;  /* 0x00007100ff0877ac */ /* 0x000e220008000800 */
[----:B------:R-:W0:Y:S02]  /*01c0*/  LDCU UR4, c[0x0][0x384] ;  /* 0x00007080ff0477ac */ /* 0x000e240008000800 */
[----:B0-----:R-:W-:-:S03]  /*01d0*/  UIMAD UR8, UR8, UR4, URZ ;  /* 0x00000004080872a4 */ /* 0x001fc6000f8e02ff */
[----:B------:R-:W-:-:S09]  /*01e0*/  UMOV UR4, URZ ;  /* 0x000000ff00047c82 */ /* 0x000fd20008000000 */
.L_x_216:
[----:B-1----:R-:W-:-:S05]  /*01f0*/  UMOV UR5, URZ ;  /* 0x000000ff00057c82 */ /* 0x002fca0008000000 */
.L_x_215:
[----:B------:R-:W0:Y:S01]  /*0200*/  S2R R8, SR_CTAID.X ;  /* 0x0000000000087919 */ /* 0x000e220000002500 */
[----:B-1----:R-:W1:Y:S01]  /*0210*/  LDCU UR12, c[0x0][0x380] ;  /* 0x00007000ff0c77ac */ /* 0x002e620008000800 */
[----:B------:R-:W-:Y:S01]  /*0220*/  BSSY.RECONVERGENT B0, `(.L_x_206) ;  /* 0x0000035000007945 */ /* 0x000fe20003800200 */
[----:B------:R-:W0:Y:S02]  /*0230*/  S2R R3, SR_TID.X ;  /* 0x0000000000037919 */ /* 0x000e240000002100 */
[----:B0-----:R-:W-:-:S05]  /*0240*/  IMAD R8, R8, UR9, R3 ;  /* 0x0000000908087c24 */ /* 0x001fca000f8e0203 */
[----:B-1----:R-:W-:-:S13]  /*0250*/  ISETP.GE.AND P0, PT, R8, UR12, PT ;  /* 0x0000000c08007c0c */ /* 0x002fda000bf06270 */
[----:B------:R-:W-:Y:S05]  /*0260*/  @P0 BRA `(.L_x_207) ;  /* 0x0000000000c00947 */ /* 0x000fea0003800000 */
.L_x_214:
[----:B------:R-:W0:Y:S01]  /*0270*/  LDC R18, c[0x0][0x384] ;  /* 0x0000e100ff127b82 */ /* 0x000e220000000800 */
[----:B------:R-:W-:Y:S01]  /*0280*/  BSSY.RECONVERGENT B1, `(.L_x_208) ;  /* 0x000002a000017945 */ /* 0x000fe20003800200 */
[----:B0-----:R-:W-:-:S13]  /*0290*/  ISETP.GE.AND P0, PT, R5, R18, PT ;  /* 0x000000120500720c */ /* 0x001fda0003f06270 */
[----:B-1----:R-:W-:Y:S05]  /*02a0*/  @P0 BRA `(.L_x_209) ;  /* 0x00000000009c0947 */ /* 0x002fea0003800000 */
[----:B------:R-:W0:Y:S01]  /*02b0*/  LDC R9, c[0x0][0x380] ;  /* 0x0000e000ff097b82 */ /* 0x000e220000000800 */
[----:B------:R-:W1:Y:S07]  /*02c0*/  LDCU.64 UR12, c[0x0][0x388] ;  /* 0x00007100ff0c77ac */ /* 0x000e6e0008000a00 */
[----:B------:R-:W2:Y:S08]  /*02d0*/  LDC R6, c[0x0][0x3a0] ;  /* 0x0000e800ff067b82 */ /* 0x000eb00000000800 */
[----:B------:R-:W3:Y:S01]  /*02e0*/  LDC R7, c[0x0][0x394] ;  /* 0x0000e500ff077b82 */ /* 0x000ee20000000800 */
[----:B0-----:R-:W-:-:S04]  /*02f0*/  IMAD R2, R18, R9, RZ ;  /* 0x0000000912027224 */ /* 0x001fc800078e02ff */
[----:B-1----:R-:W-:Y:S02]  /*0300*/  IMAD R3, R2, UR12, RZ ;  /* 0x0000000c02037c24 */ /* 0x002fe4000f8e02ff */
[----:B------:R-:W-:Y:S01]  /*0310*/  IMAD R2, R9, UR4, R8 ;  /* 0x0000000409027c24 */ /* 0x000fe2000f8e0208 */
[----:B------:R-:W-:Y:S01]  /*0320*/  MOV R9, R5 ;  /* 0x0000000500097202 */ /* 0x000fe20000000f00 */
[----:B--2---:R-:W-:Y:S02]  /*0330*/  IMAD R6, R3, R6, RZ ;  /* 0x0000000603067224 */ /* 0x004fe400078e02ff */
[----:B------:R-:W-:-:S04]  /*0340*/  IMAD R2, R2, UR13, RZ ;  /* 0x0000000d02027c24 */ /* 0x000fc8000f8e02ff */
[----:B------:R-:W-:Y:S02]  /*0350*/  IMAD R18, R18, UR5, R2 ;  /* 0x0000000512127c24 */ /* 0x000fe4000f8e0202 */
[----:B---3--:R-:W-:-:S04]  /*0360*/  IMAD R6, R6, UR4, R7 ;  /* 0x0000000406067c24 */ /* 0x008fc8000f8e0207 */
[----:B------:R-:W-:-:S04]  /*0370*/  IMAD R3, R3, UR5, R6 ;  /* 0x0000000503037c24 */ /* 0x000fc8000f8e0206 */
[----:B------:R-:W-:-:S07]  /*0380*/  IMAD R16, R8, UR8, R3 ;  /* 0x0000000808107c24 */ /* 0x000fce000f8e0203 */
.L_x_213:
[----:B------:R-:W0:Y:S01]  /*0390*/  LDC R19, c[0x0][0x388] ;  /* 0x0000e200ff137b82 */ /* 0x000e220000000800 */
[----:B------:R-:W-:Y:S01]  /*03a0*/  BSSY.RECONVERGENT B2, `(.L_x_210) ;  /* 0x0000013000027945 */ /* 0x000fe20003800200 */
[----:B0-----:R-:W-:-:S13]  /*03b0*/  ISETP.GE.AND P0, PT, R0, R19, PT ;  /* 0x000000130000720c */ /* 0x001fda0003f06270 */
[----:B-1----:R-:W-:Y:S05]  /*03c0*/  @P0 BRA `(.L_x_211) ;  /* 0x0000000000400947 */ /* 0x002fea0003800000 */
[----:B------:R-:W0:Y:S01]  /*03d0*/  LDC.64 R2, c[0x0][0x3b0] ;  /* 0x0000ec00ff027b82 */ /* 0x000e220000000a00 */
[----:B------:R-:W1:Y:S01]  /*03e0*/  LDCU UR12, c[0x0][0x398] ;  /* 0x00007300ff0c77ac */ /* 0x000e620008000800 */
[----:B------:R-:W-:Y:S01]  /*03f0*/  IMAD.IADD R10, R18, 0x1, R9 ;  /* 0x00000001120a7824 */ /* 0x000fe200078e0209 */
[----:B------:R-:W-:Y:S01]  /*0400*/  MOV R14, R0 ;  /* 0x00000000000e7202 */ /* 0x000fe20000000f00 */
[----:B------:R-:W-:-:S04]  /*0410*/  IMAD R15, R9, R19, R16 ;  /* 0x00000013090f7224 */ /* 0x000fc800078e0210 */
[----:B------:R-:W2:Y:S01]  /*0420*/  LDC.64 R6, c[0x0][0x3a8] ;  /* 0x0000ea00ff067b82 */ /* 0x000ea20000000a00 */
[----:B-1----:R-:W-:-:S07]  /*0430*/  IMAD R17, R10, R19, UR12 ;  /* 0x0000000c0a117e24 */ /* 0x002fce000f8e0213 */
.L_x_212:
[----:B-1----:R-:W-:-:S05]  /*0440*/  IADD3 R13, PT, PT, R15, R14, RZ ;  /* 0x0000000e0f0d7210 */ /* 0x002fca0007ffe0ff */
[----:B0-----:R-:W-:-:S06]  /*0450*/  IMAD.WIDE R12, R13, 0x4, R2 ;  /* 0x000000040d0c7825 */ /* 0x001fcc00078e0202 */
[----:B------:R-:W3:Y:S01]  /*0460*/  LDG.E R13, desc[UR10][R12.64] ;  /* 0x0000000a0c0d7981 */ /* 0x000ee2000c1e1900 */
[----:B------:R-:W-:Y:S01]  /*0470*/  IMAD.IADD R11, R17, 0x1, R14 ;  /* 0x00000001110b7824 */ /* 0x000fe200078e020e */
[----:B------:R-:W-:-:S03]  /*0480*/  IADD3 R14, PT, PT, R14, UR6, RZ ;  /* 0x000000060e0e7c10 */ /* 0x000fc6000fffe0ff */
[----:B--2---:R-:W-:Y:S01]  /*0490*/  IMAD.WIDE R10, R11, 0x4, R6 ;  /* 0x000000040b0a7825 */ /* 0x004fe200078e0206 */
[----:B------:R-:W-:-:S04]  /*04a0*/  ISETP.GE.AND P0, PT, R14, R19, PT ;  /* 0x000000130e00720c */ /* 0x000fc80003f06270 */
[----:B---3--:R1:W-:Y:S09]  /*04b0*/  STG.E desc[UR10][R10.64], R13 ;  /* 0x0000000d0a007986 */ /* 0x0083f2000c10190a */
[----:B------:R-:W-:Y:S05]  /*04c0*/  @!P0 BRA `(.L_x_212) ;  /* 0xfffffffc00dc8947 */ /* 0x000fea000383ffff */
.L_x_211:
[----:B------:R-:W-:Y:S05]  /*04d0*/  BSYNC.RECONVERGENT B2 ;  /* 0x0000000000027941 */ /* 0x000fea0003800200 */
.L_x_210:
[----:B------:R-:W0:Y:S01]  /*04e0*/  LDCU UR12, c[0x0][0x384] ;  /* 0x00007080ff0c77ac */ /* 0x000e220008000800 */
[----:B------:R-:W-:-:S04]  /*04f0*/  IADD3 R9, PT, PT, R4, R9, RZ ;  /* 0x0000000904097210 */ /* 0x000fc80007ffe0ff */
[----:B0-----:R-:W-:-:S13]  /*0500*/  ISETP.GE.AND P0, PT, R9, UR12, PT ;  /* 0x0000000c09007c0c */ /* 0x001fda000bf06270 */
[----:B------:R-:W-:Y:S05]  /*0510*/  @!P0 BRA `(.L_x_213) ;  /* 0xfffffffc009c8947 */ /* 0x000fea000383ffff */
.L_x_209:
[----:B------:R-:W-:Y:S05]  /*0520*/  BSYNC.RECONVERGENT B1 ;  /* 0x0000000000017941 */ /* 0x000fea0003800200 */
.L_x_208:
[----:B------:R-:W0:Y:S01]  /*0530*/  LDCU UR12, c[0x0][0x380] ;  /* 0x00007000ff0c77ac */ /* 0x000e220008000800 */
[----:B------:R-:W-:-:S05]  /*0540*/  VIADD R8, R8, UR7 ;  /* 0x0000000708087c36 */ /* 0x000fca0008000000 */
[----:B0-----:R-:W-:-:S13]  /*0550*/  ISETP.GE.AND P0, PT, R8, UR12, PT ;  /* 0x0000000c08007c0c */ /* 0x001fda000bf06270 */
[----:B------:R-:W-:Y:S05]  /*0560*/  @!P0 BRA `(.L_x_214) ;  /* 0xfffffffc00408947 */ /* 0x000fea000383ffff */
.L_x_207:
[----:B------:R-:W-:Y:S05]  /*0570*/  BSYNC.RECONVERGENT B0 ;  /* 0x0000000000007941 */ /* 0x000fea0003800200 */
.L_x_206:
[----:B------:R-:W0:Y:S01]  /*0580*/  LDCU UR12, c[0x0][0x3a0] ;  /* 0x00007400ff0c77ac */ /* 0x000e220008000800 */
[----:B------:R-:W-:-:S04]  /*0590*/  UIADD3 UR5, UPT, UPT, UR5, 0x1, URZ ;  /* 0x0000000105057890 */ /* 0x000fc8000fffe0ff */
[----:B0-----:R-:W-:-:S09]  /*05a0*/  UISETP.NE.AND UP0, UPT, UR5, UR12, UPT ;  /* 0x0000000c0500728c */ /* 0x001fd2000bf05270 */
[----:B------:R-:W-:Y:S05]  /*05b0*/  BRA.U UP0, `(.L_x_215) ;  /* 0xfffffffd00107547 */ /* 0x000fea000b83ffff */
[----:B------:R-:W0:Y:S01]  /*05c0*/  LDCU UR5, c[0x0][0x39c] ;  /* 0x00007380ff0577ac */ /* 0x000e220008000800 */
[----:B------:R-:W-:-:S04]  /*05d0*/  UIADD3 UR4, UPT, UPT, UR4, 0x1, URZ ;  /* 0x0000000104047890 */ /* 0x000fc8000fffe0ff */
[----:B0-----:R-:W-:-:S09]  /*05e0*/  UISETP.NE.AND UP0, UPT, UR4, UR5, UPT ;  /* 0x000000050400728c */ /* 0x001fd2000bf05270 */
[----:B------:R-:W-:Y:S05]  /*05f0*/  BRA.U UP0, `(.L_x_216) ;  /* 0xfffffff900fc7547 */ /* 0x000fea000b83ffff */
[----:B------:R-:W-:Y:S05]  /*0600*/  EXIT ;  /* 0x000000000000794d */ /* 0x000fea0003800000 */
.L_x_205:
[----:B------:R-:W0:Y:S08]  /*0610*/  LDC R10, c[0x0][0x394] ;  /* 0x0000e500ff0a7b82 */ /* 0x000e300000000800 */
[----:B------:R-:W1:Y:S01]  /*0620*/  LDC R2, c[0x0][0x398] ;  /* 0x0000e600ff027b82 */ /* 0x000e620000000800 */
[--C-:B0-----:R-:W-:Y:S02]  /*0630*/  IADD3 R10, PT, PT, R10, UR4, R11.reuse ;  /* 0x000000040a0a7c10 */ /* 0x101fe4000fffe00b */
[----:B-1----:R-:W-:Y:S01]  /*0640*/  IADD3 R11, PT, PT, R2, UR4, R11 ;  /* 0x00000004020b7c10 */ /* 0x002fe2000fffe00b */
[----:B------:R-:W-:-:S06]  /*0650*/  UMOV UR4, URZ ;  /* 0x000000ff00047c82 */ /* 0x000fcc0008000000 */
.L_x_227:
[----:B--2---:R-:W-:-:S05]  /*0660*/  UMOV UR5, URZ ;  /* 0x000000ff00057c82 */ /* 0x004fca0008000000 */
.L_x_226:
[----:B------:R-:W0:Y:S01]  /*0670*/  S2R R3, SR_TID.X ;  /* 0x0000000000037919 */ /* 0x000e220000002100 */
[----:B------:R-:W0:Y:S01]  /*0680*/  S2UR UR8, SR_CTAID.X ;  /* 0x00000000000879c3 */ /* 0x000e220000002500 */
[----:B------:R-:W1:Y:S01]  /*0690*/  LDCU UR9, c[0x0][0x380] ;  /* 0x00007000ff0977ac */ /* 0x000e620008000800 */
[----:B------:R-:W-:Y:S06]  /*06a0*/  BSSY.RECONVERGENT B0, `(.L_x_217) ;  /* 0x0000036000007945 */ /* 0x000fec0003800200 */
[----:B------:R-:W0:Y:S02]  /*06b0*/  LDC R2, c[0x0][0x360] ;  /* 0x0000d800ff027b82 */ /* 0x000e240000000800 */
[----:B0-----:R-:W-:-:S05]  /*06c0*/  IMAD R2, R2, UR8, R3 ;  /* 0x0000000802027c24 */ /* 0x001fca000f8e0203 */
[----:B-1----:R-:W-:-:S13]  /*06d0*/  ISETP.GE.AND P0, PT, R2, UR9, PT ;  /* 0x0000000902007c0c */ /* 0x002fda000bf06270 */
[----:B--2---:R-:W-:Y:S05]  /*06e0*/  @P0 BRA `(.L_x_218) ;  /* 0x0000000000c40947 */ /* 0x004fea0003800000 */
[----:B------:R-:W-:-:S07]  /*06f0*/  MOV R12, R2 ;  /* 0x00000002000c7202 */ /* 0x000fce0000000f00 */
.L_x_225:
[----:B------:R-:W0:Y:S01]  /*0700*/  LDCU UR8, c[0x0][0x384] ;  /* 0x00007080ff0877ac */ /* 0x000e220008000800 */
[----:B------:R-:W-:Y:S01]  /*0710*/  BSSY.RECONVERGENT B1, `(.L_x_219) ;  /* 0x000002a000017945 */ /* 0x000fe20003800200 */
[----:B0-----:R-:W-:-:S13]  /*0720*/  ISETP.GE.AND P0, PT, R5, UR8, PT ;  /* 0x0000000805007c0c */ /* 0x001fda000bf06270 */
[----:B--2---:R-:W-:Y:S05]  /*0730*/  @P0 BRA `(.L_x_220) ;  /* 0x00000000009c0947 */ /* 0x004fea0003800000 */
[----:B------:R-:W0:Y:S01]  /*0740*/  LDC R3, c[0x0][0x380] ;  /* 0x0000e000ff037b82 */ /* 0x000e220000000800 */
[----:B------:R-:W1:Y:S01]  /*0750*/  LDCU UR8, c[0x0][0x3a0] ;  /* 0x00007400ff0877ac */ /* 0x000e620008000800 */
[----:B------:R-:W-:Y:S01]  /*0760*/  MOV R13, R5 ;  /* 0x00000005000d7202 */ /* 0x000fe20000000f00 */
[----:B-1----:R-:W-:Y:S02]  /*0770*/  UIMAD UR8, UR4, UR8, UR5 ;  /* 0x00000008040872a4 */ /* 0x002fe4000f8e0205 */
[----:B0-----:R-:W-:-:S04]  /*0780*/  IMAD R19, R3, UR4, R12 ;  /* 0x0000000403137c24 */ /* 0x001fc8000f8e020c */
[----:B------:R-:W-:-:S07]  /*0790*/  IMAD R16, R3, UR8, R12 ;  /* 0x0000000803107c24 */ /* 0x000fce000f8e020c */
.L_x_224:
[----:B------:R-:W0:Y:S01]  /*07a0*/  LDC R17, c[0x0][0x388] ;  /* 0x0000e200ff117b82 */ /* 0x000e220000000800 */
[----:B------:R-:W-:Y:S01]  /*07b0*/  BSSY.RECONVERGENT B2, `(.L_x_221) ;  /* 0x000001b000027945 */ /* 0x000fe20003800200 */
[----:B0-----:R-:W-:-:S13]  /*07c0*/  ISETP.GE.AND P0, PT, R0, R17, PT ;  /* 0x000000110000720c */ /* 0x001fda0003f06270 */
[----:B--2---:R-:W-:Y:S05]  /*07d0*/  @P0 BRA `(.L_x_222) ;  /* 0x0000000000600947 */ /* 0x004fea0003800000 */
[----:B------:R-:W0:Y:S01]  /*07e0*/  LDC R8, c[0x0][0x384] ;  /* 0x0000e100ff087b82 */ /* 0x000e220000000800 */
[----:B------:R-:W1:Y:S01]  /*07f0*/  LDCU UR8, c[0x0][0x390] ;  /* 0x00007200ff0877ac */ /* 0x000e620008000800 */
[----:B------:R-:W-:Y:S01]  /*0800*/  IMAD.MOV.U32 R14, RZ, RZ, R0 ;  /* 0x000000ffff0e7224 */ /* 0x000fe200078e0000 */
[----:B------:R-:W2:Y:S05]  /*0810*/  LDCU UR9, c[0x0][0x38c] ;  /* 0x00007180ff0977ac */ /* 0x000eaa0008000800 */
[----:B------:R-:W3:Y:S01]  /*0820*/  LDC.64 R2, c[0x0][0x3b0] ;  /* 0x0000ec00ff027b82 */ /* 0x000ee20000000a00 */
[--C-:B0-----:R-:W-:Y:S02]  /*0830*/  IMAD R6, R8, UR5, R13.reuse ;  /* 0x0000000508067c24 */ /* 0x101fe4000f8e020d */
[----:B------:R-:W-:-:S03]  /*0840*/  IMAD R7, R16, R8, R13 ;  /* 0x0000000810077224 */ /* 0x000fc600078e020d */
[----:B-1----:R-:W-:Y:S01]  /*0850*/  ISETP.GE.AND P0, PT, R6, UR8, PT ;  /* 0x0000000806007c0c */ /* 0x002fe2000bf06270 */
[----:B--2---:R-:W-:Y:S02]  /*0860*/  IMAD R6, R19, UR9, R6 ;  /* 0x0000000913067c24 */ /* 0x004fe4000f8e0206 */
[-C--:B------:R-:W-:Y:S01]  /*0870*/  IMAD R15, R7, R17.reuse, R10 ;  /* 0x00000011070f7224 */ /* 0x080fe200078e020a */
[----:B------:R-:W-:Y:S01]  /*0880*/  ISETP.LT.AND P0, PT, R19, UR9, !P0 ;  /* 0x0000000913007c0c */ /* 0x000fe2000c701270 */
[----:B---3--:R-:W-:-:S12]  /*0890*/  IMAD R17, R6, R17, R11 ;  /* 0x0000001106117224 */ /* 0x008fd800078e020b */
.L_x_223:
[----:B--2---:R-:W0:Y:S01]  /*08a0*/  @P0 LDC.64 R8, c[0x0][0x3a8] ;  /* 0x0000ea00ff080b82 */ /* 0x004e220000000a00 */
[----:B------:R-:W-:Y:S01]  /*08b0*/  IMAD.WIDE R6, R15, 0x4, R2 ;  /* 0x000000040f067825 */ /* 0x000fe200078e0202 */
[----:B------:R-:W1:Y:S04]  /*08c0*/  LDCU UR8, c[0x0][0x388] ;  /* 0x00007100ff0877ac */ /* 0x000e680008000800 */
[----:B------:R2:W-:Y:S01]  /*08d0*/  @!P0 STG.E desc[UR10][R6.64], RZ ;  /* 0x000000ff06008986 */ /* 0x0005e2000c10190a */
[----:B0-----:R-:W-:-:S06]  /*08e0*/  @P0 IMAD.WIDE R8, R17, 0x4, R8 ;  /* 0x0000000411080825 */ /* 0x001fcc00078e0208 */
[----:B------:R-:W3:Y:S01]  /*08f0*/  @P0 LDG.E R9, desc[UR10][R8.64] ;  /* 0x0000000a08090981 */ /* 0x000ee2000c1e1900 */
[----:B------:R-:W-:Y:S01]  /*0900*/  IADD3 R14, PT, PT, R14, UR6, RZ ;  /* 0x000000060e0e7c10 */ /* 0x000fe2000fffe0ff */
[----:B------:R-:W-:Y:S01]  /*0910*/  VIADD R17, R17, UR6 ;  /* 0x0000000611117c36 */ /* 0x000fe20008000000 */
[----:B------:R-:W-:Y:S02]  /*0920*/  IADD3 R15, PT, PT, R15, UR6, RZ ;  /* 0x000000060f0f7c10 */ /* 0x000fe4000fffe0ff */
[----:B-1----:R-:W-:Y:S01]  /*0930*/  ISETP.GE.AND P1, PT, R14, UR8, PT ;  /* 0x000000080e007c0c */ /* 0x002fe2000bf26270 */
[----:B---3--:R2:W-:-:S12]  /*0940*/  @P0 STG.E desc[UR10][R6.64], R9 ;  /* 0x0000000906000986 */ /* 0x0085d8000c10190a */
[----:B------:R-:W-:Y:S05]  /*0950*/  @!P1 BRA `(.L_x_223) ;  /* 0xfffffffc00d09947 */ /* 0x000fea000383ffff */
.L_x_222:
[----:B------:R-:W-:Y:S05]  /*0960*/  BSYNC.RECONVERGENT B2 ;  /* 0x0000000000027941 */ /* 0x000fea0003800200 */
.L_x_221:
[----:B------:R-:W0:Y:S01]  /*0970*/  LDCU UR8, c[0x0][0x384] ;  /* 0x00007080ff0877ac */ /* 0x000e220008000800 */
[----:B------:R-:W-:-:S04]  /*0980*/  IADD3 R13, PT, PT, R4, R13, RZ ;  /* 0x0000000d040d7210 */ /* 0x000fc80007ffe0ff */
[----:B0-----:R-:W-:-:S13]  /*0990*/  ISETP.GE.AND P0, PT, R13, UR8, PT ;  /* 0x000000080d007c0c */ /* 0x001fda000bf06270 */
[----:B------:R-:W-:Y:S05]  /*09a0*/  @!P0 BRA `(.L_x_224) ;  /* 0xfffffffc007c8947 */ /* 0x000fea000383ffff */
.L_x_220:
[----:B------:R-:W-:Y:S05]  /*09b0*/  BSYNC.RECONVERGENT B1 ;  /* 0x0000000000017941 */ /* 0x000fea0003800200 */
.L_x_219:
[----:B------:R-:W0:Y:S01]  /*09c0*/  LDCU UR8, c[0x0][0x380] ;  /* 0x00007000ff0877ac */ /* 0x000e220008000800 */
[----:B------:R-:W-:-:S04]  /*09d0*/  IADD3 R12, PT, PT, R12, UR7, RZ ;  /* 0x000000070c0c7c10 */ /* 0x000fc8000fffe0ff */
[----:B0-----:R-:W-:-:S13]  /*09e0*/  ISETP.GE.AND P0, PT, R12, UR8, PT ;  /* 0x000000080c007c0c */ /* 0x001fda000bf06270 */
[----:B------:R-:W-:Y:S05]  /*09f0*/  @!P0 BRA `(.L_x_225) ;  /* 0xfffffffc00408947 */ /* 0x000fea000383ffff */
.L_x_218:
[----:B------:R-:W-:Y:S05]  /*0a00*/  BSYNC.RECONVERGENT B0 ;  /* 0x0000000000007941 */ /* 0x000fea0003800200 */
.L_x_217:
        /* <DEDUP_REMOVED lines=10> */
.L_x_228:
        /* <DEDUP_REMOVED lines=13> */
.L_x_269:


//--------------------- .text.Transpose           --------------------------
	.section	.text.Transpose,"ax",@progbits
	.align	128
        .global         Transpose
        .type           Transpose,@function
        .size           Transpose,(.L_x_270 - Transpose)
        .other          Transpose,@"STO_CUDA_ENTRY STV_DEFAULT"
Transpose:
.text.Transpose:
        /* <DEDUP_REMOVED lines=9> */
[----:B------:R-:W1:Y:S01]  /*0090*/  LDCU UR5, c[0x0][0x370] ;  /* 0x00006e00ff0577ac */ /* 0x000e620008000800 */
[----:B------:R-:W2:Y:S01]  /*00a0*/  LDCU.64 UR14, c[0x0][0x358] ;  /* 0x00006b00ff0e77ac */ /* 0x000ea20008000a00 */
[----:B0-----:R-:W-:Y:S01]  /*00b0*/  UISETP.GT.AND UP0, UPT, UR4, URZ, UPT ;  /* 0x000000ff0400728c */ /* 0x001fe2000bf04270 */
[----:B-1----:R-:W-:-:S08]  /*00c0*/  IMAD R3, R3, UR5, RZ ;  /* 0x0000000503037c24 */ /* 0x002fd0000f8e02ff */
[----:B--2---:R-:W-:Y:S05]  /*00d0*/  BRA.U UP0, `(.L_x_229) ;  /* 0x0000000100247547 */ /* 0x004fea000b800000 */
[----:B------:R-:W0:Y:S08]  /*00e0*/  LDC.64 R4, c[0x0][0x388] ;  /* 0x0000e200ff047b82 */ /* 0x000e300000000a00 */
[----:B------:R-:W1:Y:S01]  /*00f0*/  LDC.64 R6, c[0x0][0x3a0] ;  /* 0x0000e800ff067b82 */ /* 0x000e620000000a00 */
[----:B0-----:R0:W5:Y:S02]  /*0100*/  LDG.E R9, desc[UR14][R4.64] ;  /* 0x0000000e04097981 */ /* 0x001164000c1e1900 */
.L_x_230:
[----:B01----:R-:W-:-:S04]  /*0110*/  IMAD.WIDE R4, R0, 0x4, R6 ;  /* 0x0000000400047825 */ /* 0x003fc800078e0206 */
[----:B------:R-:W-:Y:S01]  /*0120*/  IMAD.IADD R0, R3, 0x1, R0 ;  /* 0x0000000103007824 */ /* 0x000fe200078e0200 */
[----:B-----5:R2:W-:Y:S04]  /*0130*/  STG.E desc[UR14][R4.64], R9 ;  /* 0x0000000904007986 */ /* 0x0205e8000c10190e */
[----:B------:R-:W-:-:S13]  /*0140*/  ISETP.GE.AND P0, PT, R0, UR6, PT ;  /* 0x0000000600007c0c */ /* 0x000fda000bf06270 */
[----:B--2---:R-:W-:Y:S05]  /*0150*/  @!P0 BRA `(.L_x_230) ;  /* 0xfffffffc00ec8947 */ /* 0x004fea000383ffff */
[----:B------:R-:W-:Y:S05]  /*0160*/  EXIT ;  /* 0x000000000000794d */ /* 0x000fea0003800000 */
.L_x_229:
[----:B------:R-:W-:Y:S02]  /*0170*/  ULOP3.LUT UR12, UR4, 0x7ffffff8, URZ, 0xc0, !UPT ;  /* 0x7ffffff8040c7892 */ /* 0x000fe4000f8ec0ff */
[----:B------:R-:W-:Y:S02]  /*0180*/  USHF.L.U32 UR13, UR4, 0x1, URZ ;  /* 0x00000001040d7899 */ /* 0x000fe400080006ff */
[----:B------:R-:W-:Y:S02]  /*0190*/  ULOP3.LUT UR10, UR4, 0x7, URZ, 0xc0, !UPT ;  /* 0x00000007040a7892 */ /* 0x000fe4000f8ec0ff */
[----:B------:R-:W-:Y:S02]  /*01a0*/  ULOP3.LUT UR11, UR4, 0x3, URZ, 0xc0, !UPT ;  /* 0x00000003040b7892 */ /* 0x000fe4000f8ec0ff */
[----:B------:R-:W-:Y:S02]  /*01b0*/  USHF.R.S32.HI UR4, URZ, 0x1f, UR4 ;  /* 0x0000001fff047899 */ /* 0x000fe40008011404 */
[----:B------:R-:W-:-:S02]  /*01c0*/  UIADD3 UR17, UPT, UPT, -UR12, URZ, URZ ;  /* 0x000000ff0c117290 */ /* 0x000fc4000fffe1ff */
[----:B------:R-:W-:-:S12]  /*01d0*/  USHF.R.S32.HI UR16, URZ, 0x1f, UR13 ;  /* 0x0000001fff107899 */ /* 0x000fd8000801140d */
.L_x_236:
[----:B0-----:R-:W0:Y:S01]  /*01e0*/  LDCU UR6, c[0x0][0x398] ;  /* 0x00007300ff0677ac */ /* 0x001e220008000800 */
[----:B------:R-:W-:Y:S01]  /*01f0*/  IMAD.MOV.U32 R4, RZ, RZ, RZ ;  /* 0x000000ffff047224 */ /* 0x000fe200078e00ff */
[----:B------:R-:W-:Y:S01]  /*0200*/  MOV R5, R0 ;  /* 0x0000000000057202 */ /* 0x000fe20000000f00 */
[----:B------:R-:W-:Y:S01]  /*0210*/  IMAD.MOV.U32 R6, RZ, RZ, RZ ;  /* 0x000000ffff067224 */ /* 0x000fe200078e00ff */
[----:B0-----:R-:W-:-:S09]  /*0220*/  UISETP.GE.U32.AND UP0, UPT, UR6, 0x8, UPT ;  /* 0x000000080600788c */ /* 0x001fd2000bf06070 */
[----:B------:R-:W-:Y:S05]  /*0230*/  BRA.U !UP0, `(.L_x_231) ;  /* 0x0000001108507547 */ /* 0x000fea000b800000 */
[----:B------:R-:W0:Y:S01]  /*0240*/  LDCU.64 UR8, c[0x0][0x390] ;  /* 0x00007200ff0877ac */ /* 0x000e220008000a00 */
[----:B------:R-:W1:Y:S01]  /*0250*/  LDC.64 R14, c[0x0][0x390] ;  /* 0x0000e400ff0e7b82 */ /* 0x000e620000000a00 */
[----:B------:R-:W-:Y:S01]  /*0260*/  IMAD.MOV.U32 R6, RZ, RZ, RZ ;  /* 0x000000ffff067224 */ /* 0x000fe200078e00ff */
[----:B------:R-:W-:Y:S01]  /*0270*/  MOV R4, UR17 ;  /* 0x0000001100047c02 */ /* 0x000fe20008000f00 */
[----:B------:R-:W-:Y:S01]  /*0280*/  IMAD.MOV.U32 R5, RZ, RZ, R0 ;  /* 0x000000ffff057224 */ /* 0x000fe200078e0000 */
[----:B0-----:R-:W-:Y:S02]  /*0290*/  ULEA UR7, UP0, UR6, UR8, 0x2 ;  /* 0x0000000806077291 */ /* 0x001fe4000f8010ff */
[----:B------:R-:W-:Y:S02]  /*02a0*/  ULEA UR5, UP1, UR13, UR8, 0x2 ;  /* 0x000000080d057291 */ /* 0x000fe4000f8210ff */
[----:B------:R-:W-:Y:S02]  /*02b0*/  ULEA.HI.X UR8, UR6, UR9, UR4, 0x2, UP0 ;  /* 0x0000000906087291 */ /* 0x000fe400080f1404 */
[----:B------:R-:W-:-:S02]  /*02c0*/  ULEA.HI.X UR6, UR13, UR9, UR16, 0x2, UP1 ;  /* 0x000000090d067291 */ /* 0x000fc400088f1410 */
[----:B------:R-:W-:Y:S02]  /*02d0*/  UIADD3 UR7, UP0, UPT, UR7, 0x10, URZ ;  /* 0x0000001007077890 */ /* 0x000fe4000ff1e0ff */
[----:B------:R-:W-:Y:S02]  /*02e0*/  UIADD3 UR5, UP1, UPT, UR5, 0x10, URZ ;  /* 0x0000001005057890 */ /* 0x000fe4000ff3e0ff */
[----:B------:R-:W-:Y:S02]  /*02f0*/  UIADD3.X UR8, UPT, UPT, URZ, UR8, URZ, UP0, !UPT ;  /* 0x00000008ff087290 */ /* 0x000fe400087fe4ff */
[----:B------:R-:W-:Y:S01]  /*0300*/  UIADD3.X UR6, UPT, UPT, URZ, UR6, URZ, UP1, !UPT ;  /* 0x00000006ff067290 */ /* 0x000fe20008ffe4ff */
[----:B------:R-:W-:Y:S01]  /*0310*/  IMAD.U32 R12, RZ, RZ, UR7 ;  /* 0x00000007ff0c7e24 */ /* 0x000fe2000f8e00ff */
[----:B------:R-:W-:Y:S02]  /*0320*/  MOV R16, UR5 ;  /* 0x0000000500107c02 */ /* 0x000fe40008000f00 */
[----:B------:R-:W-:-:S02]  /*0330*/  IMAD.U32 R13, RZ, RZ, UR8 ;  /* 0x00000008ff0d7e24 */ /* 0x000fc4000f8e00ff */
[----:B------:R-:W-:-:S07]  /*0340*/  IMAD.U32 R17, RZ, RZ, UR6 ;  /* 0x00000006ff117e24 */ /* 0x000fce000f8e00ff */
.L_x_232:
[----:B------:R-:W2:Y:S04]  /*0350*/  LDG.E R8, desc[UR14][R12.64+-0x10] ;  /* 0xfffff00e0c087981 */ /* 0x000ea8000c1e1900 */
[----:B------:R-:W3:Y:S04]  /*0360*/  LDG.E R27, desc[UR14][R12.64+-0xc] ;  /* 0xfffff40e0c1b7981 */ /* 0x000ee8000c1e1900 */
[----:B------:R-:W4:Y:S04]  /*0370*/  LDG.E R18, desc[UR14][R12.64+-0x8] ;  /* 0xfffff80e0c127981 */ /* 0x000f28000c1e1900 */
[----:B------:R-:W5:Y:S04]  /*0380*/  LDG.E R9, desc[UR14][R12.64+-0x4] ;  /* 0xfffffc0e0c097981 */ /* 0x000f68000c1e1900 */
[----:B------:R-:W1:Y:S04]  /*0390*/  LDG.E R25, desc[UR14][R16.64+-0x10] ;  /* 0xfffff00e10197981 */ /* 0x000e68000c1e1900 */
[----:B------:R-:W5:Y:S04]  /*03a0*/  LDG.E R19, desc[UR14][R16.64+-0xc] ;  /* 0xfffff40e10137981 */ /* 0x000f68000c1e1900 */
[----:B------:R-:W5:Y:S01]  /*03b0*/  LDG.E R2, desc[UR14][R12.64] ;  /* 0x0000000e0c027981 */ /* 0x000f62000c1e1900 */
[----:B------:R-:W-:-:S02]  /*03c0*/  IABS R24, R5 ;  /* 0x0000000500187213 */ /* 0x000fc40000000000 */
[----:B--2---:R-:W-:-:S04]  /*03d0*/  IABS R21, R8 ;  /* 0x0000000800157213 */ /* 0x004fc80000000000 */
[----:B------:R-:W0:Y:S08]  /*03e0*/  I2F.RP R7, R21 ;  /* 0x0000001500077306 */ /* 0x000e300000209400 */
[----:B0-----:R-:W0:Y:S02]  /*03f0*/  MUFU.RCP R7, R7 ;  /* 0x0000000700077308 */ /* 0x001e240000001000 */
[----:B0-----:R-:W-:-:S02]  /*0400*/  IADD3 R10, PT, PT, R7, 0xffffffe, RZ ;  /* 0x0ffffffe070a7810 */ /* 0x001fc40007ffe0ff */
[----:B------:R-:W-:Y:S01]  /*0410*/  IABS R22, R8 ;  /* 0x0000000800167213 */ /* 0x000fe20000000000 */
[----:B------:R-:W2:Y:S03]  /*0420*/  LDG.E R7, desc[UR14][R12.64+0x4] ;  /* 0x0000040e0c077981 */ /* 0x000ea6000c1e1900 */
[----:B------:R0:W3:Y:S02]  /*0430*/  F2I.FTZ.U32.TRUNC.NTZ R11, R10 ;  /* 0x0000000a000b7305 */ /* 0x0000e4000021f000 */
[----:B0-----:R-:W-:Y:S02]  /*0440*/  IMAD.MOV.U32 R10, RZ, RZ, RZ ;  /* 0x000000ffff0a7224 */ /* 0x001fe400078e00ff */
[----:B---3--:R-:W-:-:S04]  /*0450*/  IMAD.MOV R20, RZ, RZ, -R11 ;  /* 0x000000ffff147224 */ /* 0x008fc800078e0a0b */
[----:B------:R-:W-:Y:S01]  /*0460*/  IMAD R23, R20, R21, RZ ;  /* 0x0000001514177224 */ /* 0x000fe200078e02ff */
[----:B------:R-:W-:-:S03]  /*0470*/  IABS R20, R27 ;  /* 0x0000001b00147213 */ /* 0x000fc60000000000 */
[----:B------:R-:W-:Y:S01]  /*0480*/  IMAD.HI.U32 R11, R11, R23, R10 ;  /* 0x000000170b0b7227 */ /* 0x000fe200078e000a */
[----:B------:R-:W-:Y:S02]  /*0490*/  IADD3 R10, PT, PT, RZ, -R22, RZ ;  /* 0x80000016ff0a7210 */ /* 0x000fe40007ffe0ff */
[----:B------:R-:W0:Y:S03]  /*04a0*/  I2F.RP R22, R20 ;  /* 0x0000001400167306 */ /* 0x000e260000209400 */
[----:B------:R-:W-:-:S04]  /*04b0*/  IMAD.HI.U32 R23, R11, R24, RZ ;  /* 0x000000180b177227 */ /* 0x000fc800078e00ff */
[----:B------:R-:W-:-:S05]  /*04c0*/  IMAD R10, R23, R10, R24 ;  /* 0x0000000a170a7224 */ /* 0x000fca00078e0218 */
[----:B------:R-:W-:Y:S01]  /*04d0*/  ISETP.GT.U32.AND P2, PT, R21, R10, PT ;  /* 0x0000000a1500720c */ /* 0x000fe20003f44070 */
[----:B0-----:R-:W0:-:S12]  /*04e0*/  MUFU.RCP R22, R22 ;  /* 0x0000001600167308 */ /* 0x001e180000001000 */
[----:B------:R-:W-:-:S05]  /*04f0*/  @!P2 IMAD.IADD R10, R10, 0x1, -R21 ;  /* 0x000000010a0aa824 */ /* 0x000fca00078e0a15 */
[----:B------:R-:W-:Y:S02]  /*0500*/  ISETP.GE.U32.AND P0, PT, R10, R21, PT ;  /* 0x000000150a00720c */ /* 0x000fe40003f06070 */
[----:B------:R-:W-:Y:S01]  /*0510*/  LOP3.LUT R10, R5, R8, RZ, 0x3c, !PT ;  /* 0x00000008050a7212 */ /* 0x000fe200078e3cff */
[----:B0-----:R-:W-:Y:S01]  /*0520*/  VIADD R11, R22, 0xffffffe ;  /* 0x0ffffffe160b7836 */ /* 0x001fe20000000000 */
[----:B------:R-:W-:Y:S02]  /*0530*/  @!P2 IADD3 R23, PT, PT, R23, 0x1, RZ ;  /* 0x000000011717a810 */ /* 0x000fe40007ffe0ff */
[----:B------:R-:W-:Y:S02]  /*0540*/  ISETP.GE.AND P1, PT, R10, RZ, PT ;  /* 0x000000ff0a00720c */ /* 0x000fe40003f26270 */
[----:B------:R-:W-:Y:S01]  /*0550*/  ISETP.NE.AND P2, PT, R8, RZ, PT ;  /* 0x000000ff0800720c */ /* 0x000fe20003f45270 */
[----:B------:R-:W0:Y:S04]  /*0560*/  F2I.FTZ.U32.TRUNC.NTZ R11, R11 ;  /* 0x0000000b000b7305 */ /* 0x000e28000021f000 */
[----:B------:R-:W-:-:S06]  /*0570*/  @P0 VIADD R23, R23, 0x1 ;  /* 0x0000000117170836 */ /* 0x000fcc0000000000 */
[----:B------:R-:W-:Y:S02]  /*0580*/  @!P1 IMAD.MOV R23, RZ, RZ, -R23 ;  /* 0x000000ffff179224 */ /* 0x000fe400078e0a17 */
[----:B------:R-:W-:Y:S02]  /*0590*/  @!P2 LOP3.LUT R23, RZ, R8, RZ, 0x33, !PT ;  /* 0x00000008ff17a212 */ /* 0x000fe400078e33ff */
[----:B0-----:R-:W-:-:S03]  /*05a0*/  IADD3 R21, PT, PT, RZ, -R11, RZ ;  /* 0x8000000bff157210 */ /* 0x001fc60007ffe0ff */
[----:B------:R-:W-:Y:S02]  /*05b0*/  IMAD.MOV R10, RZ, RZ, -R23 ;  /* 0x000000ffff0a7224 */ /* 0x000fe400078e0a17 */
[----:B------:R-:W-:Y:S02]  /*05c0*/  IMAD R21, R21, R20, RZ ;  /* 0x0000001415157224 */ /* 0x000fe400078e02ff */
[----:B------:R-:W-:Y:S02]  /*05d0*/  IMAD R8, R8, R10, R5 ;  /* 0x0000000a08087224 */ /* 0x000fe400078e0205 */
[----:B------:R-:W-:-:S04]  /*05e0*/  IMAD.MOV.U32 R10, RZ, RZ, RZ ;  /* 0x000000ffff0a7224 */ /* 0x000fc800078e00ff */
[----:B------:R-:W-:Y:S01]  /*05f0*/  IMAD.HI.U32 R5, R11, R21, R10 ;  /* 0x000000150b057227 */ /* 0x000fe200078e000a */
[----:B------:R-:W-:Y:S02]  /*0600*/  IABS R11, R27 ;  /* 0x0000001b000b7213 */ /* 0x000fe40000000000 */
[----:B------:R-:W-:Y:S02]  /*0610*/  IABS R10, R8 ;  /* 0x00000008000a7213 */ /* 0x000fe40000000000 */
[----:B------:R-:W-:-:S03]  /*0620*/  IADD3 R11, PT, PT, RZ, -R11, RZ ;  /* 0x8000000bff0b7210 */ /* 0x000fc60007ffe0ff */
[----:B------:R-:W-:Y:S01]  /*0630*/  IMAD.HI.U32 R5, R5, R10, RZ ;  /* 0x0000000a05057227 */ /* 0x000fe200078e00ff */
[----:B----4-:R-:W-:-:S03]  /*0640*/  IABS R22, R18 ;  /* 0x0000001200167213 */ /* 0x010fc60000000000 */
[----:B------:R-:W-:Y:S01]  /*0650*/  IMAD R11, R5, R11, R10 ;  /* 0x0000000b050b7224 */ /* 0x000fe200078e020a */
[----:B------:R-:W0:Y:S04]  /*0660*/  I2F.RP R21, R22 ;  /* 0x0000001600157306 */ /* 0x000e280000209400 */
[----:B------:R-:W-:Y:S02]  /*0670*/  ISETP.GT.U32.AND P2, PT, R20, R11, PT ;  /* 0x0000000b1400720c */ /* 0x000fe40003f44070 */
[----:B------:R-:W-:Y:S02]  /*0680*/  LOP3.LUT R10, R8, R27, RZ, 0x3c, !PT ;  /* 0x0000001b080a7212 */ /* 0x000fe400078e3cff */
[----:B0-----:R-:W0:Y:S09]  /*0690*/  MUFU.RCP R21, R21 ;  /* 0x0000001500157308 */ /* 0x001e320000001000 */
[----:B------:R-:W-:-:S05]  /*06a0*/  @!P2 IMAD.IADD R11, R11, 0x1, -R20 ;  /* 0x000000010b0ba824 */ /* 0x000fca00078e0a14 */
[----:B------:R-:W-:Y:S02]  /*06b0*/  ISETP.GE.U32.AND P0, PT, R11, R20, PT ;  /* 0x000000140b00720c */ /* 0x000fe40003f06070 */
[----:B------:R-:W-:Y:S02]  /*06c0*/  @!P2 IADD3 R5, PT, PT, R5, 0x1, RZ ;  /* 0x000000010505a810 */ /* 0x000fe40007ffe0ff */
[----:B------:R-:W-:Y:S02]  /*06d0*/  ISETP.GE.AND P1, PT, R10, RZ, PT ;  /* 0x000000ff0a00720c */ /* 0x000fe40003f26270 */
[----:B------:R-:W-:Y:S01]  /*06e0*/  ISETP.NE.AND P2, PT, R27, RZ, PT ;  /* 0x000000ff1b00720c */ /* 0x000fe20003f45270 */
[----:B0-----:R-:W-:-:S06]  /*06f0*/  VIADD R11, R21, 0xffffffe ;  /* 0x0ffffffe150b7836 */ /* 0x001fcc0000000000 */
[----:B------:R-:W-:-:S04]  /*0700*/  @P0 VIADD R5, R5, 0x1 ;  /* 0x0000000105050836 */ /* 0x000fc80000000000 */
[----:B------:R-:W-:Y:S01]  /*0710*/  IMAD.MOV.U32 R20, RZ, RZ, R5 ;  /* 0x000000ffff147224 */ /* 0x000fe200078e0005 */
[----:B------:R-:W0:Y:S01]  /*0720*/  F2I.FTZ.U32.TRUNC.NTZ R11, R11 ;  /* 0x0000000b000b7305 */ /* 0x000e22000021f000 */
[----:B------:R-:W3:Y:S03]  /*0730*/  LDG.E R5, desc[UR14][R12.64+0x8] ;  /* 0x0000080e0c057981 */ /* 0x000ee6000c1e1900 */
[----:B------:R-:W-:Y:S02]  /*0740*/  @!P1 IADD3 R20, PT, PT, -R20, RZ, RZ ;  /* 0x000000ff14149210 */ /* 0x000fe40007ffe1ff */
[----:B------:R-:W-:-:S05]  /*0750*/  @!P2 LOP3.LUT R20, RZ, R27, RZ, 0x33, !PT ;  /* 0x0000001bff14a212 */ /* 0x000fca00078e33ff */
[----:B------:R-:W-:-:S04]  /*0760*/  IMAD.MOV R10, RZ, RZ, -R20 ;  /* 0x000000ffff0a7224 */ /* 0x000fc800078e0a14 */
[----:B------:R-:W-:Y:S02]  /*0770*/  IMAD R27, R27, R10, R8 ;  /* 0x0000000a1b1b7224 */ /* 0x000fe400078e0208 */
[----:B------:R-:W-:Y:S02]  /*0780*/  HFMA2 R10, -RZ, RZ, 0, 0 ;  /* 0x00000000ff0a7431 */ /* 0x000fe400000001ff */
[----:B0-----:R-:W-:-:S04]  /*0790*/  IMAD.MOV R21, RZ, RZ, -R11 ;  /* 0x000000ffff157224 */ /* 0x001fc800078e0a0b */
[----:B------:R-:W-:Y:S01]  /*07a0*/  IMAD R21, R21, R22, RZ ;  /* 0x0000001615157224 */ /* 0x000fe200078e02ff */
[----:B-----5:R-:W-:-:S03]  /*07b0*/  IABS R26, R9 ;  /* 0x00000009001a7213 */ /* 0x020fc60000000000 */
[----:B------:R-:W-:Y:S01]  /*07c0*/  IMAD.HI.U32 R8, R11, R21, R10 ;  /* 0x000000150b087227 */ /* 0x000fe200078e000a */
[----:B------:R-:W-:Y:S01]  /*07d0*/  IABS R10, R18 ;  /* 0x00000012000a7213 */ /* 0x000fe20000000000 */
[----:B------:R-:W0:Y:S01]  /*07e0*/  I2F.RP R28, R26 ;  /* 0x0000001a001c7306 */ /* 0x000e220000209400 */
[----:B------:R-:W-:Y:S01]  /*07f0*/  IABS R11, R27 ;  /* 0x0000001b000b7213 */ /* 0x000fe20000000000 */
[----:B------:R-:W4:Y:S02]  /*0800*/  LDG.E R21, desc[UR14][R16.64+-0x8] ;  /* 0xfffff80e10157981 */ /* 0x000f24000c1e1900 */
[----:B------:R-:W-:Y:S02]  /*0810*/  IMAD.MOV R10, RZ, RZ, -R10 ;  /* 0x000000ffff0a7224 */ /* 0x000fe400078e0a0a */
[----:B------:R-:W-:-:S04]  /*0820*/  IMAD.HI.U32 R8, R8, R11, RZ ;  /* 0x0000000b08087227 */ /* 0x000fc800078e00ff */
[----:B------:R-:W-:-:S05]  /*0830*/  IMAD R11, R8, R10, R11 ;  /* 0x0000000a080b7224 */ /* 0x000fca00078e020b */
[----:B------:R-:W-:Y:S01]  /*0840*/  ISETP.GT.U32.AND P2, PT, R22, R11, PT ;  /* 0x0000000b1600720c */ /* 0x000fe20003f44070 */
[----:B0-----:R-:W0:Y:S01]  /*0850*/  MUFU.RCP R10, R28 ;  /* 0x0000001c000a7308 */ /* 0x001e220000001000 */
[----:B-1----:R-:W-:-:S11]  /*0860*/  IMAD.WIDE R24, R25, 0x4, R14 ;  /* 0x0000000419187825 */ /* 0x002fd600078e020e */
[----:B------:R-:W-:-:S05]  /*0870*/  @!P2 IMAD.IADD R11, R11, 0x1, -R22 ;  /* 0x000000010b0ba824 */ /* 0x000fca00078e0a16 */
[----:B------:R-:W-:Y:S02]  /*0880*/  ISETP.GE.U32.AND P0, PT, R11, R22, PT ;  /* 0x000000160b00720c */ /* 0x000fe40003f06070 */
[----:B------:R-:W-:Y:S01]  /*0890*/  LOP3.LUT R11, R27, R18, RZ, 0x3c, !PT ;  /* 0x000000121b0b7212 */ /* 0x000fe200078e3cff */
[----:B------:R1:W5:Y:S01]  /*08a0*/  LDG.E R22, desc[UR14][R24.64] ;  /* 0x0000000e18167981 */ /* 0x000362000c1e1900 */
[----:B0-----:R-:W-:Y:S02]  /*08b0*/  IADD3 R29, PT, PT, R10, 0xffffffe, RZ ;  /* 0x0ffffffe0a1d7810 */ /* 0x001fe40007ffe0ff */
[----:B------:R-:W-:Y:S01]  /*08c0*/  ISETP.GE.AND P1, PT, R11, RZ, PT ;  /* 0x000000ff0b00720c */ /* 0x000fe20003f26270 */
[----:B------:R-:W-:-:S06]  /*08d0*/  IMAD.WIDE R10, R19, 0x4, R14 ;  /* 0x00000004130a7825 */ /* 0x000fcc00078e020e */
[----:B------:R0:W5:Y:S01]  /*08e0*/  LDG.E R11, desc[UR14][R10.64] ;  /* 0x0000000e0a0b7981 */ /* 0x000162000c1e1900 */
[----:B------:R-:W-:Y:S01]  /*08f0*/  @!P2 VIADD R8, R8, 0x1 ;  /* 0x000000010808a836 */ /* 0x000fe20000000000 */
[----:B------:R-:W-:Y:S01]  /*0900*/  ISETP.NE.AND P2, PT, R18, RZ, PT ;  /* 0x000000ff1200720c */ /* 0x000fe20003f45270 */
[----:B------:R-:W1:Y:S02]  /*0910*/  F2I.FTZ.U32.TRUNC.NTZ R19, R29 ;  /* 0x0000001d00137305 */ /* 0x000e64000021f000 */
[----:B------:R-:W-:-:S05]  /*0920*/  @P0 VIADD R8, R8, 0x1 ;  /* 0x0000000108080836 */ /* 0x000fca0000000000 */
[----:B------:R-:W-:-:S05]  /*0930*/  @!P1 IADD3 R8, PT, PT, -R8, RZ, RZ ;  /* 0x000000ff08089210 */ /* 0x000fca0007ffe1ff */
[----:B------:R-:W-:Y:S01]  /*0940*/  @!P2 LOP3.LUT R8, RZ, R18, RZ, 0x33, !PT ;  /* 0x00000012ff08a212 */ /* 0x000fe200078e33ff */
[----:B-1----:R-:W-:-:S04]  /*0950*/  IMAD.MOV R25, RZ, RZ, -R19 ;  /* 0x000000ffff197224 */ /* 0x002fc800078e0a13 */
[----:B------:R-:W-:Y:S02]  /*0960*/  IMAD.MOV R28, RZ, RZ, -R8 ;  /* 0x000000ffff1c7224 */ /* 0x000fe400078e0a08 */
[----:B------:R-:W-:Y:S02]  /*0970*/  IMAD R25, R25, R26, RZ ;  /* 0x0000001a19197224 */ /* 0x000fe400078e02ff */
[----:B------:R-:W-:Y:S01]  /*0980*/  IMAD R28, R18, R28, R27 ;  /* 0x0000001c121c7224 */ /* 0x000fe200078e021b */
[----:B------:R-:W-:Y:S02]  /*0990*/  MOV R18, RZ ;  /* 0x000000ff00127202 */ /* 0x000fe40000000f00 */
[----:B------:R-:W-:-:S03]  /*09a0*/  IABS R24, R2 ;  /* 0x0000000200187213 */ /* 0x000fc60000000000 */
[----:B0-----:R-:W-:Y:S01]  /*09b0*/  IMAD.HI.U32 R10, R19, R25, R18 ;  /* 0x00000019130a7227 */ /* 0x001fe200078e0012 */
[----:B------:R-:W-:Y:S02]  /*09c0*/  IABS R18, R9 ;  /* 0x0000000900127213 */ /* 0x000fe40000000000 */
[----:B------:R-:W-:Y:S01]  /*09d0*/  IABS R19, R28 ;  /* 0x0000001c00137213 */ /* 0x000fe20000000000 */
[----:B------:R-:W0:Y:S02]  /*09e0*/  I2F.RP R25, R24 ;  /* 0x0000001800197306 */ /* 0x000e240000209400 */
[----:B------:R-:W-:Y:S02]  /*09f0*/  IMAD.MOV R18, RZ, RZ, -R18 ;  /* 0x000000ffff127224 */ /* 0x000fe400078e0a12 */
[----:B------:R-:W-:-:S04]  /*0a00*/  IMAD.HI.U32 R10, R10, R19, RZ ;  /* 0x000000130a0a7227 */ /* 0x000fc800078e00ff */
[----:B------:R-:W-:-:S05]  /*0a10*/  IMAD R19, R10, R18, R19 ;  /* 0x000000120a137224 */ /* 0x000fca00078e0213 */
[----:B------:R-:W-:Y:S01]  /*0a20*/  ISETP.GT.U32.AND P2, PT, R26, R19, PT ;  /* 0x000000131a00720c */ /* 0x000fe20003f44070 */
[----:B0-----:R-:W0:Y:S01]  /*0a30*/  MUFU.RCP R25, R25 ;  /* 0x0000001900197308 */ /* 0x001e220000001000 */
[----:B------:R-:W-:-:S11]  /*0a40*/  LOP3.LUT R18, R28, R9, RZ, 0x3c, !PT ;  /* 0x000000091c127212 */ /* 0x000fd600078e3cff */
[----:B------:R-:W-:-:S05]  /*0a50*/  @!P2 IMAD.IADD R19, R19, 0x1, -R26 ;  /* 0x000000011313a824 */ /* 0x000fca00078e0a1a */
[----:B------:R-:W-:Y:S01]  /*0a60*/  ISETP.GE.U32.AND P0, PT, R19, R26, PT ;  /* 0x0000001a1300720c */ /* 0x000fe20003f06070 */
[----:B------:R-:W-:Y:S01]  /*0a70*/  @!P2 VIADD R10, R10, 0x1 ;  /* 0x000000010a0aa836 */ /* 0x000fe20000000000 */
[----:B0-----:R-:W-:Y:S02]  /*0a80*/  IADD3 R19, PT, PT, R25, 0xffffffe, RZ ;  /* 0x0ffffffe19137810 */ /* 0x001fe40007ffe0ff */
[----:B------:R-:W-:Y:S02]  /*0a90*/  ISETP.GE.AND P1, PT, R18, RZ, PT ;  /* 0x000000ff1200720c */ /* 0x000fe40003f26270 */
[----:B------:R-:W-:Y:S02]  /*0aa0*/  ISETP.NE.AND P2, PT, R9, RZ, PT ;  /* 0x000000ff0900720c */ /* 0x000fe40003f45270 */
[----:B------:R-:W0:Y:S05]  /*0ab0*/  F2I.FTZ.U32.TRUNC.NTZ R19, R19 ;  /* 0x0000001300137305 */ /* 0x000e2a000021f000 */
[----:B------:R-:W-:-:S05]  /*0ac0*/  @P0 VIADD R10, R10, 0x1 ;  /* 0x000000010a0a0836 */ /* 0x000fca0000000000 */
[----:B------:R-:W-:Y:S02]  /*0ad0*/  @!P1 IADD3 R10, PT, PT, -R10, RZ, RZ ;  /* 0x000000ff0a0a9210 */ /* 0x000fe40007ffe1ff */
[----:B------:R-:W-:Y:S01]  /*0ae0*/  @!P2 LOP3.LUT R10, RZ, R9, RZ, 0x33, !PT ;  /* 0x00000009ff0aa212 */ /* 0x000fe200078e33ff */
[----:B------:R-:W-:Y:S02]  /*0af0*/  HFMA2 R18, -RZ, RZ, 0, 0 ;  /* 0x00000000ff127431 */ /* 0x000fe400000001ff */
[----:B0-----:R-:W-:Y:S02]  /*0b00*/  IMAD.MOV R27, RZ, RZ, -R19 ;  /* 0x000000ffff1b7224 */ /* 0x001fe400078e0a13 */
[----:B------:R-:W-:-:S04]  /*0b10*/  IMAD.MOV R25, RZ, RZ, -R10 ;  /* 0x000000ffff197224 */ /* 0x000fc800078e0a0a */
[----:B------:R-:W-:Y:S02]  /*0b20*/  IMAD R25, R9, R25, R28 ;  /* 0x0000001909197224 */ /* 0x000fe400078e021c */
[----:B------:R-:W-:Y:S01]  /*0b30*/  IMAD R9, R27, R24, RZ ;  /* 0x000000181b097224 */ /* 0x000fe200078e02ff */
[----:B--2---:R-:W-:-:S03]  /*0b40*/  IABS R27, R7 ;  /* 0x00000007001b7213 */ /* 0x004fc60000000000 */
[----:B------:R-:W-:Y:S01]  /*0b50*/  IMAD.HI.U32 R9, R19, R9, R18 ;  /* 0x0000000913097227 */ /* 0x000fe200078e0012 */
        /* <DEDUP_REMOVED lines=19> */
[----:B0-----:R-:W-:-:S04]  /*0c90*/  IMAD.MOV R24, RZ, RZ, -R19 ;  /* 0x000000ffff187224 */ /* 0x001fc800078e0a13 */
[----:B------:R-:W-:-:S04]  /*0ca0*/  IMAD.MOV R18, RZ, RZ, -R9 ;  /* 0x000000ffff127224 */ /* 0x000fc800078e0a09 */
[----:B------:R-:W-:Y:S01]  /*0cb0*/  IMAD R2, R2, R18, R25 ;  /* 0x0000001202027224 */ /* 0x000fe200078e0219 */
[----:B------:R-:W-:Y:S01]  /*0cc0*/  MOV R18, RZ ;  /* 0x000000ff00127202 */ /* 0x000fe20000000f00 */
[----:B------:R-:W-:Y:S01]  /*0cd0*/  IMAD R25, R24, R27, RZ ;  /* 0x0000001b18197224 */ /* 0x000fe200078e02ff */
[----:B------:R-:W-:-:S03]  /*0ce0*/  IABS R24, R7 ;  /* 0x0000000700187213 */ /* 0x000fc60000000000 */
[----:B------:R-:W-:Y:S01]  /*0cf0*/  IMAD.HI.U32 R18, R19, R25, R18 ;  /* 0x0000001913127227 */ /* 0x000fe200078e0012 */
[----:B------:R-:W-:Y:S01]  /*0d00*/  IABS R19, R2 ;  /* 0x0000000200137213 */ /* 0x000fe20000000000 */
[----:B------:R-:W2:Y:S02]  /*0d10*/  LDG.E R25, desc[UR14][R12.64+0xc] ;  /* 0x00000c0e0c197981 */ /* 0x000ea4000c1e1900 */
[----:B------:R-:W-:Y:S02]  /*0d20*/  IMAD.MOV R24, RZ, RZ, -R24 ;  /* 0x000000ffff187224 */ /* 0x000fe400078e0a18 */
[----:B------:R-:W-:-:S04]  /*0d30*/  IMAD.HI.U32 R26, R18, R19, RZ ;  /* 0x00000013121a7227 */ /* 0x000fc800078e00ff */
[----:B------:R-:W-:-:S05]  /*0d40*/  IMAD R18, R26, R24, R19 ;  /* 0x000000181a127224 */ /* 0x000fca00078e0213 */
[----:B------:R-:W-:-:S13]  /*0d50*/  ISETP.GT.U32.AND P2, PT, R27, R18, PT ;  /* 0x000000121b00720c */ /* 0x000fda0003f44070 */
[----:B------:R-:W-:-:S05]  /*0d60*/  @!P2 IMAD.IADD R18, R18, 0x1, -R27 ;  /* 0x000000011212a824 */ /* 0x000fca00078e0a1b */
[----:B------:R-:W-:Y:S02]  /*0d70*/  ISETP.GE.U32.AND P0, PT, R18, R27, PT ;  /* 0x0000001b1200720c */ /* 0x000fe40003f06070 */
[----:B---3--:R-:W-:-:S04]  /*0d80*/  IABS R24, R5 ;  /* 0x0000000500187213 */ /* 0x008fc80000000000 */
[----:B------:R-:W0:Y:S08]  /*0d90*/  I2F.RP R27, R24 ;  /* 0x00000018001b7306 */ /* 0x000e300000209400 */
[----:B0-----:R-:W0:Y:S01]  /*0da0*/  MUFU.RCP R27, R27 ;  /* 0x0000001b001b7308 */ /* 0x001e220000001000 */
[----:B----4-:R-:W-:Y:S01]  /*0db0*/  IMAD.WIDE R18, R21, 0x4, R14 ;  /* 0x0000000415127825 */ /* 0x010fe200078e020e */
[----:B------:R-:W-:-:S04]  /*0dc0*/  LOP3.LUT R21, R2, R7, RZ, 0x3c, !PT ;  /* 0x0000000702157212 */ /* 0x000fc800078e3cff */
[----:B------:R-:W-:Y:S01]  /*0dd0*/  ISETP.GE.AND P1, PT, R21, RZ, PT ;  /* 0x000000ff1500720c */ /* 0x000fe20003f26270 */
[----:B------:R1:W3:Y:S01]  /*0de0*/  LDG.E R19, desc[UR14][R18.64] ;  /* 0x0000000e12137981 */ /* 0x0002e2000c1e1900 */
[----:B0-----:R-:W-:Y:S01]  /*0df0*/  IADD3 R21, PT, PT, R27, 0xffffffe, RZ ;  /* 0x0ffffffe1b157810 */ /* 0x001fe20007ffe0ff */
[----:B------:R-:W-:Y:S01]  /*0e00*/  @!P2 VIADD R26, R26, 0x1 ;  /* 0x000000011a1aa836 */ /* 0x000fe20000000000 */
[----:B------:R-:W-:Y:S01]  /*0e10*/  ISETP.NE.AND P2, PT, R7, RZ, PT ;  /* 0x000000ff0700720c */ /* 0x000fe20003f45270 */
[----:B------:R-:W4:Y:S03]  /*0e20*/  LDG.E R27, desc[UR14][R16.64] ;  /* 0x0000000e101b7981 */ /* 0x000f26000c1e1900 */
[----:B------:R-:W0:Y:S01]  /*0e30*/  F2I.FTZ.U32.TRUNC.NTZ R21, R21 ;  /* 0x0000001500157305 */ /* 0x000e22000021f000 */
[----:B------:R-:W-:-:S05]  /*0e40*/  @P0 VIADD R26, R26, 0x1 ;  /* 0x000000011a1a0836 */ /* 0x000fca0000000000 */
[----:B------:R-:W-:-:S03]  /*0e50*/  @!P1 IADD3 R26, PT, PT, -R26, RZ, RZ ;  /* 0x000000ff1a1a9210 */ /* 0x000fc60007ffe1ff */
[----:B------:R-:W-:Y:S01]  /*0e60*/  @!P2 LOP3.LUT R26, RZ, R7, RZ, 0x33, !PT ;  /* 0x00000007ff1aa212 */ /* 0x000fe200078e33ff */
[----:B-----5:R-:W-:Y:S02]  /*0e70*/  IMAD R22, R23, R22, R6 ;  /* 0x0000001617167224 */ /* 0x020fe400078e0206 */
[----:B0-----:R-:W-:Y:S02]  /*0e80*/  IMAD.MOV R23, RZ, RZ, -R21 ;  /* 0x000000ffff177224 */ /* 0x001fe400078e0a15 */
[----:B------:R-:W-:Y:S02]  /*0e90*/  IMAD.MOV R6, RZ, RZ, -R26 ;  /* 0x000000ffff067224 */ /* 0x000fe400078e0a1a */
[----:B------:R-:W-:Y:S02]  /*0ea0*/  IMAD R29, R20, R11, R22 ;  /* 0x0000000b141d7224 */ /* 0x000fe400078e0216 */
[----:B------:R-:W-:Y:S02]  /*0eb0*/  HFMA2 R20, -RZ, RZ, 0, 0 ;  /* 0x00000000ff147431 */ /* 0x000fe400000001ff */
[----:B------:R-:W-:-:S02]  /*0ec0*/  IMAD R2, R7, R6, R2 ;  /* 0x0000000607027224 */ /* 0x000fc400078e0202 */
[----:B------:R-:W-:Y:S01]  /*0ed0*/  IMAD R23, R23, R24, RZ ;  /* 0x0000001817177224 */ /* 0x000fe200078e02ff */
[----:B------:R-:W5:Y:S01]  /*0ee0*/  LDG.E R7, desc[UR14][R16.64+-0x4] ;  /* 0xfffffc0e10077981 */ /* 0x000f62000c1e1900 */
[----:B------:R-:W-:Y:S02]  /*0ef0*/  IABS R11, R5 ;  /* 0x00000005000b7213 */ /* 0x000fe40000000000 */
[----:B------:R-:W-:Y:S01]  /*0f00*/  IMAD.HI.U32 R6, R21, R23, R20 ;  /* 0x0000001715067227 */ /* 0x000fe200078e0014 */
[----:B------:R-:W-:Y:S01]  /*0f10*/  IABS R21, R2 ;  /* 0x0000000200157213 */ /* 0x000fe20000000000 */
[----:B------:R-:W5:Y:S02]  /*0f20*/  LDG.E R23, desc[UR14][R16.64+0xc] ;  /* 0x00000c0e10177981 */ /* 0x000f64000c1e1900 */
[----:B-1----:R-:W-:Y:S02]  /*0f30*/  IMAD.MOV R18, RZ, RZ, -R11 ;  /* 0x000000ffff127224 */ /* 0x002fe400078e0a0b */
[----:B------:R-:W-:Y:S01]  /*0f40*/  IMAD.HI.U32 R6, R6, R21, RZ ;  /* 0x0000001506067227 */ /* 0x000fe200078e00ff */
[----:B------:R-:W5:Y:S03]  /*0f50*/  LDG.E R11, desc[UR14][R16.64+0x4] ;  /* 0x0000040e100b7981 */ /* 0x000f66000c1e1900 */
[----:B------:R-:W-:-:S02]  /*0f60*/  IMAD R18, R6, R18, R21 ;  /* 0x0000001206127224 */ /* 0x000fc400078e0215 */
[----:B------:R-:W5:Y:S03]  /*0f70*/  LDG.E R21, desc[UR14][R16.64+0x8] ;  /* 0x0000080e10157981 */ /* 0x000f66000c1e1900 */
[----:B------:R-:W-:-:S13]  /*0f80*/  ISETP.GT.U32.AND P2, PT, R24, R18, PT ;  /* 0x000000121800720c */ /* 0x000fda0003f44070 */
[----:B------:R-:W-:-:S05]  /*0f90*/  @!P2 IMAD.IADD R18, R18, 0x1, -R24 ;  /* 0x000000011212a824 */ /* 0x000fca00078e0a18 */
[----:B------:R-:W-:Y:S01]  /*0fa0*/  ISETP.GE.U32.AND P0, PT, R18, R24, PT ;  /* 0x000000181200720c */ /* 0x000fe20003f06070 */
[----:B------:R-:W-:Y:S01]  /*0fb0*/  @!P2 VIADD R6, R6, 0x1 ;  /* 0x000000010606a836 */ /* 0x000fe20000000000 */
[----:B------:R-:W-:-:S11]  /*0fc0*/  ISETP.NE.AND P2, PT, R5, RZ, PT ;  /* 0x000000ff0500720c */ /* 0x000fd60003f45270 */
[----:B------:R-:W-:Y:S01]  /*0fd0*/  @P0 VIADD R6, R6, 0x1 ;  /* 0x0000000106060836 */ /* 0x000fe20000000000 */
[----:B--2---:R-:W-:-:S04]  /*0fe0*/  IABS R20, R25 ;  /* 0x0000001900147213 */ /* 0x004fc80000000000 */
[----:B------:R-:W0:Y:S08]  /*0ff0*/  I2F.RP R22, R20 ;  /* 0x0000001400167306 */ /* 0x000e300000209400 */
[----:B0-----:R-:W0:Y:S02]  /*1000*/  MUFU.RCP R22, R22 ;  /* 0x0000001600167308 */ /* 0x001e240000001000 */
[----:B0-----:R-:W-:Y:S01]  /*1010*/  IADD3 R18, PT, PT, R22, 0xffffffe, RZ ;  /* 0x0ffffffe16127810 */ /* 0x001fe20007ffe0ff */
[----:B---3--:R-:W-:Y:S01]  /*1020*/  IMAD R29, R8, R19, R29 ;  /* 0x00000013081d7224 */ /* 0x008fe200078e021d */
[----:B------:R-:W-:-:S04]  /*1030*/  LOP3.LUT R8, R2, R5, RZ, 0x3c, !PT ;  /* 0x0000000502087212 */ /* 0x000fc800078e3cff */
[----:B------:R-:W-:Y:S01]  /*1040*/  ISETP.GE.AND P1, PT, R8, RZ, PT ;  /* 0x000000ff0800720c */ /* 0x000fe20003f26270 */
[----:B------:R-:W0:Y:S01]  /*1050*/  F2I.FTZ.U32.TRUNC.NTZ R19, R18 ;  /* 0x0000001200137305 */ /* 0x000e22000021f000 */
[----:B------:R-:W-:-:S11]  /*1060*/  MOV R8, R6 ;  /* 0x0000000600087202 */ /* 0x000fd60000000f00 */
[----:B------:R-:W-:Y:S01]  /*1070*/  @!P1 IMAD.MOV R8, RZ, RZ, -R8 ;  /* 0x000000ffff089224 */ /* 0x000fe200078e0a08 */
[----:B------:R-:W-:Y:S01]  /*1080*/  @!P2 LOP3.LUT R8, RZ, R5, RZ, 0x33, !PT ;  /* 0x00000005ff08a212 */ /* 0x000fe200078e33ff */
[----:B0-----:R-:W-:-:S03]  /*1090*/  IMAD.MOV R22, RZ, RZ, -R19 ;  /* 0x000000ffff167224 */ /* 0x001fc600078e0a13 */
[----:B------:R-:W-:Y:S01]  /*10a0*/  IADD3 R6, PT, PT, -R8, RZ, RZ ;  /* 0x000000ff08067210 */ /* 0x000fe20007ffe1ff */
[----:B------:R-:W-:-:S04]  /*10b0*/  IMAD.MOV.U32 R18, RZ, RZ, RZ ;  /* 0x000000ffff127224 */ /* 0x000fc800078e00ff */
[----:B------:R-:W-:Y:S02]  /*10c0*/  IMAD R2, R5, R6, R2 ;  /* 0x0000000605027224 */ /* 0x000fe400078e0202 */
[----:B------:R-:W-:-:S04]  /*10d0*/  IMAD R5, R22, R20, RZ ;  /* 0x0000001416057224 */ /* 0x000fc800078e02ff */
[----:B------:R-:W-:-:S04]  /*10e0*/  IMAD.HI.U32 R5, R19, R5, R18 ;  /* 0x0000000513057227 */ /* 0x000fc800078e0012 */
[----:B----4-:R-:W-:-:S04]  /*10f0*/  IMAD.WIDE R18, R27, 0x4, R14 ;  /* 0x000000041b127825 */ /* 0x010fc800078e020e */
[--C-:B-----5:R-:W-:Y:S01]  /*1100*/  IMAD.WIDE R6, R7, 0x4, R14.reuse ;  /* 0x0000000407067825 */ /* 0x120fe200078e020e */
[----:B------:R-:W2:Y:S04]  /*1110*/  LDG.E R24, desc[UR14][R18.64] ;  /* 0x0000000e12187981 */ /* 0x000ea8000c1e1900 */
[----:B------:R0:W3:Y:S02]  /*1120*/  LDG.E R22, desc[UR14][R6.64] ;  /* 0x0000000e06167981 */ /* 0x0000e4000c1e1900 */
[----:B0-----:R-:W-:-:S04]  /*1130*/  IMAD.WIDE R6, R11, 0x4, R14 ;  /* 0x000000040b067825 */ /* 0x001fc800078e020e */
[--C-:B------:R-:W-:Y:S01]  /*1140*/  IMAD.WIDE R18, R21, 0x4, R14.reuse ;  /* 0x0000000415127825 */ /* 0x100fe200078e020e */
[----:B------:R0:W4:Y:S04]  /*1150*/  LDG.E R11, desc[UR14][R6.64] ;  /* 0x0000000e060b7981 */ /* 0x000128000c1e1900 */
[----:B------:R-:W5:Y:S01]  /*1160*/  LDG.E R21, desc[UR14][R18.64] ;  /* 0x0000000e12157981 */ /* 0x000f62000c1e1900 */
[----:B0-----:R-:W-:-:S05]  /*1170*/  IMAD.WIDE R6, R23, 0x4, R14 ;  /* 0x0000000417067825 */ /* 0x001fca00078e020e */
[----:B------:R0:W5:Y:S01]  /*1180*/  LDG.E R23, desc[UR14][R6.64] ;  /* 0x0000000e06177981 */ /* 0x000162000c1e1900 */
[----:B------:R-:W-:Y:S02]  /*1190*/  IABS R27, R25 ;  /* 0x00000019001b7213 */ /* 0x000fe40000000000 */
[----:B------:R-:W-:-:S03]  /*11a0*/  IABS R28, R2 ;  /* 0x00000002001c7213 */ /* 0x000fc60000000000 */
[----:B------:R-:W-:Y:S02]  /*11b0*/  IMAD.MOV R27, RZ, RZ, -R27 ;  /* 0x000000ffff1b7224 */ /* 0x000fe400078e0a1b */
[----:B------:R-:W-:-:S04]  /*11c0*/  IMAD.HI.U32 R5, R5, R28, RZ ;  /* 0x0000001c05057227 */ /* 0x000fc800078e00ff */
[----:B------:R-:W-:-:S05]  /*11d0*/  IMAD R27, R5, R27, R28 ;  /* 0x0000001b051b7224 */ /* 0x000fca00078e021c */
[----:B------:R-:W-:Y:S02]  /*11e0*/  ISETP.GT.U32.AND P2, PT, R20, R27, PT ;  /* 0x0000001b1400720c */ /* 0x000fe40003f44070 */
[----:B0-----:R-:W-:-:S11]  /*11f0*/  LOP3.LUT R6, R2, R25, RZ, 0x3c, !PT ;  /* 0x0000001902067212 */ /* 0x001fd600078e3cff */
[----:B------:R-:W-:-:S04]  /*1200*/  @!P2 IADD3 R27, PT, PT, R27, -R20, RZ ;  /* 0x800000141b1ba210 */ /* 0x000fc80007ffe0ff */
[----:B------:R-:W-:Y:S01]  /*1210*/  ISETP.GE.U32.AND P0, PT, R27, R20, PT ;  /* 0x000000141b00720c */ /* 0x000fe20003f06070 */
[----:B------:R-:W-:Y:S01]  /*1220*/  @!P2 VIADD R5, R5, 0x1 ;  /* 0x000000010505a836 */ /* 0x000fe20000000000 */
[----:B------:R-:W-:Y:S02]  /*1230*/  ISETP.GE.AND P1, PT, R6, RZ, PT ;  /* 0x000000ff0600720c */ /* 0x000fe40003f26270 */
[----:B------:R-:W-:Y:S01]  /*1240*/  ISETP.NE.AND P2, PT, R25, RZ, PT ;  /* 0x000000ff1900720c */ /* 0x000fe20003f45270 */
[----:B------:R-:W-:-:S08]  /*1250*/  VIADD R4, R4, 0x8 ;  /* 0x0000000804047836 */ /* 0x000fd00000000000 */
[----:B------:R-:W-:Y:S01]  /*1260*/  @P0 VIADD R5, R5, 0x1 ;  /* 0x0000000105050836 */ /* 0x000fe20000000000 */
[----:B------:R-:W-:-:S04]  /*1270*/  ISETP.NE.AND P0, PT, R4, RZ, PT ;  /* 0x000000ff0400720c */ /* 0x000fc80003f05270 */
[----:B------:R-:W-:-:S05]  /*1280*/  MOV R6, R5 ;  /* 0x0000000500067202 */ /* 0x000fca0000000f00 */
[----:B------:R-:W-:Y:S01]  /*1290*/  @!P1 IMAD.MOV R6, RZ, RZ, -R6 ;  /* 0x000000ffff069224 */ /* 0x000fe200078e0a06 */
[----:B------:R-:W-:Y:S02]  /*12a0*/  @!P2 LOP3.LUT R6, RZ, R25, RZ, 0x33, !PT ;  /* 0x00000019ff06a212 */ /* 0x000fe400078e33ff */
[----:B------:R-:W-:Y:S02]  /*12b0*/  IADD3 R12, P1, PT, R12, 0x20, RZ ;  /* 0x000000200c0c7810 */ /* 0x000fe40007f3e0ff */
[----:B------:R-:W-:Y:S02]  /*12c0*/  IADD3 R16, P2, PT, R16, 0x20, RZ ;  /* 0x0000002010107810 */ /* 0x000fe40007f5e0ff */
[----:B------:R-:W-:Y:S01]  /*12d0*/  IADD3 R5, PT, PT, -R6, RZ, RZ ;  /* 0x000000ff06057210 */ /* 0x000fe20007ffe1ff */
[----:B------:R-:W-:Y:S02]  /*12e0*/  IMAD.X R13, RZ, RZ, R13, P1 ;  /* 0x000000ffff0d7224 */ /* 0x000fe400008e060d */
[----:B------:R-:W-:-:S02]  /*12f0*/  IMAD.X R17, RZ, RZ, R17, P2 ;  /* 0x000000ffff117224 */ /* 0x000fc400010e0611 */
[----:B------:R-:W-:Y:S02]  /*1300*/  IMAD R5, R25, R5, R2 ;  /* 0x0000000519057224 */ /* 0x000fe400078e0202 */
[----:B---3--:R-:W-:-:S04]  /*1310*/  IMAD R22, R10, R22, R29 ;  /* 0x000000160a167224 */ /* 0x008fc800078e021d */
[----:B--2---:R-:W-:-:S04]  /*1320*/  IMAD R22, R9, R24, R22 ;  /* 0x0000001809167224 */ /* 0x004fc800078e0216 */
[----:B----4-:R-:W-:-:S04]  /*1330*/  IMAD R11, R26, R11, R22 ;  /* 0x0000000b1a0b7224 */ /* 0x010fc800078e0216 */
[----:B-----5:R-:W-:-:S04]  /*1340*/  IMAD R11, R8, R21, R11 ;  /* 0x00000015080b7224 */ /* 0x020fc800078e020b */
[----:B------:R-:W-:Y:S01]  /*1350*/  IMAD R6, R6, R23, R11 ;  /* 0x0000001706067224 */ /* 0x000fe200078e020b */
[----:B------:R-:W-:Y:S06]  /*1360*/  @P0 BRA `(.L_x_232) ;  /* 0xffffffec00f80947 */ /* 0x000fec000383ffff */
[----:B------:R-:W-:-:S07]  /*1370*/  MOV R4, UR12 ;  /* 0x0000000c00047c02 */ /* 0x000fce0008000f00 */
.L_x_231:
[----:B------:R-:W-:-:S09]  /*1380*/  UISETP.NE.AND UP0, UPT, UR10, URZ, UPT ;  /* 0x000000ff0a00728c */ /* 0x000fd2000bf05270 */
[----:B------:R-:W-:Y:S05]  /*1390*/  BRA.U !UP0, `(.L_x_233) ;  /* 0x00000011083c7547 */ /* 0x000fea000b800000 */
[----:B------:R-:W-:Y:S02]  /*13a0*/  UIADD3 UR5, UPT, UPT, UR10, -0x1, URZ ;  /* 0xffffffff0a057890 */ /* 0x000fe4000fffe0ff */
[----:B------:R-:W-:Y:S02]  /*13b0*/  UISETP.NE.AND UP1, UPT, UR11, URZ, UPT ;  /* 0x000000ff0b00728c */ /* 0x000fe4000bf25270 */
[----:B------:R-:W-:-:S09]  /*13c0*/  UISETP.GE.U32.AND UP0, UPT, UR5, 0x3, UPT ;  /* 0x000000030500788c */ /* 0x000fd2000bf06070 */
[----:B------:R-:W-:Y:S05]  /*13d0*/  BRA.U !UP0, `(.L_x_234) ;  /* 0x0000000908447547 */ /* 0x000fea000b800000 */
[----:B------:R-:W0:Y:S01]  /*13e0*/  LDC.64 R8, c[0x0][0x390] ;  /* 0x0000e400ff087b82 */ /* 0x000e220000000a00 */
[----:B------:R-:W1:Y:S07]  /*13f0*/  LDCU UR5, c[0x0][0x398] ;  /* 0x00007300ff0577ac */ /* 0x000e6e0008000800 */
[----:B------:R-:W2:Y:S01]  /*1400*/  LDC.64 R10, c[0x0][0x390] ;  /* 0x0000e400ff0a7b82 */ /* 0x000ea20000000a00 */
[----:B-1----:R-:W-:-:S05]  /*1410*/  IADD3 R2, P0, PT, R4, UR5, RZ ;  /* 0x0000000504027c10 */ /* 0x002fca000ff1e0ff */
[----:B------:R-:W-:Y:S01]  /*1420*/  IMAD.X R7, RZ, RZ, UR4, P0 ;  /* 0x00000004ff077e24 */ /* 0x000fe200080e06ff */
[----:B0-----:R-:W-:-:S04]  /*1430*/  LEA R24, P0, R2, R8, 0x2 ;  /* 0x0000000802187211 */ /* 0x001fc800078010ff */
[----:B------:R-:W-:-:S05]  /*1440*/  LEA.HI.X R25, R2, R9, R7, 0x2, P0 ;  /* 0x0000000902197211 */ /* 0x000fca00000f1407 */
[----:B------:R-:W3:Y:S01]  /*1450*/  LDG.E R20, desc[UR14][R24.64] ;  /* 0x0000000e18147981 */ /* 0x000ee2000c1e1900 */
[----:B------:R-:W-:-:S03]  /*1460*/  IADD3 R2, P0, PT, R4, UR13, RZ ;  /* 0x0000000d04027c10 */ /* 0x000fc6000ff1e0ff */
[----:B------:R-:W4:Y:S02]  /*1470*/  LDG.E R16, desc[UR14][R24.64+0x4] ;  /* 0x0000040e18107981 */ /* 0x000f24000c1e1900 */
[----:B------:R-:W-:Y:S01]  /*1480*/  IMAD.X R7, RZ, RZ, UR16, P0 ;  /* 0x00000010ff077e24 */ /* 0x000fe200080e06ff */
[----:B------:R-:W-:-:S04]  /*1490*/  LEA R8, P0, R2, R8, 0x2 ;  /* 0x0000000802087211 */ /* 0x000fc800078010ff */
[----:B------:R-:W-:Y:S02]  /*14a0*/  LEA.HI.X R9, R2, R9, R7, 0x2, P0 ;  /* 0x0000000902097211 */ /* 0x000fe400000f1407 */
[----:B------:R-:W5:Y:S04]  /*14b0*/  LDG.E R7, desc[UR14][R24.64+0x8] ;  /* 0x0000080e18077981 */ /* 0x000f68000c1e1900 */
[----:B------:R-:W2:Y:S04]  /*14c0*/  LDG.E R19, desc[UR14][R8.64] ;  /* 0x0000000e08137981 */ /* 0x000ea8000c1e1900 */
[----:B------:R-:W4:Y:S04]  /*14d0*/  LDG.E R13, desc[UR14][R8.64+0x4] ;  /* 0x0000040e080d7981 */ /* 0x000f28000c1e1900 */
[----:B------:R-:W5:Y:S04]  /*14e0*/  LDG.E R15, desc[UR14][R8.64+0x8] ;  /* 0x0000080e080f7981 */ /* 0x000f68000c1e1900 */
[----:B------:R-:W5:Y:S04]  /*14f0*/  LDG.E R23, desc[UR14][R8.64+0xc] ;  /* 0x00000c0e08177981 */ /* 0x000f68000c1e1900 */
[----:B------:R0:W5:Y:S01]  /*1500*/  LDG.E R2, desc[UR14][R24.64+0xc] ;  /* 0x00000c0e18027981 */ /* 0x000162000c1e1900 */
[----:B---3--:R-:W-:-:S04]  /*1510*/  IABS R21, R20 ;  /* 0x0000001400157213 */ /* 0x008fc80000000000 */
[----:B------:R-:W1:Y:S08]  /*1520*/  I2F.RP R22, R21 ;  /* 0x0000001500167306 */ /* 0x000e700000209400 */
[----:B-1----:R-:W1:Y:S01]  /*1530*/  MUFU.RCP R22, R22 ;  /* 0x0000001600167308 */ /* 0x002e620000001000 */
[----:B--2---:R-:W-:-:S04]  /*1540*/  IMAD.WIDE R18, R19, 0x4, R10 ;  /* 0x0000000413127825 */ /* 0x004fc800078e020a */
[--C-:B----4-:R-:W-:Y:S01]  /*1550*/  IMAD.WIDE R12, R13, 0x4, R10.reuse ;  /* 0x000000040d0c7825 */ /* 0x110fe200078e020a */
[----:B------:R-:W2:Y:S03]  /*1560*/  LDG.E R17, desc[UR14][R18.64] ;  /* 0x0000000e12117981 */ /* 0x000ea6000c1e1900 */
[--C-:B-----5:R-:W-:Y:S02]  /*1570*/  IMAD.WIDE R14, R15, 0x4, R10.reuse ;  /* 0x000000040f0e7825 */ /* 0x120fe400078e020a */
[----:B------:R3:W4:Y:S02]  /*1580*/  LDG.E R12, desc[UR14][R12.64] ;  /* 0x0000000e0c0c7981 */ /* 0x000724000c1e1900 */
[----:B------:R-:W-:Y:S02]  /*1590*/  IMAD.WIDE R10, R23, 0x4, R10 ;  /* 0x00000004170a7825 */ /* 0x000fe400078e020a */
[----:B------:R-:W5:Y:S01]  /*15a0*/  LDG.E R14, desc[UR14][R14.64] ;  /* 0x0000000e0e0e7981 */ /* 0x000f62000c1e1900 */
[----:B-1----:R-:W-:-:S03]  /*15b0*/  IADD3 R26, PT, PT, R22, 0xffffffe, RZ ;  /* 0x0ffffffe161a7810 */ /* 0x002fc60007ffe0ff */
[----:B------:R1:W5:Y:S01]  /*15c0*/  LDG.E R10, desc[UR14][R10.64] ;  /* 0x0000000e0a0a7981 */ /* 0x000362000c1e1900 */
[----:B------:R-:W3:Y:S01]  /*15d0*/  F2I.FTZ.U32.TRUNC.NTZ R9, R26 ;  /* 0x0000001a00097305 */ /* 0x000ee2000021f000 */
[----:B------:R-:W-:Y:S02]  /*15e0*/  IABS R22, R5 ;  /* 0x0000000500167213 */ /* 0x000fe40000000000 */
[----:B0-----:R-:W-:Y:S01]  /*15f0*/  IABS R24, R20 ;  /* 0x0000001400187213 */ /* 0x001fe20000000000 */
[----:B---3--:R-:W-:-:S04]  /*1600*/  IMAD.MOV R8, RZ, RZ, -R9 ;  /* 0x000000ffff087224 */ /* 0x008fc800078e0a09 */
[----:B------:R-:W-:Y:S02]  /*1610*/  IMAD R23, R8, R21, RZ ;  /* 0x0000001508177224 */ /* 0x000fe400078e02ff */
[----:B------:R-:W-:-:S04]  /*1620*/  IMAD.MOV.U32 R8, RZ, RZ, RZ ;  /* 0x000000ffff087224 */ /* 0x000fc800078e00ff */
[----:B------:R-:W-:Y:S01]  /*1630*/  IMAD.HI.U32 R8, R9, R23, R8 ;  /* 0x0000001709087227 */ /* 0x000fe200078e0008 */
[----:B------:R-:W-:Y:S02]  /*1640*/  MOV R9, R22 ;  /* 0x0000001600097202 */ /* 0x000fe40000000f00 */
[----:B------:R-:W-:Y:S01]  /*1650*/  IABS R13, R16 ;  /* 0x00000010000d7213 */ /* 0x000fe20000000000 */
[----:B------:R-:W-:Y:S02]  /*1660*/  IMAD.MOV R18, RZ, RZ, -R24 ;  /* 0x000000ffff127224 */ /* 0x000fe400078e0a18 */
[----:B-1----:R-:W-:Y:S01]  /*1670*/  IMAD.HI.U32 R11, R8, R9, RZ ;  /* 0x00000009080b7227 */ /* 0x002fe200078e00ff */
[----:B------:R-:W0:Y:S03]  /*1680*/  I2F.RP R15, R13 ;  /* 0x0000000d000f7306 */ /* 0x000e260000209400 */
[----:B------:R-:W-:-:S05]  /*1690*/  IMAD R8, R11, R18, R9 ;  /* 0x000000120b087224 */ /* 0x000fca00078e0209 */
[----:B------:R-:W-:Y:S01]  /*16a0*/  ISETP.GT.U32.AND P2, PT, R21, R8, PT ;  /* 0x000000081500720c */ /* 0x000fe20003f44070 */
[----:B0-----:R-:W0:-:S12]  /*16b0*/  MUFU.RCP R15, R15 ;  /* 0x0000000f000f7308 */ /* 0x001e180000001000 */
[----:B------:R-:W-:-:S05]  /*16c0*/  @!P2 IMAD.IADD R8, R8, 0x1, -R21 ;  /* 0x000000010808a824 */ /* 0x000fca00078e0a15 */
[----:B------:R-:W-:Y:S02]  /*16d0*/  ISETP.GE.U32.AND P0, PT, R8, R21, PT ;  /* 0x000000150800720c */ /* 0x000fe40003f06070 */
[----:B------:R-:W-:Y:S01]  /*16e0*/  LOP3.LUT R8, R5, R20, RZ, 0x3c, !PT ;  /* 0x0000001405087212 */ /* 0x000fe200078e3cff */
[----:B------:R-:W-:Y:S01]  /*16f0*/  @!P2 VIADD R11, R11, 0x1 ;  /* 0x000000010b0ba836 */ /* 0x000fe20000000000 */
[----:B------:R-:W-:Y:S02]  /*1700*/  ISETP.NE.AND P2, PT, R20, RZ, PT ;  /* 0x000000ff1400720c */ /* 0x000fe40003f45270 */
[----:B------:R-:W-:Y:S02]  /*1710*/  ISETP.GE.AND P1, PT, R8, RZ, PT ;  /* 0x000000ff0800720c */ /* 0x000fe40003f26270 */
[----:B0-----:R-:W-:-:S04]  /*1720*/  IADD3 R8, PT, PT, R15, 0xffffffe, RZ ;  /* 0x0ffffffe0f087810 */ /* 0x001fc80007ffe0ff */
[----:B------:R0:W1:Y:S01]  /*1730*/  F2I.FTZ.U32.TRUNC.NTZ R9, R8 ;  /* 0x0000000800097305 */ /* 0x000062000021f000 */
[----:B------:R-:W-:-:S06]  /*1740*/  @P0 VIADD R11, R11, 0x1 ;  /* 0x000000010b0b0836 */ /* 0x000fcc0000000000 */
[----:B------:R-:W-:Y:S02]  /*1750*/  @!P1 IADD3 R11, PT, PT, -R11, RZ, RZ ;  /* 0x000000ff0b0b9210 */ /* 0x000fe40007ffe1ff */
[----:B------:R-:W-:Y:S01]  /*1760*/  @!P2 LOP3.LUT R11, RZ, R20, RZ, 0x33, !PT ;  /* 0x00000014ff0ba212 */ /* 0x000fe200078e33ff */
[----:B0-----:R-:W-:-:S04]  /*1770*/  HFMA2 R8, -RZ, RZ, 0, 0 ;  /* 0x00000000ff087431 */ /* 0x001fc800000001ff */
[----:B------:R-:W-:Y:S02]  /*1780*/  IMAD.MOV R15, RZ, RZ, -R11 ;  /* 0x000000ffff0f7224 */ /* 0x000fe400078e0a0b */
[----:B-1----:R-:W-:Y:S02]  /*1790*/  IMAD.MOV R18, RZ, RZ, -R9 ;  /* 0x000000ffff127224 */ /* 0x002fe400078e0a09 */
[----:B------:R-:W-:Y:S01]  /*17a0*/  IMAD R15, R20, R15, R5 ;  /* 0x0000000f140f7224 */ /* 0x000fe200078e0205 */
[----:B------:R-:W-:Y:S01]  /*17b0*/  IABS R19, R16 ;  /* 0x0000001000137213 */ /* 0x000fe20000000000 */
[----:B------:R-:W-:-:S03]  /*17c0*/  IMAD R5, R18, R13, RZ ;  /* 0x0000000d12057224 */ /* 0x000fc600078e02ff */
[----:B------:R-:W-:Y:S01]  /*17d0*/  IABS R18, R15 ;  /* 0x0000000f00127213 */ /* 0x000fe20000000000 */
[----:B------:R-:W-:-:S04]  /*17e0*/  IMAD.HI.U32 R8, R9, R5, R8 ;  /* 0x0000000509087227 */ /* 0x000fc800078e0008 */
[----:B------:R-:W-:Y:S02]  /*17f0*/  IMAD.MOV R19, RZ, RZ, -R19 ;  /* 0x000000ffff137224 */ /* 0x000fe400078e0a13 */
[----:B------:R-:W-:-:S03]  /*1800*/  IMAD.MOV.U32 R9, RZ, RZ, R18 ;  /* 0x000000ffff097224 */ /* 0x000fc600078e0012 */
[----:B------:R-:W-:Y:S01]  /*1810*/  MOV R18, R19 ;  /* 0x0000001300127202 */ /* 0x000fe20000000f00 */
[----:B------:R-:W-:Y:S01]  /*1820*/  IMAD.HI.U32 R8, R8, R9, RZ ;  /* 0x0000000908087227 */ /* 0x000fe200078e00ff */
[----:B------:R-:W-:-:S03]  /*1830*/  IABS R5, R7 ;  /* 0x0000000700057213 */ /* 0x000fc60000000000 */
        /* <DEDUP_REMOVED lines=13> */
[----:B------:R-:W0:Y:S04]  /*1910*/  F2I.FTZ.U32.TRUNC.NTZ R9, R9 ;  /* 0x0000000900097305 */ /* 0x000e28000021f000 */
[----:B------:R-:W-:Y:S02]  /*1920*/  @!P1 IADD3 R13, PT, PT, -R13, RZ, RZ ;  /* 0x000000ff0d0d9210 */ /* 0x000fe40007ffe1ff */
[----:B------:R-:W-:-:S05]  /*1930*/  @!P2 LOP3.LUT R13, RZ, R16, RZ, 0x33, !PT ;  /* 0x00000010ff0da212 */ /* 0x000fca00078e33ff */
[----:B------:R-:W-:-:S04]  /*1940*/  IMAD.MOV R8, RZ, RZ, -R13 ;  /* 0x000000ffff087224 */ /* 0x000fc800078e0a0d */
[----:B------:R-:W-:Y:S02]  /*1950*/  IMAD R16, R16, R8, R15 ;  /* 0x0000000810107224 */ /* 0x000fe400078e020f */
[----:B------:R-:W-:Y:S02]  /*1960*/  HFMA2 R8, -RZ, RZ, 0, 0 ;  /* 0x00000000ff087431 */ /* 0x000fe400000001ff */
[----:B0-----:R-:W-:Y:S01]  /*1970*/  IMAD.MOV R18, RZ, RZ, -R9 ;  /* 0x000000ffff127224 */ /* 0x001fe200078e0a09 */
[----:B------:R-:W-:-:S03]  /*1980*/  IABS R19, R7 ;  /* 0x0000000700137213 */ /* 0x000fc60000000000 */
[----:B------:R-:W-:Y:S01]  /*1990*/  IMAD R15, R18, R5, RZ ;  /* 0x00000005120f7224 */ /* 0x000fe200078e02ff */
[----:B------:R-:W-:Y:S01]  /*19a0*/  IABS R18, R16 ;  /* 0x0000001000127213 */ /* 0x000fe20000000000 */
[----:B------:R-:W-:Y:S02]  /*19b0*/  IMAD.MOV R19, RZ, RZ, -R19 ;  /* 0x000000ffff137224 */ /* 0x000fe400078e0a13 */
[----:B------:R-:W-:-:S04]  /*19c0*/  IMAD.HI.U32 R8, R9, R15, R8 ;  /* 0x0000000f09087227 */ /* 0x000fc800078e0008 */
[----:B------:R-:W-:Y:S01]  /*19d0*/  IMAD.MOV.U32 R9, RZ, RZ, R18 ;  /* 0x000000ffff097224 */ /* 0x000fe200078e0012 */
[----:B------:R-:W-:-:S03]  /*19e0*/  MOV R18, R19 ;  /* 0x0000001300127202 */ /* 0x000fc60000000f00 */
[----:B------:R-:W-:Y:S01]  /*19f0*/  IMAD.HI.U32 R8, R8, R9, RZ ;  /* 0x0000000908087227 */ /* 0x000fe200078e00ff */
[----:B------:R-:W-:-:S03]  /*1a00*/  IABS R15, R2 ;  /* 0x00000002000f7213 */ /* 0x000fc60000000000 */
[----:B------:R-:W-:Y:S01]  /*1a10*/  IMAD R18, R8, R18, R9 ;  /* 0x0000001208127224 */ /* 0x000fe200078e0209 */
[----:B------:R-:W0:Y:S04]  /*1a20*/  I2F.RP R19, R15 ;  /* 0x0000000f00137306 */ /* 0x000e280000209400 */
[----:B------:R-:W-:-:S04]  /*1a30*/  ISETP.GT.U32.AND P2, PT, R5, R18, PT ;  /* 0x000000120500720c */ /* 0x000fc80003f44070 */
[----:B0-----:R-:W0:Y:S09]  /*1a40*/  MUFU.RCP R19, R19 ;  /* 0x0000001300137308 */ /* 0x001e320000001000 */
[----:B------:R-:W-:-:S05]  /*1a50*/  @!P2 IMAD.IADD R18, R18, 0x1, -R5 ;  /* 0x000000011212a824 */ /* 0x000fca00078e0a05 */
[----:B------:R-:W-:Y:S02]  /*1a60*/  ISETP.GE.U32.AND P0, PT, R18, R5, PT ;  /* 0x000000051200720c */ /* 0x000fe40003f06070 */
[----:B------:R-:W-:Y:S02]  /*1a70*/  LOP3.LUT R5, R16, R7, RZ, 0x3c, !PT ;  /* 0x0000000710057212 */ /* 0x000fe400078e3cff */
[----:B------:R-:W-:Y:S02]  /*1a80*/  @!P2 IADD3 R8, PT, PT, R8, 0x1, RZ ;  /* 0x000000010808a810 */ /* 0x000fe40007ffe0ff */
[----:B------:R-:W-:Y:S02]  /*1a90*/  ISETP.GE.AND P1, PT, R5, RZ, PT ;  /* 0x000000ff0500720c */ /* 0x000fe40003f26270 */
[----:B------:R-:W-:Y:S01]  /*1aa0*/  ISETP.NE.AND P2, PT, R7, RZ, PT ;  /* 0x000000ff0700720c */ /* 0x000fe20003f45270 */
[----:B0-----:R-:W-:-:S04]  /*1ab0*/  VIADD R9, R19, 0xffffffe ;  /* 0x0ffffffe13097836 */ /* 0x001fc80000000000 */
[----:B------:R-:W-:Y:S02]  /*1ac0*/  @P0 VIADD R8, R8, 0x1 ;  /* 0x0000000108080836 */ /* 0x000fe40000000000 */
[----:B------:R-:W0:Y:S02]  /*1ad0*/  F2I.FTZ.U32.TRUNC.NTZ R9, R9 ;  /* 0x0000000900097305 */ /* 0x000e24000021f000 */
[----:B------:R-:W-:-:S05]  /*1ae0*/  IMAD.MOV.U32 R5, RZ, RZ, R8 ;  /* 0x000000ffff057224 */ /* 0x000fca00078e0008 */
[----:B------:R-:W-:Y:S02]  /*1af0*/  @!P1 IADD3 R5, PT, PT, -R5, RZ, RZ ;  /* 0x000000ff05059210 */ /* 0x000fe40007ffe1ff */
[----:B------:R-:W-:-:S05]  /*1b00*/  @!P2 LOP3.LUT R5, RZ, R7, RZ, 0x33, !PT ;  /* 0x00000007ff05a212 */ /* 0x000fca00078e33ff */
[----:B------:R-:W-:Y:S02]  /*1b10*/  IMAD.MOV R8, RZ, RZ, -R5 ;  /* 0x000000ffff087224 */ /* 0x000fe400078e0a05 */
[----:B0-----:R-:W-:Y:S02]  /*1b20*/  IMAD.MOV R18, RZ, RZ, -R9 ;  /* 0x000000ffff127224 */ /* 0x001fe400078e0a09 */
[----:B------:R-:W-:Y:S02]  /*1b30*/  IMAD R7, R7, R8, R16 ;  /* 0x0000000807077224 */ /* 0x000fe400078e0210 */
[----:B------:R-:W-:Y:S02]  /*1b40*/  HFMA2 R8, -RZ, RZ, 0, 0 ;  /* 0x00000000ff087431 */ /* 0x000fe400000001ff */
[----:B------:R-:W-:Y:S01]  /*1b50*/  IMAD R19, R18, R15, RZ ;  /* 0x0000000f12137224 */ /* 0x000fe200078e02ff */
[----:B------:R-:W-:Y:S02]  /*1b60*/  IABS R18, R2 ;  /* 0x0000000200127213 */ /* 0x000fe40000000000 */
[----:B------:R-:W-:-:S03]  /*1b70*/  IABS R16, R7 ;  /* 0x0000000700107213 */ /* 0x000fc60000000000 */
[----:B------:R-:W-:Y:S02]  /*1b80*/  IMAD.MOV R18, RZ, RZ, -R18 ;  /* 0x000000ffff127224 */ /* 0x000fe400078e0a12 */
[----:B------:R-:W-:-:S04]  /*1b90*/  IMAD.HI.U32 R8, R9, R19, R8 ;  /* 0x0000001309087227 */ /* 0x000fc800078e0008 */
[----:B------:R-:W-:Y:S01]  /*1ba0*/  IMAD.MOV.U32 R9, RZ, RZ, R16 ;  /* 0x000000ffff097224 */ /* 0x000fe200078e0010 */
[----:B------:R-:W-:-:S03]  /*1bb0*/  MOV R16, R18 ;  /* 0x0000001200107202 */ /* 0x000fc60000000f00 */
[----:B------:R-:W-:-:S04]  /*1bc0*/  IMAD.HI.U32 R8, R8, R9, RZ ;  /* 0x0000000908087227 */ /* 0x000fc800078e00ff */
[----:B------:R-:W-:-:S05]  /*1bd0*/  IMAD R16, R8, R16, R9 ;  /* 0x0000001008107224 */ /* 0x000fca00078e0209 */
[----:B------:R-:W-:Y:S02]  /*1be0*/  ISETP.GT.U32.AND P2, PT, R15, R16, PT ;  /* 0x000000100f00720c */ /* 0x000fe40003f44070 */
[----:B------:R-:W-:-:S11]  /*1bf0*/  LOP3.LUT R9, R7, R2, RZ, 0x3c, !PT ;  /* 0x0000000207097212 */ /* 0x000fd600078e3cff */
[----:B------:R-:W-:-:S05]  /*1c00*/  @!P2 IMAD.IADD R16, R16, 0x1, -R15 ;  /* 0x000000011010a824 */ /* 0x000fca00078e0a0f */
[----:B------:R-:W-:Y:S01]  /*1c10*/  ISETP.GE.U32.AND P0, PT, R16, R15, PT ;  /* 0x0000000f1000720c */ /* 0x000fe20003f06070 */
[----:B------:R-:W-:Y:S01]  /*1c20*/  @!P2 VIADD R8, R8, 0x1 ;  /* 0x000000010808a836 */ /* 0x000fe20000000000 */
[----:B------:R-:W-:Y:S02]  /*1c30*/  ISETP.GE.AND P1, PT, R9, RZ, PT ;  /* 0x000000ff0900720c */ /* 0x000fe40003f26270 */
[----:B------:R-:W-:Y:S01]  /*1c40*/  ISETP.NE.AND P2, PT, R2, RZ, PT ;  /* 0x000000ff0200720c */ /* 0x000fe20003f45270 */
[----:B--2---:R-:W-:-:S08]  /*1c50*/  IMAD R17, R11, R17, R6 ;  /* 0x000000110b117224 */ /* 0x004fd000078e0206 */
[----:B------:R-:W-:Y:S01]  /*1c60*/  @P0 IADD3 R8, PT, PT, R8, 0x1, RZ ;  /* 0x0000000108080810 */ /* 0x000fe20007ffe0ff */
[----:B----4-:R-:W-:-:S04]  /*1c70*/  IMAD R12, R13, R12, R17 ;  /* 0x0000000c0d0c7224 */ /* 0x010fc800078e0211 */
[----:B------:R-:W-:Y:S01]  /*1c80*/  @!P1 IMAD.MOV R8, RZ, RZ, -R8 ;  /* 0x000000ffff089224 */ /* 0x000fe200078e0a08 */
[----:B------:R-:W-:Y:S01]  /*1c90*/  @!P2 LOP3.LUT R8, RZ, R2, RZ, 0x33, !PT ;  /* 0x00000002ff08a212 */ /* 0x000fe200078e33ff */
[----:B-----5:R-:W-:-:S04]  /*1ca0*/  IMAD R9, R5, R14, R12 ;  /* 0x0000000e05097224 */ /* 0x020fc800078e020c */
[----:B------:R-:W-:Y:S01]  /*1cb0*/  IMAD.MOV R5, RZ, RZ, -R8 ;  /* 0x000000ffff057224 */ /* 0x000fe200078e0a08 */
[----:B------:R-:W-:Y:S01]  /*1cc0*/  IADD3 R4, PT, PT, R4, 0x4, RZ ;  /* 0x0000000404047810 */ /* 0x000fe20007ffe0ff */
[----:B------:R-:W-:Y:S02]  /*1cd0*/  IMAD R6, R8, R10, R9 ;  /* 0x0000000a08067224 */ /* 0x000fe400078e0209 */
[----:B------:R-:W-:-:S07]  /*1ce0*/  IMAD R5, R2, R5, R7 ;  /* 0x0000000502057224 */ /* 0x000fce00078e0207 */
.L_x_234:
[----:B------:R-:W-:Y:S05]  /*1cf0*/  BRA.U !UP1, `(.L_x_233) ;  /* 0x0000000509e47547 */ /* 0x000fea000b800000 */
[----:B------:R-:W0:Y:S01]  /*1d00*/  LDCU UR6, c[0x0][0x398] ;  /* 0x00007300ff0677ac */ /* 0x000e220008000800 */
[----:B------:R-:W-:Y:S02]  /*1d10*/  UISETP.NE.AND UP0, UPT, UR11, 0x1, UPT ;  /* 0x000000010b00788c */ /* 0x000fe4000bf05270 */
[----:B0-----:R-:W-:-:S07]  /*1d20*/  ULOP3.LUT UP1, URZ, UR6, 0x1, URZ, 0xc0, !UPT ;  /* 0x0000000106ff7892 */ /* 0x001fce000f82c0ff */
[----:B------:R-:W-:Y:S05]  /*1d30*/  BRA.U !UP0, `(.L_x_235) ;  /* 0x0000000508347547 */ /* 0x000fea000b800000 */
[----:B------:R-:W0:Y:S01]  /*1d40*/  LDC.64 R18, c[0x0][0x390] ;  /* 0x0000e400ff127b82 */ /* 0x000e220000000a00 */
[----:B------:R-:W-:Y:S01]  /*1d50*/  IADD3 R2, P0, PT, R4, UR13, RZ ;  /* 0x0000000d04027c10 */ /* 0x000fe2000ff1e0ff */
[----:B------:R-:W1:Y:S04]  /*1d60*/  LDCU UR5, c[0x0][0x398] ;  /* 0x00007300ff0577ac */ /* 0x000e680008000800 */
[----:B------:R-:W-:Y:S02]  /*1d70*/  IMAD.X R7, RZ, RZ, UR16, P0 ;  /* 0x00000010ff077e24 */ /* 0x000fe400080e06ff */
[----:B------:R-:W2:Y:S01]  /*1d80*/  LDC.64 R16, c[0x0][0x390] ;  /* 0x0000e400ff107b82 */ /* 0x000ea20000000a00 */
[----:B0-----:R-:W-:-:S04]  /*1d90*/  LEA R10, P0, R2, R18, 0x2 ;  /* 0x00000012020a7211 */ /* 0x001fc800078010ff */
[----:B------:R-:W-:-:S05]  /*1da0*/  LEA.HI.X R11, R2, R19, R7, 0x2, P0 ;  /* 0x00000013020b7211 */ /* 0x000fca00000f1407 */
[----:B------:R-:W2:Y:S04]  /*1db0*/  LDG.E R15, desc[UR14][R10.64] ;  /* 0x0000000e0a0f7981 */ /* 0x000ea8000c1e1900 */
[----:B------:R-:W3:Y:S01]  /*1dc0*/  LDG.E R13, desc[UR14][R10.64+0x4] ;  /* 0x0000040e0a0d7981 */ /* 0x000ee2000c1e1900 */
[----:B-1----:R-:W-:-:S05]  /*1dd0*/  IADD3 R2, P0, PT, R4, UR5, RZ ;  /* 0x0000000504027c10 */ /* 0x002fca000ff1e0ff */
[----:B------:R-:W-:Y:S01]  /*1de0*/  IMAD.X R7, RZ, RZ, UR4, P0 ;  /* 0x00000004ff077e24 */ /* 0x000fe200080e06ff */
[----:B------:R-:W-:-:S04]  /*1df0*/  LEA R18, P0, R2, R18, 0x2 ;  /* 0x0000001202127211 */ /* 0x000fc800078010ff */
[----:B------:R-:W-:-:S05]  /*1e00*/  LEA.HI.X R19, R2, R19, R7, 0x2, P0 ;  /* 0x0000001302137211 */ /* 0x000fca00000f1407 */
[----:B------:R-:W4:Y:S04]  /*1e10*/  LDG.E R2, desc[UR14][R18.64] ;  /* 0x0000000e12027981 */ /* 0x000f28000c1e1900 */
[----:B------:R-:W5:Y:S01]  /*1e20*/  LDG.E R7, desc[UR14][R18.64+0x4] ;  /* 0x0000040e12077981 */ /* 0x000f62000c1e1900 */
[----:B--2---:R-:W-:-:S04]  /*1e30*/  IMAD.WIDE R14, R15, 0x4, R16 ;  /* 0x000000040f0e7825 */ /* 0x004fc800078e0210 */
[----:B---3--:R-:W-:Y:S01]  /*1e40*/  IMAD.WIDE R16, R13, 0x4, R16 ;  /* 0x000000040d107825 */ /* 0x008fe200078e0210 */
[----:B------:R0:W2:Y:S04]  /*1e50*/  LDG.E R9, desc[UR14][R14.64] ;  /* 0x0000000e0e097981 */ /* 0x0000a8000c1e1900 */
[----:B------:R1:W3:Y:S01]  /*1e60*/  LDG.E R8, desc[UR14][R16.64] ;  /* 0x0000000e10087981 */ /* 0x0002e2000c1e1900 */
[----:B------:R-:W-:Y:S01]  /*1e70*/  VIADD R4, R4, 0x2 ;  /* 0x0000000204047836 */ /* 0x000fe20000000000 */
[----:B0-----:R-:W-:Y:S02]  /*1e80*/  IABS R14, R5 ;  /* 0x00000005000e7213 */ /* 0x001fe40000000000 */
[-C--:B----4-:R-:W-:Y:S02]  /*1e90*/  IABS R13, R2.reuse ;  /* 0x00000002000d7213 */ /* 0x090fe40000000000 */
[----:B-1----:R-:W-:-:S02]  /*1ea0*/  IABS R16, R2 ;  /* 0x0000000200107213 */ /* 0x002fc40000000000 */
[----:B------:R-:W0:Y:S03]  /*1eb0*/  I2F.RP R12, R13 ;  /* 0x0000000d000c7306 */ /* 0x000e260000209400 */
[----:B------:R-:W-:-:S05]  /*1ec0*/  IMAD.MOV R17, RZ, RZ, -R16 ;  /* 0x000000ffff117224 */ /* 0x000fca00078e0a10 */
[----:B0-----:R-:W0:Y:S02]  /*1ed0*/  MUFU.RCP R12, R12 ;  /* 0x0000000c000c7308 */ /* 0x001e240000001000 */
[----:B0-----:R-:W-:Y:S02]  /*1ee0*/  IADD3 R10, PT, PT, R12, 0xffffffe, RZ ;  /* 0x0ffffffe0c0a7810 */ /* 0x001fe40007ffe0ff */
[----:B-----5:R-:W-:-:S04]  /*1ef0*/  IABS R12, R7 ;  /* 0x00000007000c7213 */ /* 0x020fc80000000000 */
[----:B------:R0:W1:Y:S02]  /*1f00*/  F2I.FTZ.U32.TRUNC.NTZ R11, R10 ;  /* 0x0000000a000b7305 */ /* 0x000064000021f000 */
[----:B0-----:R-:W-:Y:S02]  /*1f10*/  HFMA2 R10, -RZ, RZ, 0, 0 ;  /* 0x00000000ff0a7431 */ /* 0x001fe400000001ff */
[----:B-1----:R-:W-:-:S04]  /*1f20*/  IMAD.MOV R18, RZ, RZ, -R11 ;  /* 0x000000ffff127224 */ /* 0x002fc800078e0a0b */
[----:B------:R-:W-:-:S04]  /*1f30*/  IMAD R15, R18, R13, RZ ;  /* 0x0000000d120f7224 */ /* 0x000fc800078e02ff */
[----:B------:R-:W-:Y:S02]  /*1f40*/  IMAD.HI.U32 R11, R11, R15, R10 ;  /* 0x0000000f0b0b7227 */ /* 0x000fe400078e000a */
[----:B------:R-:W0:Y:S04]  /*1f50*/  I2F.RP R15, R12 ;  /* 0x0000000c000f7306 */ /* 0x000e280000209400 */
[----:B------:R-:W-:Y:S01]  /*1f60*/  IMAD.HI.U32 R10, R11, R14, RZ ;  /* 0x0000000e0b0a7227 */ /* 0x000fe200078e00ff */
[----:B------:R-:W-:-:S03]  /*1f70*/  LOP3.LUT R11, R5, R2, RZ, 0x3c, !PT ;  /* 0x00000002050b7212 */ /* 0x000fc600078e3cff */
[----:B------:R-:W-:Y:S01]  /*1f80*/  IMAD R14, R10, R17, R14 ;  /* 0x000000110a0e7224 */ /* 0x000fe200078e020e */
[----:B------:R-:W-:-:S04]  /*1f90*/  ISETP.GE.AND P1, PT, R11, RZ, PT ;  /* 0x000000ff0b00720c */ /* 0x000fc80003f26270 */
[----:B------:R-:W-:Y:S01]  /*1fa0*/  ISETP.GT.U32.AND P2, PT, R13, R14, PT ;  /* 0x0000000e0d00720c */ /* 0x000fe20003f44070 */
[----:B0-----:R-:W0:-:S12]  /*1fb0*/  MUFU.RCP R15, R15 ;  /* 0x0000000f000f7308 */ /* 0x001e180000001000 */
[-C--:B------:R-:W-:Y:S02]  /*1fc0*/  @!P2 IADD3 R14, PT, PT, R14, -R13.reuse, RZ ;  /* 0x8000000d0e0ea210 */ /* 0x080fe40007ffe0ff */
[----:B------:R-:W-:Y:S02]  /*1fd0*/  @!P2 IADD3 R10, PT, PT, R10, 0x1, RZ ;  /* 0x000000010a0aa810 */ /* 0x000fe40007ffe0ff */
[----:B------:R-:W-:Y:S02]  /*1fe0*/  ISETP.GE.U32.AND P0, PT, R14, R13, PT ;  /* 0x0000000d0e00720c */ /* 0x000fe40003f06070 */
[----:B------:R-:W-:Y:S01]  /*1ff0*/  ISETP.NE.AND P2, PT, R2, RZ, PT ;  /* 0x000000ff0200720c */ /* 0x000fe20003f45270 */
[----:B0-----:R-:W-:-:S06]  /*2000*/  VIADD R11, R15, 0xffffffe ;  /* 0x0ffffffe0f0b7836 */ /* 0x001fcc0000000000 */
[----:B------:R-:W0:Y:S04]  /*2010*/  F2I.FTZ.U32.TRUNC.NTZ R11, R11 ;  /* 0x0000000b000b7305 */ /* 0x000e28000021f000 */
[----:B------:R-:W-:-:S05]  /*2020*/  @P0 VIADD R10, R10, 0x1 ;  /* 0x000000010a0a0836 */ /* 0x000fca0000000000 */
[----:B------:R-:W-:-:S05]  /*2030*/  MOV R13, R10 ;  /* 0x0000000a000d7202 */ /* 0x000fca0000000f00 */
[----:B------:R-:W-:Y:S01]  /*2040*/  @!P1 IMAD.MOV R13, RZ, RZ, -R13 ;  /* 0x000000ffff0d9224 */ /* 0x000fe200078e0a0d */
[----:B------:R-:W-:Y:S02]  /*2050*/  @!P2 LOP3.LUT R13, RZ, R2, RZ, 0x33, !PT ;  /* 0x00000002ff0da212 */ /* 0x000fe400078e33ff */
[----:B0-----:R-:W-:-:S03]  /*2060*/  IADD3 R15, PT, PT, RZ, -R11, RZ ;  /* 0x8000000bff0f7210 */ /* 0x001fc60007ffe0ff */
[----:B------:R-:W-:-:S04]  /*2070*/  IMAD.MOV R10, RZ, RZ, -R13 ;  /* 0x000000ffff0a7224 */ /* 0x000fc800078e0a0d */
[----:B------:R-:W-:Y:S02]  /*2080*/  IMAD R14, R2, R10, R5 ;  /* 0x0000000a020e7224 */ /* 0x000fe400078e0205 */
[----:B------:R-:W-:Y:S02]  /*2090*/  HFMA2 R10, -RZ, RZ, 0, 0 ;  /* 0x00000000ff0a7431 */ /* 0x000fe400000001ff */
[----:B------:R-:W-:Y:S01]  /*20a0*/  IMAD R5, R15, R12, RZ ;  /* 0x0000000c0f057224 */ /* 0x000fe200078e02ff */
[----:B------:R-:W-:Y:S02]  /*20b0*/  IABS R15, R7 ;  /* 0x00000007000f7213 */ /* 0x000fe40000000000 */
[----:B------:R-:W-:-:S03]  /*20c0*/  IABS R2, R14 ;  /* 0x0000000e00027213 */ /* 0x000fc60000000000 */
[----:B------:R-:W-:Y:S02]  /*20d0*/  IMAD.MOV R15, RZ, RZ, -R15 ;  /* 0x000000ffff0f7224 */ /* 0x000fe400078e0a0f */
[----:B------:R-:W-:Y:S01]  /*20e0*/  IMAD.HI.U32 R10, R11, R5, R10 ;  /* 0x000000050b0a7227 */ /* 0x000fe200078e000a */
[----:B------:R-:W-:-:S03]  /*20f0*/  MOV R5, R2 ;  /* 0x0000000200057202 */ /* 0x000fc60000000f00 */
[----:B------:R-:W-:Y:S02]  /*2100*/  IMAD.MOV.U32 R2, RZ, RZ, R15 ;  /* 0x000000ffff027224 */ /* 0x000fe400078e000f */
[----:B------:R-:W-:-:S04]  /*2110*/  IMAD.HI.U32 R10, R10, R5, RZ ;  /* 0x000000050a0a7227 */ /* 0x000fc800078e00ff */
[----:B------:R-:W-:Y:S01]  /*2120*/  IMAD R5, R10, R2, R5 ;  /* 0x000000020a057224 */ /* 0x000fe200078e0205 */
[----:B------:R-:W-:-:S04]  /*2130*/  LOP3.LUT R2, R14, R7, RZ, 0x3c, !PT ;  /* 0x000000070e027212 */ /* 0x000fc800078e3cff */
[----:B------:R-:W-:Y:S02]  /*2140*/  ISETP.GT.U32.AND P2, PT, R12, R5, PT ;  /* 0x000000050c00720c */ /* 0x000fe40003f44070 */
[----:B------:R-:W-:-:S11]  /*2150*/  ISETP.GE.AND P1, PT, R2, RZ, PT ;  /* 0x000000ff0200720c */ /* 0x000fd60003f26270 */
[-C--:B------:R-:W-:Y:S01]  /*2160*/  @!P2 IADD3 R5, PT, PT, R5, -R12.reuse, RZ ;  /* 0x8000000c0505a210 */ /* 0x080fe20007ffe0ff */
[----:B------:R-:W-:Y:S01]  /*2170*/  @!P2 VIADD R10, R10, 0x1 ;  /* 0x000000010a0aa836 */ /* 0x000fe20000000000 */
[----:B------:R-:W-:Y:S02]  /*2180*/  ISETP.NE.AND P2, PT, R7, RZ, PT ;  /* 0x000000ff0700720c */ /* 0x000fe40003f45270 */
[----:B------:R-:W-:-:S13]  /*2190*/  ISETP.GE.U32.AND P0, PT, R5, R12, PT ;  /* 0x0000000c0500720c */ /* 0x000fda0003f06070 */
[----:B------:R-:W-:-:S05]  /*21a0*/  @P0 IADD3 R10, PT, PT, R10, 0x1, RZ ;  /* 0x000000010a0a0810 */ /* 0x000fca0007ffe0ff */
[----:B------:R-:W-:Y:S01]  /*21b0*/  @!P1 IMAD.MOV R10, RZ, RZ, -R10 ;  /* 0x000000ffff0a9224 */ /* 0x000fe200078e0a0a */
[----:B------:R-:W-:-:S04]  /*21c0*/  @!P2 LOP3.LUT R10, RZ, R7, RZ, 0x33, !PT ;  /* 0x00000007ff0aa212 */ /* 0x000fc800078e33ff */
[----:B------:R-:W-:-:S05]  /*21d0*/  IADD3 R2, PT, PT, -R10, RZ, RZ ;  /* 0x000000ff0a027210 */ /* 0x000fca0007ffe1ff */
[----:B------:R-:W-:Y:S02]  /*21e0*/  IMAD R5, R7, R2, R14 ;  /* 0x0000000207057224 */ /* 0x000fe400078e020e */
[----:B--2---:R-:W-:-:S04]  /*21f0*/  IMAD R9, R13, R9, R6 ;  /* 0x000000090d097224 */ /* 0x004fc800078e0206 */
[----:B---3--:R-:W-:-:S07]  /*2200*/  IMAD R6, R10, R8, R9 ;  /* 0x000000080a067224 */ /* 0x008fce00078e0209 */
.L_x_235:
[----:B------:R-:W-:Y:S05]  /*2210*/  BRA.U !UP1, `(.L_x_233) ;  /* 0x00000001099c7547 */ /* 0x000fea000b800000 */
[----:B------:R-:W0:Y:S01]  /*2220*/  LDC.64 R10, c[0x0][0x390] ;  /* 0x0000e400ff0a7b82 */ /* 0x000e220000000a00 */
[----:B------:R-:W-:-:S04]  /*2230*/  IADD3 R2, P0, PT, R4, UR13, RZ ;  /* 0x0000000d04027c10 */ /* 0x000fc8000ff1e0ff */
[----:B------:R-:W-:-:S03]  /*2240*/  IADD3.X R7, PT, PT, RZ, UR16, RZ, P0, !PT ;  /* 0x00000010ff077c10 */ /* 0x000fc600087fe4ff */
[----:B------:R-:W1:Y:S01]  /*2250*/  LDC.64 R8, c[0x0][0x390] ;  /* 0x0000e400ff087b82 */ /* 0x000e620000000a00 */
[----:B0-----:R-:W-:-:S04]  /*2260*/  LEA R12, P0, R2, R10, 0x2 ;  /* 0x0000000a020c7211 */ /* 0x001fc800078010ff */
[----:B------:R-:W-:-:S06]  /*2270*/  LEA.HI.X R13, R2, R11, R7, 0x2, P0 ;  /* 0x0000000b020d7211 */ /* 0x000fcc00000f1407 */
[----:B------:R-:W1:Y:S01]  /*2280*/  LDG.E R13, desc[UR14][R12.64] ;  /* 0x0000000e0c0d7981 */ /* 0x000e62000c1e1900 */
[----:B------:R-:W-:-:S05]  /*2290*/  IADD3 R4, P0, PT, R4, UR6, RZ ;  /* 0x0000000604047c10 */ /* 0x000fca000ff1e0ff */
[----:B------:R-:W-:Y:S01]  /*22a0*/  IMAD.X R2, RZ, RZ, UR4, P0 ;  /* 0x00000004ff027e24 */ /* 0x000fe200080e06ff */
[----:B------:R-:W-:-:S04]  /*22b0*/  LEA R10, P0, R4, R10, 0x2 ;  /* 0x0000000a040a7211 */ /* 0x000fc800078010ff */
[----:B------:R-:W-:-:S05]  /*22c0*/  LEA.HI.X R11, R4, R11, R2, 0x2, P0 ;  /* 0x0000000b040b7211 */ /* 0x000fca00000f1402 */
[----:B------:R-:W2:Y:S01]  /*22d0*/  LDG.E R2, desc[UR14][R10.64] ;  /* 0x0000000e0a027981 */ /* 0x000ea2000c1e1900 */
[----:B-1----:R-:W-:-:S06]  /*22e0*/  IMAD.WIDE R8, R13, 0x4, R8 ;  /* 0x000000040d087825 */ /* 0x002fcc00078e0208 */
[----:B------:R0:W3:Y:S01]  /*22f0*/  LDG.E R8, desc[UR14][R8.64] ;  /* 0x0000000e08087981 */ /* 0x0000e2000c1e1900 */
[-C--:B--2---:R-:W-:Y:S02]  /*2300*/  IABS R7, R2.reuse ;  /* 0x0000000200077213 */ /* 0x084fe40000000000 */
[----:B0-----:R-:W-:Y:S02]  /*2310*/  IABS R9, R2 ;  /* 0x0000000200097213 */ /* 0x001fe40000000000 */
[----:B------:R-:W0:Y:S08]  /*2320*/  I2F.RP R4, R7 ;  /* 0x0000000700047306 */ /* 0x000e300000209400 */
[----:B0-----:R-:W0:Y:S02]  /*2330*/  MUFU.RCP R4, R4 ;  /* 0x0000000400047308 */ /* 0x001e240000001000 */
[----:B0-----:R-:W-:Y:S01]  /*2340*/  IADD3 R12, PT, PT, R4, 0xffffffe, RZ ;  /* 0x0ffffffe040c7810 */ /* 0x001fe20007ffe0ff */
[----:B------:R-:W-:-:S05]  /*2350*/  IMAD.MOV R4, RZ, RZ, -R9 ;  /* 0x000000ffff047224 */ /* 0x000fca00078e0a09 */
[----:B------:R0:W1:Y:S02]  /*2360*/  F2I.FTZ.U32.TRUNC.NTZ R13, R12 ;  /* 0x0000000c000d7305 */ /* 0x000064000021f000 */
[----:B0-----:R-:W-:Y:S02]  /*2370*/  HFMA2 R12, -RZ, RZ, 0, 0 ;  /* 0x00000000ff0c7431 */ /* 0x001fe400000001ff */
[----:B-1----:R-:W-:-:S04]  /*2380*/  IMAD.MOV R10, RZ, RZ, -R13 ;  /* 0x000000ffff0a7224 */ /* 0x002fc800078e0a0d */
[----:B------:R-:W-:Y:S01]  /*2390*/  IMAD R11, R10, R7, RZ ;  /* 0x000000070a0b7224 */ /* 0x000fe200078e02ff */
[----:B------:R-:W-:-:S03]  /*23a0*/  IABS R10, R5 ;  /* 0x00000005000a7213 */ /* 0x000fc60000000000 */
[----:B------:R-:W-:-:S06]  /*23b0*/  IMAD.HI.U32 R13, R13, R11, R12 ;  /* 0x0000000b0d0d7227 */ /* 0x000fcc00078e000c */
[----:B------:R-:W-:-:S04]  /*23c0*/  IMAD.HI.U32 R13, R13, R10, RZ ;  /* 0x0000000a0d0d7227 */ /* 0x000fc800078e00ff */
[----:B------:R-:W-:-:S05]  /*23d0*/  IMAD R4, R13, R4, R10 ;  /* 0x000000040d047224 */ /* 0x000fca00078e020a */
[----:B------:R-:W-:-:S13]  /*23e0*/  ISETP.GT.U32.AND P2, PT, R7, R4, PT ;  /* 0x000000040700720c */ /* 0x000fda0003f44070 */
[-C--:B------:R-:W-:Y:S01]  /*23f0*/  @!P2 IADD3 R4, PT, PT, R4, -R7.reuse, RZ ;  /* 0x800000070404a210 */ /* 0x080fe20007ffe0ff */
[----:B------:R-:W-:Y:S01]  /*2400*/  @!P2 VIADD R13, R13, 0x1 ;  /* 0x000000010d0da836 */ /* 0x000fe20000000000 */
[----:B------:R-:W-:Y:S02]  /*2410*/  ISETP.NE.AND P2, PT, R2, RZ, PT ;  /* 0x000000ff0200720c */ /* 0x000fe40003f45270 */
[----:B------:R-:W-:Y:S02]  /*2420*/  ISETP.GE.U32.AND P0, PT, R4, R7, PT ;  /* 0x000000070400720c */ /* 0x000fe40003f06070 */
[----:B------:R-:W-:-:S04]  /*2430*/  LOP3.LUT R4, R5, R2, RZ, 0x3c, !PT ;  /* 0x0000000205047212 */ /* 0x000fc800078e3cff */
[----:B------:R-:W-:-:S07]  /*2440*/  ISETP.GE.AND P1, PT, R4, RZ, PT ;  /* 0x000000ff0400720c */ /* 0x000fce0003f26270 */
[----:B------:R-:W-:-:S06]  /*2450*/  @P0 IADD3 R13, PT, PT, R13, 0x1, RZ ;  /* 0x000000010d0d0810 */ /* 0x000fcc0007ffe0ff */
[----:B------:R-:W-:Y:S01]  /*2460*/  @!P1 IMAD.MOV R13, RZ, RZ, -R13 ;  /* 0x000000ffff0d9224 */ /* 0x000fe200078e0a0d */
[----:B------:R-:W-:-:S05]  /*2470*/  @!P2 LOP3.LUT R13, RZ, R2, RZ, 0x33, !PT ;  /* 0x00000002ff0da212 */ /* 0x000fca00078e33ff */
[----:B---3--:R-:W-:-:S07]  /*2480*/  IMAD R6, R13, R8, R6 ;  /* 0x000000080d067224 */ /* 0x008fce00078e0206 */
.L_x_233:
[----:B------:R-:W0:Y:S01]  /*2490*/  LDC.64 R4, c[0x0][0x388] ;  /* 0x0000e200ff047b82 */ /* 0x000e220000000a00 */
[----:B------:R-:W1:Y:S01]  /*24a0*/  LDCU UR5, c[0x0][0x380] ;  /* 0x00007000ff0577ac */ /* 0x000e620008000800 */
[----:B0-----:R-:W-:-:S06]  /*24b0*/  IMAD.WIDE R6, R6, 0x4, R4 ;  /* 0x0000000406067825 */ /* 0x001fcc00078e0204 */
[----:B------:R-:W0:Y:S01]  /*24c0*/  LDC.64 R4, c[0x0][0x3a0] ;  /* 0x0000e800ff047b82 */ /* 0x000e220000000a00 */
[----:B------:R-:W2:Y:S01]  /*24d0*/  LDG.E R7, desc[UR14][R6.64] ;  /* 0x0000000e06077981 */ /* 0x000ea2000c1e1900 */
[----:B0-----:R-:W-:Y:S01]  /*24e0*/  IMAD.WIDE R4, R0, 0x4, R4 ;  /* 0x0000000400047825 */ /* 0x001fe200078e0204 */
[----:B------:R-:W-:-:S04]  /*24f0*/  IADD3 R0, PT, PT, R3, R0, RZ ;  /* 0x0000000003007210 */ /* 0x000fc80007ffe0ff */
[----:B-1----:R-:W-:Y:S01]  /*2500*/  ISETP.GE.AND P0, PT, R0, UR5, PT ;  /* 0x0000000500007c0c */ /* 0x002fe2000bf06270 */
[----:B--2---:R0:W-:-:S12]  /*2510*/  STG.E desc[UR14][R4.64], R7 ;  /* 0x0000000704007986 */ /* 0x0041d8000c10190e */
[----:B------:R-:W-:Y:S05]  /*2520*/  @!P0 BRA `(.L_x_236) ;  /* 0xffffffdc002c8947 */ /* 0x000fea000383ffff */
[----:B------:R-:W-:Y:S05]  /*2530*/  EXIT ;  /* 0x000000000000794d */ /* 0x000fea0003800000 */
.L_x_237:
        /* <DEDUP_REMOVED lines=12> */
.L_x_270:


//--------------------- .nv.shared.reserved.0     --------------------------
	.section	.nv.shared.reserved.0,"aw",@nobits
	.weak		__nv_reservedSMEM_offset_0_alias
	.size		__nv_reservedSMEM_offset_0_alias, 0, 64
	.other		__nv_reservedSMEM_offset_0_alias,@"STO_CUDA_RESERVED_SHARED STV_DEFAULT"
__nv_reservedSMEM_offset_0_alias:
	.zero		0
	.zero		64


//--------------------- .nv.constant0.MSELoss     --------------------------
	.section	.nv.constant0.MSELoss,"a",@progbits
	.sectionflags	@""
	.align	4
.nv.constant0.MSELoss:
	.zero		936


//--------------------- .nv.constant0.backwardleakyfloat --------------------------
	.section	.nv.constant0.backwardleakyfloat,"a",@progbits
	.sectionflags	@""
	.align	4
.nv.constant0.backwardleakyfloat:
	.zero		932


//--------------------- .nv.constant0.forwardleakyfloat --------------------------
	.section	.nv.constant0.forwardleakyfloat,"a",@progbits
	.sectionflags	@""
	.align	4
.nv.constant0.forwardleakyfloat:
	.zero		924


//--------------------- .nv.constant0.backwardParametricfloat --------------------------
	.section	.nv.constant0.backwardParametricfloat,"a",@progbits
	.sectionflags	@""
	.align	4
.nv.constant0.backwardParametricfloat:
	.zero		944


//--------------------- .nv.constant0.forwardParametricfloat --------------------------
	.section	.nv.constant0.forwardParametricfloat,"a",@progbits
	.sectionflags	@""
	.align	4
.nv.constant0.forwardParametricfloat:
	.zero		928


//--------------------- .nv.constant0.l1l2regularizationfloat --------------------------
	.section	.nv.constant0.l1l2regularizationfloat,"a",@progbits
	.sectionflags	@""
	.align	4
.nv.constant0.l1l2regularizationfloat:
	.zero		948


//--------------------- .nv.constant0.batchregfloat --------------------------
	.section	.nv.constant0.batchregfloat,"a",@progbits
	.sectionflags	@""
	.align	4
.nv.constant0.batchregfloat:
	.zero		916


//--------------------- .nv.constant0.l2regularizationfloat --------------------------
	.section	.nv.constant0.l2regularizationfloat,"a",@progbits
	.sectionflags	@""
	.align	4
.nv.constant0.l2regularizationfloat:
	.zero		948


//--------------------- .nv.constant0.Segment1stDim --------------------------
	.section	.nv.constant0.Segment1stDim,"a",@progbits
	.sectionflags	@""
	.align	4
.nv.constant0.Segment1stDim:
	.zero		924


//--------------------- .nv.constant0.l1regularizationfloat --------------------------
	.section	.nv.constant0.l1regularizationfloat,"a",@progbits
	.sectionflags	@""
	.align	4
.nv.constant0.l1regularizationfloat:
	.zero		948


//--------------------- .nv.constant0.adadeltafloat --------------------------
	.section	.nv.constant0.adadeltafloat,"a",@progbits
	.sectionflags	@""
	.align	4
.nv.constant0.adadeltafloat:
	.zero		944


//--------------------- .nv.constant0.adamfloat   --------------------------
	.section	.nv.constant0.adamfloat,"a",@progbits
	.sectionflags	@""
	.align	4
.nv.constant0.adamfloat:
	.zero		956


//--------------------- .nv.constant0.adagradfloat --------------------------
	.section	.nv.constant0.adagradfloat,"a",@progbits
	.sectionflags	@""
	.align	4
.nv.constant0.adagradfloat:
	.zero		936


//--------------------- .nv.constant0.nearestneighborNHWCBack --------------------------
	.section	.nv.constant0.nearestneighborNHWCBack,"a",@progbits
	.sectionflags	@""
	.align	4
.nv.constant0.nearestneighborNHWCBack:
	.zero		952


//--------------------- .nv.constant0.nearestneighborNCHWBack --------------------------
	.section	.nv.constant0.nearestneighborNCHWBack,"a",@progbits
	.sectionflags	@""
	.align	4
.nv.constant0.nearestneighborNCHWBack:
	.zero		952


//--------------------- .nv.constant0.nearestneighborNCHW --------------------------
	.section	.nv.constant0.nearestneighborNCHW,"a",@progbits
	.sectionflags	@""
	.align	4
.nv.constant0.nearestneighborNCHW:
	.zero		952


//--------------------- .nv.constant0.nearestneighborNHWC --------------------------
	.section	.nv.constant0.nearestneighborNHWC,"a",@progbits
	.sectionflags	@""
	.align	4
.nv.constant0.nearestneighborNHWC:
	.zero		952


//--------------------- .nv.constant0.ShapetoBatch4DNCHW --------------------------
	.section	.nv.constant0.ShapetoBatch4DNCHW,"a",@progbits
	.sectionflags	@""
	.align	4
.nv.constant0.ShapetoBatch4DNCHW:
	.zero		956


//--------------------- .nv.constant0.ShapetoBatch4DNHWC --------------------------
	.section	.nv.constant0.ShapetoBatch4DNHWC,"a",@progbits
	.sectionflags	@""
	.align	4
.nv.constant0.ShapetoBatch4DNHWC:
	.zero		956


//--------------------- .nv.constant0.Transpose   --------------------------
	.section	.nv.constant0.Transpose,"a",@progbits
	.sectionflags	@""
	.align	4
.nv.constant0.Transpose:
	.zero		936


//--------------------- SYMBOLS --------------------------

	.type		.nv.reservedSmem.offset0,@object
	.size		.nv.reservedSmem.offset0,0x4
